//
// Generated by NVIDIA NVVM Compiler
//
// Compiler Build ID: CL-36424714
// Cuda compilation tools, release 13.0, V13.0.88
// Based on NVVM 20.0.0
//

.version 9.0
.target sm_100
.address_size 64

	// .globl	gaussFitter
.func  (.param .align 16 .b8 func_retval0[16]) __internal_trig_reduction_slowpathd
(
	.param .b64 __internal_trig_reduction_slowpathd_param_0
)
;
.global .align 8 .b8 __cudart_i2opi_d[144] = {8, 93, 141, 31, 177, 95, 251, 107, 234, 146, 82, 138, 247, 57, 7, 61, 123, 241, 229, 235, 199, 186, 39, 117, 45, 234, 95, 158, 102, 63, 70, 79, 183, 9, 203, 39, 207, 126, 54, 109, 31, 109, 10, 90, 139, 17, 47, 239, 15, 152, 5, 222, 255, 151, 248, 31, 59, 40, 249, 189, 139, 95, 132, 156, 244, 57, 83, 131, 57, 214, 145, 57, 65, 126, 95, 180, 38, 112, 156, 233, 132, 68, 187, 46, 245, 53, 130, 232, 62, 167, 41, 177, 28, 235, 29, 254, 28, 146, 209, 9, 234, 46, 73, 6, 224, 210, 77, 66, 58, 110, 36, 183, 97, 197, 187, 222, 171, 99, 81, 254, 65, 144, 67, 60, 153, 149, 98, 219, 192, 221, 52, 245, 209, 87, 39, 252, 41, 21, 68, 78, 110, 131, 249, 162};
.global .align 16 .b8 __cudart_sin_cos_coeffs[128] = {70, 210, 176, 44, 241, 229, 90, 190, 146, 227, 172, 105, 227, 29, 199, 62, 161, 98, 219, 25, 160, 1, 42, 191, 24, 8, 17, 17, 17, 17, 129, 63, 84, 85, 85, 85, 85, 85, 197, 191, 0, 0, 0, 0, 0, 0, 0, 0, 0, 0, 0, 0, 0, 0, 0, 0, 100, 129, 253, 32, 131, 255, 168, 189, 40, 133, 239, 193, 167, 238, 33, 62, 217, 230, 6, 142, 79, 126, 146, 190, 233, 188, 221, 25, 160, 1, 250, 62, 71, 93, 193, 22, 108, 193, 86, 191, 81, 85, 85, 85, 85, 85, 165, 63, 0, 0, 0, 0, 0, 0, 224, 191, 0, 0, 0, 0, 0, 0, 240, 63};

.visible .entry gaussFitter(
	.param .u32 gaussFitter_param_0,
	.param .u64 .ptr .align 1 gaussFitter_param_1,
	.param .u32 gaussFitter_param_2,
	.param .u64 .ptr .align 1 gaussFitter_param_3,
	.param .u32 gaussFitter_param_4,
	.param .u16 gaussFitter_param_5,
	.param .u64 .ptr .align 1 gaussFitter_param_6,
	.param .u32 gaussFitter_param_7,
	.param .u64 .ptr .align 1 gaussFitter_param_8,
	.param .u32 gaussFitter_param_9,
	.param .f64 gaussFitter_param_10,
	.param .u32 gaussFitter_param_11
)
{
	.reg .pred 	%p<248>;
	.reg .b16 	%rs<4>;
	.reg .b32 	%r<852>;
	.reg .b32 	%f<31>;
	.reg .b64 	%rd<176>;
	.reg .b64 	%fd<2166>;

	ld.param.u32 	%r217, [gaussFitter_param_0];
	ld.param.u64 	%rd15, [gaussFitter_param_1];
	ld.param.u16 	%rs2, [gaussFitter_param_5];
	ld.param.u64 	%rd16, [gaussFitter_param_6];
	ld.param.u32 	%r218, [gaussFitter_param_11];
	cvta.to.global.u64 	%rd1, %rd15;
	cvta.to.global.u64 	%rd2, %rd16;
	mov.u32 	%r219, %ctaid.x;
	mov.u32 	%r1, %ntid.x;
	mov.u32 	%r220, %tid.x;
	mad.lo.s32 	%r786, %r219, %r1, %r220;
	setp.ge.s32 	%p3, %r786, %r217;
	@%p3 bra 	$L__BB0_293;
	cvt.u32.u16 	%r3, %rs2;
	mul.wide.u16 	%r4, %rs2, %rs2;
	add.s32 	%r5, %r4, -1;
	mul.lo.s16 	%rs3, %rs2, %rs2;
	cvt.u32.u16 	%r221, %rs3;
	and.b32  	%r9, %r221, 5;
	add.s32 	%r6, %r9, -1;
	and.b32  	%r222, %r221, 13;
	add.s32 	%r7, %r222, -1;
	and.b32  	%r8, %r221, 1;
	and.b16  	%rs1, %rs2, 1;
	and.b32  	%r10, %r4, 1;
	and.b32  	%r11, %r4, -4;
	mov.u32 	%r223, %nctaid.x;
	mul.lo.s32 	%r12, %r1, %r223;
	cvt.rn.f64.u32 	%fd535, %r4;
	mov.u64 	%rd133, __cudart_sin_cos_coeffs;
$L__BB0_2:
	setp.eq.s16 	%p4, %rs2, 0;
	mul.lo.s32 	%r14, %r786, 7;
	mul.lo.s32 	%r15, %r786, %r4;
	mov.f64 	%fd2036, 0d0000000000000000;
	mov.f64 	%fd2037, %fd2036;
	mov.f64 	%fd2038, %fd2036;
	@%p4 bra 	$L__BB0_14;
	setp.lt.u32 	%p5, %r4, 8;
	mov.f64 	%fd2038, 0d0000000000000000;
	mov.b32 	%r791, 0;
	mov.f64 	%fd2037, %fd2038;
	mov.f64 	%fd2036, %fd2038;
	@%p5 bra 	$L__BB0_6;
	and.b32  	%r791, %r4, -8;
	neg.s32 	%r789, %r791;
	mov.f64 	%fd2038, 0d0000000000000000;
	mov.b32 	%r788, 3;
	mov.u32 	%r787, %r15;
$L__BB0_5:
	.pragma "nounroll";
	add.s32 	%r227, %r788, -3;
	mul.wide.s32 	%rd17, %r787, 4;
	add.s64 	%rd18, %rd1, %rd17;
	ld.global.u32 	%r228, [%rd18];
	cvt.rn.f64.s32 	%fd452, %r228;
	add.f64 	%fd453, %fd2038, %fd452;
	div.u32 	%r229, %r227, %r3;
	mul.lo.s32 	%r230, %r229, %r3;
	sub.s32 	%r231, %r227, %r230;
	mul.lo.s32 	%r232, %r231, %r228;
	cvt.rn.f64.s32 	%fd454, %r232;
	add.f64 	%fd455, %fd2036, %fd454;
	mul.lo.s32 	%r233, %r228, %r229;
	cvt.rn.f64.s32 	%fd456, %r233;
	add.f64 	%fd457, %fd2037, %fd456;
	add.s32 	%r234, %r788, -2;
	ld.global.u32 	%r235, [%rd18+4];
	cvt.rn.f64.s32 	%fd458, %r235;
	add.f64 	%fd459, %fd453, %fd458;
	div.u32 	%r236, %r234, %r3;
	mul.lo.s32 	%r237, %r236, %r3;
	sub.s32 	%r238, %r234, %r237;
	mul.lo.s32 	%r239, %r238, %r235;
	cvt.rn.f64.s32 	%fd460, %r239;
	add.f64 	%fd461, %fd455, %fd460;
	mul.lo.s32 	%r240, %r235, %r236;
	cvt.rn.f64.s32 	%fd462, %r240;
	add.f64 	%fd463, %fd457, %fd462;
	add.s32 	%r241, %r788, -1;
	ld.global.u32 	%r242, [%rd18+8];
	cvt.rn.f64.s32 	%fd464, %r242;
	add.f64 	%fd465, %fd459, %fd464;
	div.u32 	%r243, %r241, %r3;
	mul.lo.s32 	%r244, %r243, %r3;
	sub.s32 	%r245, %r241, %r244;
	mul.lo.s32 	%r246, %r245, %r242;
	cvt.rn.f64.s32 	%fd466, %r246;
	add.f64 	%fd467, %fd461, %fd466;
	mul.lo.s32 	%r247, %r242, %r243;
	cvt.rn.f64.s32 	%fd468, %r247;
	add.f64 	%fd469, %fd463, %fd468;
	add.s32 	%r248, %r788, 4;
	ld.global.u32 	%r249, [%rd18+12];
	cvt.rn.f64.s32 	%fd470, %r249;
	add.f64 	%fd471, %fd465, %fd470;
	div.u32 	%r250, %r788, %r3;
	mul.lo.s32 	%r251, %r250, %r3;
	sub.s32 	%r252, %r788, %r251;
	mul.lo.s32 	%r253, %r252, %r249;
	cvt.rn.f64.s32 	%fd472, %r253;
	add.f64 	%fd473, %fd467, %fd472;
	mul.lo.s32 	%r254, %r249, %r250;
	cvt.rn.f64.s32 	%fd474, %r254;
	add.f64 	%fd475, %fd469, %fd474;
	add.s32 	%r255, %r788, 1;
	ld.global.u32 	%r256, [%rd18+16];
	cvt.rn.f64.s32 	%fd476, %r256;
	add.f64 	%fd477, %fd471, %fd476;
	div.u32 	%r257, %r255, %r3;
	mul.lo.s32 	%r258, %r257, %r3;
	sub.s32 	%r259, %r255, %r258;
	mul.lo.s32 	%r260, %r259, %r256;
	cvt.rn.f64.s32 	%fd478, %r260;
	add.f64 	%fd479, %fd473, %fd478;
	mul.lo.s32 	%r261, %r256, %r257;
	cvt.rn.f64.s32 	%fd480, %r261;
	add.f64 	%fd481, %fd475, %fd480;
	add.s32 	%r262, %r788, 2;
	ld.global.u32 	%r263, [%rd18+20];
	cvt.rn.f64.s32 	%fd482, %r263;
	add.f64 	%fd483, %fd477, %fd482;
	div.u32 	%r264, %r262, %r3;
	mul.lo.s32 	%r265, %r264, %r3;
	sub.s32 	%r266, %r262, %r265;
	mul.lo.s32 	%r267, %r266, %r263;
	cvt.rn.f64.s32 	%fd484, %r267;
	add.f64 	%fd485, %fd479, %fd484;
	mul.lo.s32 	%r268, %r263, %r264;
	cvt.rn.f64.s32 	%fd486, %r268;
	add.f64 	%fd487, %fd481, %fd486;
	add.s32 	%r269, %r788, 3;
	ld.global.u32 	%r270, [%rd18+24];
	cvt.rn.f64.s32 	%fd488, %r270;
	add.f64 	%fd489, %fd483, %fd488;
	div.u32 	%r271, %r269, %r3;
	mul.lo.s32 	%r272, %r271, %r3;
	sub.s32 	%r273, %r269, %r272;
	mul.lo.s32 	%r274, %r273, %r270;
	cvt.rn.f64.s32 	%fd490, %r274;
	add.f64 	%fd491, %fd485, %fd490;
	mul.lo.s32 	%r275, %r270, %r271;
	cvt.rn.f64.s32 	%fd492, %r275;
	add.f64 	%fd493, %fd487, %fd492;
	ld.global.u32 	%r276, [%rd18+28];
	cvt.rn.f64.s32 	%fd494, %r276;
	add.f64 	%fd2038, %fd489, %fd494;
	div.u32 	%r277, %r248, %r3;
	mul.lo.s32 	%r278, %r277, %r3;
	sub.s32 	%r279, %r248, %r278;
	mul.lo.s32 	%r280, %r279, %r276;
	cvt.rn.f64.s32 	%fd495, %r280;
	add.f64 	%fd2036, %fd491, %fd495;
	mul.lo.s32 	%r281, %r276, %r277;
	cvt.rn.f64.s32 	%fd496, %r281;
	add.f64 	%fd2037, %fd493, %fd496;
	add.s32 	%r789, %r789, 8;
	add.s32 	%r788, %r788, 8;
	add.s32 	%r787, %r787, 8;
	setp.ne.s32 	%p6, %r789, 0;
	@%p6 bra 	$L__BB0_5;
$L__BB0_6:
	and.b32  	%r282, %r4, 5;
	setp.eq.s32 	%p7, %r282, 0;
	@%p7 bra 	$L__BB0_14;
	setp.lt.u32 	%p8, %r6, 3;
	@%p8 bra 	$L__BB0_9;
	add.s32 	%r283, %r791, %r15;
	mul.wide.s32 	%rd19, %r283, 4;
	add.s64 	%rd20, %rd1, %rd19;
	ld.global.u32 	%r284, [%rd20];
	cvt.rn.f64.s32 	%fd498, %r284;
	add.f64 	%fd499, %fd2038, %fd498;
	div.u32 	%r285, %r791, %r3;
	mul.lo.s32 	%r286, %r285, %r3;
	sub.s32 	%r287, %r791, %r286;
	mul.lo.s32 	%r288, %r287, %r284;
	cvt.rn.f64.s32 	%fd500, %r288;
	add.f64 	%fd501, %fd2036, %fd500;
	mul.lo.s32 	%r289, %r284, %r285;
	cvt.rn.f64.s32 	%fd502, %r289;
	add.f64 	%fd503, %fd2037, %fd502;
	add.s32 	%r290, %r791, 1;
	ld.global.u32 	%r291, [%rd20+4];
	cvt.rn.f64.s32 	%fd504, %r291;
	add.f64 	%fd505, %fd499, %fd504;
	div.u32 	%r292, %r290, %r3;
	mul.lo.s32 	%r293, %r292, %r3;
	sub.s32 	%r294, %r290, %r293;
	mul.lo.s32 	%r295, %r294, %r291;
	cvt.rn.f64.s32 	%fd506, %r295;
	add.f64 	%fd507, %fd501, %fd506;
	mul.lo.s32 	%r296, %r291, %r292;
	cvt.rn.f64.s32 	%fd508, %r296;
	add.f64 	%fd509, %fd503, %fd508;
	add.s32 	%r297, %r791, 2;
	ld.global.u32 	%r298, [%rd20+8];
	cvt.rn.f64.s32 	%fd510, %r298;
	add.f64 	%fd511, %fd505, %fd510;
	div.u32 	%r299, %r297, %r3;
	mul.lo.s32 	%r300, %r299, %r3;
	sub.s32 	%r301, %r297, %r300;
	mul.lo.s32 	%r302, %r301, %r298;
	cvt.rn.f64.s32 	%fd512, %r302;
	add.f64 	%fd513, %fd507, %fd512;
	mul.lo.s32 	%r303, %r298, %r299;
	cvt.rn.f64.s32 	%fd514, %r303;
	add.f64 	%fd515, %fd509, %fd514;
	add.s32 	%r304, %r791, 3;
	ld.global.u32 	%r305, [%rd20+12];
	cvt.rn.f64.s32 	%fd516, %r305;
	add.f64 	%fd2038, %fd511, %fd516;
	div.u32 	%r306, %r304, %r3;
	mul.lo.s32 	%r307, %r306, %r3;
	sub.s32 	%r308, %r304, %r307;
	mul.lo.s32 	%r309, %r308, %r305;
	cvt.rn.f64.s32 	%fd517, %r309;
	add.f64 	%fd2036, %fd513, %fd517;
	mul.lo.s32 	%r310, %r305, %r306;
	cvt.rn.f64.s32 	%fd518, %r310;
	add.f64 	%fd2037, %fd515, %fd518;
	add.s32 	%r791, %r791, 4;
$L__BB0_9:
	setp.eq.s32 	%p9, %r8, 0;
	@%p9 bra 	$L__BB0_14;
	setp.ne.s16 	%p10, %rs1, 0;
	@%p10 bra 	$L__BB0_12;
	add.s32 	%r311, %r791, %r15;
	mul.wide.s32 	%rd21, %r311, 4;
	add.s64 	%rd22, %rd1, %rd21;
	ld.global.u32 	%r312, [%rd22];
	cvt.rn.f64.s32 	%fd520, %r312;
	add.f64 	%fd521, %fd2038, %fd520;
	div.u32 	%r313, %r791, %r3;
	mul.lo.s32 	%r314, %r313, %r3;
	sub.s32 	%r315, %r791, %r314;
	mul.lo.s32 	%r316, %r315, %r312;
	cvt.rn.f64.s32 	%fd522, %r316;
	add.f64 	%fd523, %fd2036, %fd522;
	mul.lo.s32 	%r317, %r312, %r313;
	cvt.rn.f64.s32 	%fd524, %r317;
	add.f64 	%fd525, %fd2037, %fd524;
	add.s32 	%r318, %r791, 1;
	ld.global.u32 	%r319, [%rd22+4];
	cvt.rn.f64.s32 	%fd526, %r319;
	add.f64 	%fd2038, %fd521, %fd526;
	div.u32 	%r320, %r318, %r3;
	mul.lo.s32 	%r321, %r320, %r3;
	sub.s32 	%r322, %r318, %r321;
	mul.lo.s32 	%r323, %r322, %r319;
	cvt.rn.f64.s32 	%fd527, %r323;
	add.f64 	%fd2036, %fd523, %fd527;
	mul.lo.s32 	%r324, %r319, %r320;
	cvt.rn.f64.s32 	%fd528, %r324;
	add.f64 	%fd2037, %fd525, %fd528;
	add.s32 	%r791, %r791, 2;
$L__BB0_12:
	setp.eq.s16 	%p11, %rs1, 0;
	@%p11 bra 	$L__BB0_14;
	add.s32 	%r325, %r791, %r15;
	mul.wide.s32 	%rd23, %r325, 4;
	add.s64 	%rd24, %rd1, %rd23;
	ld.global.u32 	%r326, [%rd24];
	cvt.rn.f64.s32 	%fd529, %r326;
	add.f64 	%fd2038, %fd2038, %fd529;
	div.u32 	%r327, %r791, %r3;
	mul.lo.s32 	%r328, %r327, %r3;
	sub.s32 	%r329, %r791, %r328;
	mul.lo.s32 	%r330, %r329, %r326;
	cvt.rn.f64.s32 	%fd530, %r330;
	add.f64 	%fd2036, %fd2036, %fd530;
	mul.lo.s32 	%r331, %r326, %r327;
	cvt.rn.f64.s32 	%fd531, %r331;
	add.f64 	%fd2037, %fd2037, %fd531;
$L__BB0_14:
	ld.param.u64 	%rd174, [gaussFitter_param_3];
	setp.eq.s16 	%p12, %rs2, 0;
	div.rn.f64 	%fd533, %fd2036, %fd2038;
	cvta.to.global.u64 	%rd25, %rd174;
	mul.wide.s32 	%rd26, %r14, 8;
	add.s64 	%rd3, %rd25, %rd26;
	st.global.f64 	[%rd3+8], %fd533;
	div.rn.f64 	%fd534, %fd2037, %fd2038;
	st.global.f64 	[%rd3+16], %fd534;
	div.rn.f64 	%fd37, %fd2038, %fd535;
	mov.f64 	%fd2046, 0d0000000000000000;
	@%p12 bra 	$L__BB0_26;
	setp.lt.u32 	%p13, %r4, 16;
	mov.f64 	%fd2046, 0d0000000000000000;
	mov.b32 	%r795, 0;
	@%p13 bra 	$L__BB0_18;
	mov.f64 	%fd2046, 0d0000000000000000;
	mov.b32 	%r793, 0;
$L__BB0_17:
	.pragma "nounroll";
	add.s32 	%r334, %r793, %r15;
	mul.wide.s32 	%rd27, %r334, 4;
	add.s64 	%rd28, %rd1, %rd27;
	ld.global.u32 	%r335, [%rd28];
	cvt.rn.f64.s32 	%fd539, %r335;
	sub.f64 	%fd540, %fd539, %fd37;
	fma.rn.f64 	%fd541, %fd540, %fd540, %fd2046;
	ld.global.u32 	%r336, [%rd28+4];
	cvt.rn.f64.s32 	%fd542, %r336;
	sub.f64 	%fd543, %fd542, %fd37;
	fma.rn.f64 	%fd544, %fd543, %fd543, %fd541;
	ld.global.u32 	%r337, [%rd28+8];
	cvt.rn.f64.s32 	%fd545, %r337;
	sub.f64 	%fd546, %fd545, %fd37;
	fma.rn.f64 	%fd547, %fd546, %fd546, %fd544;
	ld.global.u32 	%r338, [%rd28+12];
	cvt.rn.f64.s32 	%fd548, %r338;
	sub.f64 	%fd549, %fd548, %fd37;
	fma.rn.f64 	%fd550, %fd549, %fd549, %fd547;
	ld.global.u32 	%r339, [%rd28+16];
	cvt.rn.f64.s32 	%fd551, %r339;
	sub.f64 	%fd552, %fd551, %fd37;
	fma.rn.f64 	%fd553, %fd552, %fd552, %fd550;
	ld.global.u32 	%r340, [%rd28+20];
	cvt.rn.f64.s32 	%fd554, %r340;
	sub.f64 	%fd555, %fd554, %fd37;
	fma.rn.f64 	%fd556, %fd555, %fd555, %fd553;
	ld.global.u32 	%r341, [%rd28+24];
	cvt.rn.f64.s32 	%fd557, %r341;
	sub.f64 	%fd558, %fd557, %fd37;
	fma.rn.f64 	%fd559, %fd558, %fd558, %fd556;
	ld.global.u32 	%r342, [%rd28+28];
	cvt.rn.f64.s32 	%fd560, %r342;
	sub.f64 	%fd561, %fd560, %fd37;
	fma.rn.f64 	%fd562, %fd561, %fd561, %fd559;
	ld.global.u32 	%r343, [%rd28+32];
	cvt.rn.f64.s32 	%fd563, %r343;
	sub.f64 	%fd564, %fd563, %fd37;
	fma.rn.f64 	%fd565, %fd564, %fd564, %fd562;
	ld.global.u32 	%r344, [%rd28+36];
	cvt.rn.f64.s32 	%fd566, %r344;
	sub.f64 	%fd567, %fd566, %fd37;
	fma.rn.f64 	%fd568, %fd567, %fd567, %fd565;
	ld.global.u32 	%r345, [%rd28+40];
	cvt.rn.f64.s32 	%fd569, %r345;
	sub.f64 	%fd570, %fd569, %fd37;
	fma.rn.f64 	%fd571, %fd570, %fd570, %fd568;
	ld.global.u32 	%r346, [%rd28+44];
	cvt.rn.f64.s32 	%fd572, %r346;
	sub.f64 	%fd573, %fd572, %fd37;
	fma.rn.f64 	%fd574, %fd573, %fd573, %fd571;
	ld.global.u32 	%r347, [%rd28+48];
	cvt.rn.f64.s32 	%fd575, %r347;
	sub.f64 	%fd576, %fd575, %fd37;
	fma.rn.f64 	%fd577, %fd576, %fd576, %fd574;
	ld.global.u32 	%r348, [%rd28+52];
	cvt.rn.f64.s32 	%fd578, %r348;
	sub.f64 	%fd579, %fd578, %fd37;
	fma.rn.f64 	%fd580, %fd579, %fd579, %fd577;
	ld.global.u32 	%r349, [%rd28+56];
	cvt.rn.f64.s32 	%fd581, %r349;
	sub.f64 	%fd582, %fd581, %fd37;
	fma.rn.f64 	%fd583, %fd582, %fd582, %fd580;
	ld.global.u32 	%r350, [%rd28+60];
	cvt.rn.f64.s32 	%fd584, %r350;
	sub.f64 	%fd585, %fd584, %fd37;
	fma.rn.f64 	%fd2046, %fd585, %fd585, %fd583;
	add.s32 	%r793, %r793, 16;
	and.b32  	%r795, %r4, -16;
	setp.ne.s32 	%p14, %r793, %r795;
	@%p14 bra 	$L__BB0_17;
$L__BB0_18:
	and.b32  	%r351, %r4, 13;
	setp.eq.s32 	%p15, %r351, 0;
	@%p15 bra 	$L__BB0_26;
	setp.lt.u32 	%p16, %r7, 7;
	@%p16 bra 	$L__BB0_21;
	add.s32 	%r352, %r795, %r15;
	mul.wide.s32 	%rd29, %r352, 4;
	add.s64 	%rd30, %rd1, %rd29;
	ld.global.u32 	%r353, [%rd30];
	cvt.rn.f64.s32 	%fd587, %r353;
	sub.f64 	%fd588, %fd587, %fd37;
	fma.rn.f64 	%fd589, %fd588, %fd588, %fd2046;
	ld.global.u32 	%r354, [%rd30+4];
	cvt.rn.f64.s32 	%fd590, %r354;
	sub.f64 	%fd591, %fd590, %fd37;
	fma.rn.f64 	%fd592, %fd591, %fd591, %fd589;
	ld.global.u32 	%r355, [%rd30+8];
	cvt.rn.f64.s32 	%fd593, %r355;
	sub.f64 	%fd594, %fd593, %fd37;
	fma.rn.f64 	%fd595, %fd594, %fd594, %fd592;
	ld.global.u32 	%r356, [%rd30+12];
	cvt.rn.f64.s32 	%fd596, %r356;
	sub.f64 	%fd597, %fd596, %fd37;
	fma.rn.f64 	%fd598, %fd597, %fd597, %fd595;
	ld.global.u32 	%r357, [%rd30+16];
	cvt.rn.f64.s32 	%fd599, %r357;
	sub.f64 	%fd600, %fd599, %fd37;
	fma.rn.f64 	%fd601, %fd600, %fd600, %fd598;
	ld.global.u32 	%r358, [%rd30+20];
	cvt.rn.f64.s32 	%fd602, %r358;
	sub.f64 	%fd603, %fd602, %fd37;
	fma.rn.f64 	%fd604, %fd603, %fd603, %fd601;
	ld.global.u32 	%r359, [%rd30+24];
	cvt.rn.f64.s32 	%fd605, %r359;
	sub.f64 	%fd606, %fd605, %fd37;
	fma.rn.f64 	%fd607, %fd606, %fd606, %fd604;
	ld.global.u32 	%r360, [%rd30+28];
	cvt.rn.f64.s32 	%fd608, %r360;
	sub.f64 	%fd609, %fd608, %fd37;
	fma.rn.f64 	%fd2046, %fd609, %fd609, %fd607;
	add.s32 	%r795, %r795, 8;
$L__BB0_21:
	setp.eq.s32 	%p17, %r9, 0;
	@%p17 bra 	$L__BB0_26;
	setp.lt.u32 	%p18, %r6, 3;
	@%p18 bra 	$L__BB0_24;
	add.s32 	%r361, %r795, %r15;
	mul.wide.s32 	%rd31, %r361, 4;
	add.s64 	%rd32, %rd1, %rd31;
	ld.global.u32 	%r362, [%rd32];
	cvt.rn.f64.s32 	%fd611, %r362;
	sub.f64 	%fd612, %fd611, %fd37;
	fma.rn.f64 	%fd613, %fd612, %fd612, %fd2046;
	ld.global.u32 	%r363, [%rd32+4];
	cvt.rn.f64.s32 	%fd614, %r363;
	sub.f64 	%fd615, %fd614, %fd37;
	fma.rn.f64 	%fd616, %fd615, %fd615, %fd613;
	ld.global.u32 	%r364, [%rd32+8];
	cvt.rn.f64.s32 	%fd617, %r364;
	sub.f64 	%fd618, %fd617, %fd37;
	fma.rn.f64 	%fd619, %fd618, %fd618, %fd616;
	ld.global.u32 	%r365, [%rd32+12];
	cvt.rn.f64.s32 	%fd620, %r365;
	sub.f64 	%fd621, %fd620, %fd37;
	fma.rn.f64 	%fd2046, %fd621, %fd621, %fd619;
	add.s32 	%r795, %r795, 4;
$L__BB0_24:
	setp.eq.s32 	%p19, %r8, 0;
	@%p19 bra 	$L__BB0_26;
	add.s32 	%r366, %r795, %r15;
	mul.wide.s32 	%rd33, %r366, 4;
	add.s64 	%rd34, %rd1, %rd33;
	ld.global.u32 	%r367, [%rd34];
	cvt.rn.f64.s32 	%fd622, %r367;
	sub.f64 	%fd623, %fd622, %fd37;
	fma.rn.f64 	%fd2046, %fd623, %fd623, %fd2046;
$L__BB0_26:
	ld.param.u64 	%rd175, [gaussFitter_param_8];
	ld.global.f64 	%fd624, [%rd3];
	ld.global.f64 	%fd625, [%rd2];
	mul.f64 	%fd50, %fd624, %fd625;
	ld.global.f64 	%fd626, [%rd2+8];
	mul.f64 	%fd51, %fd624, %fd626;
	ld.global.f64 	%fd627, [%rd2+96];
	mul.f64 	%fd52, %fd624, %fd627;
	ld.global.f64 	%fd628, [%rd2+104];
	mul.f64 	%fd53, %fd624, %fd628;
	cvta.to.global.u64 	%rd35, %rd175;
	add.s64 	%rd4, %rd35, %rd26;
	ld.global.f64 	%fd629, [%rd4];
	mul.f64 	%fd630, %fd624, %fd629;
	st.global.f64 	[%rd4], %fd630;
	ld.global.f64 	%fd631, [%rd3];
	ld.global.f64 	%fd632, [%rd4+48];
	mul.f64 	%fd633, %fd631, %fd632;
	st.global.f64 	[%rd4+48], %fd633;
	ld.global.f64 	%fd2050, [%rd2+48];
	ld.global.f64 	%fd2052, [%rd2+56];
	setp.gtu.f64 	%p20, %fd2050, %fd2052;
	@%p20 bra 	$L__BB0_50;
	setp.eq.s16 	%p21, %rs2, 0;
	ld.global.f64 	%fd2053, [%rd2+72];
	@%p21 bra 	$L__BB0_73;
	mov.f64 	%fd2077, 0d3FF0000000000000;
$L__BB0_29:
	ld.global.f64 	%fd2067, [%rd2+64];
	add.f64 	%fd635, %fd2050, %fd2050;
	mul.f64 	%fd636, %fd2050, %fd635;
	rcp.rn.f64 	%fd83, %fd636;
	setp.gtu.f64 	%p22, %fd2067, %fd2053;
	@%p22 bra 	$L__BB0_49;
	ld.global.f64 	%fd84, [%rd3];
	ld.global.f64 	%fd85, [%rd3+8];
	ld.global.f64 	%fd86, [%rd3+16];
$L__BB0_31:
	setp.eq.s32 	%p23, %r5, 0;
	add.f64 	%fd639, %fd2067, %fd2067;
	mul.f64 	%fd640, %fd2067, %fd639;
	rcp.rn.f64 	%fd90, %fd640;
	mov.f64 	%fd2072, 0d0000000000000000;
	mov.b32 	%r798, 0;
	@%p23 bra 	$L__BB0_40;
	mov.f64 	%fd2072, 0d0000000000000000;
	mov.b32 	%r797, 0;
$L__BB0_33:
	div.u32 	%r370, %r797, %r3;
	mul.lo.s32 	%r371, %r370, %r3;
	sub.s32 	%r372, %r797, %r371;
	cvt.rn.f64.u32 	%fd642, %r372;
	sub.f64 	%fd643, %fd642, %fd85;
	mul.f64 	%fd644, %fd83, %fd643;
	cvt.rn.f64.u32 	%fd645, %r370;
	sub.f64 	%fd646, %fd645, %fd86;
	mul.f64 	%fd647, %fd90, %fd646;
	mul.f64 	%fd648, %fd646, %fd647;
	fma.rn.f64 	%fd92, %fd643, %fd644, %fd648;
	neg.f64 	%fd649, %fd92;
	fma.rn.f64 	%fd650, %fd92, 0dBFF71547652B82FE, 0d4338000000000000;
	{
	.reg .b32 %temp; 
	mov.b64 	{%r38, %temp}, %fd650;
	}
	mov.f64 	%fd651, 0dC338000000000000;
	add.rn.f64 	%fd652, %fd650, %fd651;
	fma.rn.f64 	%fd653, %fd652, 0dBFE62E42FEFA39EF, %fd649;
	fma.rn.f64 	%fd654, %fd652, 0dBC7ABC9E3B39803F, %fd653;
	fma.rn.f64 	%fd655, %fd654, 0d3E5ADE1569CE2BDF, 0d3E928AF3FCA213EA;
	fma.rn.f64 	%fd656, %fd655, %fd654, 0d3EC71DEE62401315;
	fma.rn.f64 	%fd657, %fd656, %fd654, 0d3EFA01997C89EB71;
	fma.rn.f64 	%fd658, %fd657, %fd654, 0d3F2A01A014761F65;
	fma.rn.f64 	%fd659, %fd658, %fd654, 0d3F56C16C1852B7AF;
	fma.rn.f64 	%fd660, %fd659, %fd654, 0d3F81111111122322;
	fma.rn.f64 	%fd661, %fd660, %fd654, 0d3FA55555555502A1;
	fma.rn.f64 	%fd662, %fd661, %fd654, 0d3FC5555555555511;
	fma.rn.f64 	%fd663, %fd662, %fd654, 0d3FE000000000000B;
	fma.rn.f64 	%fd664, %fd663, %fd654, 0d3FF0000000000000;
	fma.rn.f64 	%fd665, %fd664, %fd654, 0d3FF0000000000000;
	{
	.reg .b32 %temp; 
	mov.b64 	{%r39, %temp}, %fd665;
	}
	{
	.reg .b32 %temp; 
	mov.b64 	{%temp, %r40}, %fd665;
	}
	shl.b32 	%r373, %r38, 20;
	add.s32 	%r374, %r373, %r40;
	mov.b64 	%fd2070, {%r39, %r374};
	{
	.reg .b32 %temp; 
	mov.b64 	{%temp, %r375}, %fd649;
	}
	mov.b32 	%f16, %r375;
	abs.f32 	%f1, %f16;
	setp.lt.f32 	%p24, %f1, 0f4086232B;
	@%p24 bra 	$L__BB0_36;
	setp.gt.f64 	%p25, %fd92, 0d0000000000000000;
	mov.f64 	%fd666, 0d7FF0000000000000;
	sub.f64 	%fd667, %fd666, %fd92;
	selp.f64 	%fd2070, 0d0000000000000000, %fd667, %p25;
	setp.geu.f32 	%p26, %f1, 0f40874800;
	@%p26 bra 	$L__BB0_36;
	shr.u32 	%r376, %r38, 31;
	add.s32 	%r377, %r38, %r376;
	shr.s32 	%r378, %r377, 1;
	shl.b32 	%r379, %r378, 20;
	add.s32 	%r380, %r40, %r379;
	mov.b64 	%fd668, {%r39, %r380};
	sub.s32 	%r381, %r38, %r378;
	shl.b32 	%r382, %r381, 20;
	add.s32 	%r383, %r382, 1072693248;
	mov.b32 	%r384, 0;
	mov.b64 	%fd669, {%r384, %r383};
	mul.f64 	%fd2070, %fd669, %fd668;
$L__BB0_36:
	mul.f64 	%fd670, %fd84, %fd2070;
	add.s32 	%r385, %r797, %r15;
	mul.wide.s32 	%rd37, %r385, 4;
	add.s64 	%rd5, %rd1, %rd37;
	ld.global.u32 	%r386, [%rd5];
	cvt.rn.f64.s32 	%fd671, %r386;
	sub.f64 	%fd672, %fd670, %fd671;
	fma.rn.f64 	%fd97, %fd672, %fd672, %fd2072;
	add.s32 	%r387, %r797, 1;
	div.u32 	%r388, %r387, %r3;
	mul.lo.s32 	%r389, %r388, %r3;
	sub.s32 	%r390, %r387, %r389;
	cvt.rn.f64.u32 	%fd673, %r390;
	sub.f64 	%fd674, %fd673, %fd85;
	mul.f64 	%fd675, %fd83, %fd674;
	cvt.rn.f64.u32 	%fd676, %r388;
	sub.f64 	%fd677, %fd676, %fd86;
	mul.f64 	%fd678, %fd90, %fd677;
	mul.f64 	%fd679, %fd677, %fd678;
	fma.rn.f64 	%fd98, %fd674, %fd675, %fd679;
	neg.f64 	%fd680, %fd98;
	fma.rn.f64 	%fd681, %fd98, 0dBFF71547652B82FE, 0d4338000000000000;
	{
	.reg .b32 %temp; 
	mov.b64 	{%r41, %temp}, %fd681;
	}
	mov.f64 	%fd682, 0dC338000000000000;
	add.rn.f64 	%fd683, %fd681, %fd682;
	fma.rn.f64 	%fd684, %fd683, 0dBFE62E42FEFA39EF, %fd680;
	fma.rn.f64 	%fd685, %fd683, 0dBC7ABC9E3B39803F, %fd684;
	fma.rn.f64 	%fd686, %fd685, 0d3E5ADE1569CE2BDF, 0d3E928AF3FCA213EA;
	fma.rn.f64 	%fd687, %fd686, %fd685, 0d3EC71DEE62401315;
	fma.rn.f64 	%fd688, %fd687, %fd685, 0d3EFA01997C89EB71;
	fma.rn.f64 	%fd689, %fd688, %fd685, 0d3F2A01A014761F65;
	fma.rn.f64 	%fd690, %fd689, %fd685, 0d3F56C16C1852B7AF;
	fma.rn.f64 	%fd691, %fd690, %fd685, 0d3F81111111122322;
	fma.rn.f64 	%fd692, %fd691, %fd685, 0d3FA55555555502A1;
	fma.rn.f64 	%fd693, %fd692, %fd685, 0d3FC5555555555511;
	fma.rn.f64 	%fd694, %fd693, %fd685, 0d3FE000000000000B;
	fma.rn.f64 	%fd695, %fd694, %fd685, 0d3FF0000000000000;
	fma.rn.f64 	%fd696, %fd695, %fd685, 0d3FF0000000000000;
	{
	.reg .b32 %temp; 
	mov.b64 	{%r42, %temp}, %fd696;
	}
	{
	.reg .b32 %temp; 
	mov.b64 	{%temp, %r43}, %fd696;
	}
	shl.b32 	%r391, %r41, 20;
	add.s32 	%r392, %r391, %r43;
	mov.b64 	%fd2071, {%r42, %r392};
	{
	.reg .b32 %temp; 
	mov.b64 	{%temp, %r393}, %fd680;
	}
	mov.b32 	%f17, %r393;
	abs.f32 	%f2, %f17;
	setp.lt.f32 	%p27, %f2, 0f4086232B;
	@%p27 bra 	$L__BB0_39;
	setp.gt.f64 	%p28, %fd98, 0d0000000000000000;
	mov.f64 	%fd697, 0d7FF0000000000000;
	sub.f64 	%fd698, %fd697, %fd98;
	selp.f64 	%fd2071, 0d0000000000000000, %fd698, %p28;
	setp.geu.f32 	%p29, %f2, 0f40874800;
	@%p29 bra 	$L__BB0_39;
	shr.u32 	%r394, %r41, 31;
	add.s32 	%r395, %r41, %r394;
	shr.s32 	%r396, %r395, 1;
	shl.b32 	%r397, %r396, 20;
	add.s32 	%r398, %r43, %r397;
	mov.b64 	%fd699, {%r42, %r398};
	sub.s32 	%r399, %r41, %r396;
	shl.b32 	%r400, %r399, 20;
	add.s32 	%r401, %r400, 1072693248;
	mov.b32 	%r402, 0;
	mov.b64 	%fd700, {%r402, %r401};
	mul.f64 	%fd2071, %fd700, %fd699;
$L__BB0_39:
	mul.f64 	%fd701, %fd84, %fd2071;
	ld.global.u32 	%r403, [%rd5+4];
	cvt.rn.f64.s32 	%fd702, %r403;
	sub.f64 	%fd703, %fd701, %fd702;
	fma.rn.f64 	%fd2072, %fd703, %fd703, %fd97;
	add.s32 	%r797, %r797, 2;
	setp.ne.s32 	%p30, %r797, %r11;
	mov.u32 	%r798, %r11;
	@%p30 bra 	$L__BB0_33;
$L__BB0_40:
	setp.eq.s32 	%p31, %r10, 0;
	@%p31 bra 	$L__BB0_45;
	div.u32 	%r404, %r798, %r3;
	mul.lo.s32 	%r405, %r404, %r3;
	sub.s32 	%r406, %r798, %r405;
	cvt.rn.f64.u32 	%fd704, %r406;
	sub.f64 	%fd705, %fd704, %fd85;
	mul.f64 	%fd706, %fd83, %fd705;
	cvt.rn.f64.u32 	%fd707, %r404;
	sub.f64 	%fd708, %fd707, %fd86;
	mul.f64 	%fd709, %fd90, %fd708;
	mul.f64 	%fd710, %fd708, %fd709;
	fma.rn.f64 	%fd106, %fd705, %fd706, %fd710;
	neg.f64 	%fd711, %fd106;
	fma.rn.f64 	%fd712, %fd106, 0dBFF71547652B82FE, 0d4338000000000000;
	{
	.reg .b32 %temp; 
	mov.b64 	{%r46, %temp}, %fd712;
	}
	mov.f64 	%fd713, 0dC338000000000000;
	add.rn.f64 	%fd714, %fd712, %fd713;
	fma.rn.f64 	%fd715, %fd714, 0dBFE62E42FEFA39EF, %fd711;
	fma.rn.f64 	%fd716, %fd714, 0dBC7ABC9E3B39803F, %fd715;
	fma.rn.f64 	%fd717, %fd716, 0d3E5ADE1569CE2BDF, 0d3E928AF3FCA213EA;
	fma.rn.f64 	%fd718, %fd717, %fd716, 0d3EC71DEE62401315;
	fma.rn.f64 	%fd719, %fd718, %fd716, 0d3EFA01997C89EB71;
	fma.rn.f64 	%fd720, %fd719, %fd716, 0d3F2A01A014761F65;
	fma.rn.f64 	%fd721, %fd720, %fd716, 0d3F56C16C1852B7AF;
	fma.rn.f64 	%fd722, %fd721, %fd716, 0d3F81111111122322;
	fma.rn.f64 	%fd723, %fd722, %fd716, 0d3FA55555555502A1;
	fma.rn.f64 	%fd724, %fd723, %fd716, 0d3FC5555555555511;
	fma.rn.f64 	%fd725, %fd724, %fd716, 0d3FE000000000000B;
	fma.rn.f64 	%fd726, %fd725, %fd716, 0d3FF0000000000000;
	fma.rn.f64 	%fd727, %fd726, %fd716, 0d3FF0000000000000;
	{
	.reg .b32 %temp; 
	mov.b64 	{%r47, %temp}, %fd727;
	}
	{
	.reg .b32 %temp; 
	mov.b64 	{%temp, %r48}, %fd727;
	}
	shl.b32 	%r407, %r46, 20;
	add.s32 	%r408, %r407, %r48;
	mov.b64 	%fd2074, {%r47, %r408};
	{
	.reg .b32 %temp; 
	mov.b64 	{%temp, %r409}, %fd711;
	}
	mov.b32 	%f18, %r409;
	abs.f32 	%f3, %f18;
	setp.lt.f32 	%p32, %f3, 0f4086232B;
	@%p32 bra 	$L__BB0_44;
	setp.gt.f64 	%p33, %fd106, 0d0000000000000000;
	mov.f64 	%fd728, 0d7FF0000000000000;
	sub.f64 	%fd729, %fd728, %fd106;
	selp.f64 	%fd2074, 0d0000000000000000, %fd729, %p33;
	setp.geu.f32 	%p34, %f3, 0f40874800;
	@%p34 bra 	$L__BB0_44;
	shr.u32 	%r410, %r46, 31;
	add.s32 	%r411, %r46, %r410;
	shr.s32 	%r412, %r411, 1;
	shl.b32 	%r413, %r412, 20;
	add.s32 	%r414, %r48, %r413;
	mov.b64 	%fd730, {%r47, %r414};
	sub.s32 	%r415, %r46, %r412;
	shl.b32 	%r416, %r415, 20;
	add.s32 	%r417, %r416, 1072693248;
	mov.b32 	%r418, 0;
	mov.b64 	%fd731, {%r418, %r417};
	mul.f64 	%fd2074, %fd731, %fd730;
$L__BB0_44:
	mul.f64 	%fd732, %fd84, %fd2074;
	add.s32 	%r419, %r798, %r15;
	mul.wide.s32 	%rd38, %r419, 4;
	add.s64 	%rd39, %rd1, %rd38;
	ld.global.u32 	%r420, [%rd39];
	cvt.rn.f64.s32 	%fd733, %r420;
	sub.f64 	%fd734, %fd732, %fd733;
	fma.rn.f64 	%fd2072, %fd734, %fd734, %fd2072;
$L__BB0_45:
	div.rn.f64 	%fd113, %fd2072, %fd2046;
	setp.geu.f64 	%p35, %fd113, %fd2077;
	@%p35 bra 	$L__BB0_47;
	st.global.f64 	[%rd3+24], %fd2050;
	st.global.f64 	[%rd3+32], %fd2067;
	ld.global.f64 	%fd2053, [%rd2+72];
	mov.f64 	%fd2077, %fd113;
$L__BB0_47:
	ld.global.f64 	%fd735, [%rd4+32];
	add.f64 	%fd2067, %fd2067, %fd735;
	setp.le.f64 	%p36, %fd2067, %fd2053;
	@%p36 bra 	$L__BB0_31;
	ld.global.f64 	%fd2052, [%rd2+56];
$L__BB0_49:
	ld.global.f64 	%fd736, [%rd4+24];
	add.f64 	%fd2050, %fd2050, %fd736;
	setp.le.f64 	%p37, %fd2050, %fd2052;
	@%p37 bra 	$L__BB0_29;
$L__BB0_50:
	ld.global.f64 	%fd743, [%rd3+24];
	add.f64 	%fd744, %fd743, %fd743;
	mul.f64 	%fd745, %fd743, %fd744;
	rcp.rn.f64 	%fd2138, %fd745;
	ld.global.f64 	%fd746, [%rd3+32];
	add.f64 	%fd747, %fd746, %fd746;
	mul.f64 	%fd748, %fd746, %fd747;
	rcp.rn.f64 	%fd2140, %fd748;
	mov.f64 	%fd2137, 0d3FF0000000000000;
	mov.b32 	%r799, 0;
	mov.f64 	%fd2139, 0d0000000000000000;
	mov.f64 	%fd130, %fd2137;
	mov.u32 	%r800, %r799;
$L__BB0_51:
	setp.eq.s32 	%p42, %r799, 6;
	@%p42 bra 	$L__BB0_87;
	setp.ne.s32 	%p43, %r799, 0;
	@%p43 bra 	$L__BB0_114;
	ld.global.f64 	%fd865, [%rd3];
	ld.global.f64 	%fd131, [%rd4];
	add.f64 	%fd866, %fd865, %fd131;
	setp.leu.f64 	%p65, %fd866, %fd50;
	setp.geu.f64 	%p66, %fd866, %fd51;
	or.pred  	%p67, %p65, %p66;
	@%p67 bra 	$L__BB0_82;
	setp.eq.s16 	%p70, %rs2, 0;
	st.global.f64 	[%rd3], %fd866;
	mov.f64 	%fd2090, 0d0000000000000000;
	@%p70 bra 	$L__BB0_69;
	setp.eq.s32 	%p71, %r5, 0;
	ld.global.f64 	%fd133, [%rd3+8];
	add.f64 	%fd134, %fd2139, %fd2139;
	ld.global.f64 	%fd135, [%rd3+16];
	ld.global.f64 	%fd136, [%rd3+48];
	mov.f64 	%fd2090, 0d0000000000000000;
	mov.b32 	%r802, 0;
	@%p71 bra 	$L__BB0_64;
	mov.f64 	%fd2090, 0d0000000000000000;
	mov.b32 	%r801, 0;
$L__BB0_57:
	div.u32 	%r477, %r801, %r3;
	mul.lo.s32 	%r478, %r477, %r3;
	sub.s32 	%r479, %r801, %r478;
	cvt.rn.f64.u32 	%fd874, %r479;
	sub.f64 	%fd875, %fd874, %fd133;
	mul.f64 	%fd876, %fd2138, %fd875;
	mul.f64 	%fd877, %fd875, %fd876;
	mul.f64 	%fd878, %fd134, %fd875;
	cvt.rn.f64.u32 	%fd879, %r477;
	sub.f64 	%fd880, %fd879, %fd135;
	mul.f64 	%fd881, %fd878, %fd880;
	sub.f64 	%fd882, %fd877, %fd881;
	mul.f64 	%fd883, %fd2140, %fd880;
	fma.rn.f64 	%fd138, %fd880, %fd883, %fd882;
	neg.f64 	%fd884, %fd138;
	fma.rn.f64 	%fd885, %fd138, 0dBFF71547652B82FE, 0d4338000000000000;
	{
	.reg .b32 %temp; 
	mov.b64 	{%r52, %temp}, %fd885;
	}
	mov.f64 	%fd886, 0dC338000000000000;
	add.rn.f64 	%fd887, %fd885, %fd886;
	fma.rn.f64 	%fd888, %fd887, 0dBFE62E42FEFA39EF, %fd884;
	fma.rn.f64 	%fd889, %fd887, 0dBC7ABC9E3B39803F, %fd888;
	fma.rn.f64 	%fd890, %fd889, 0d3E5ADE1569CE2BDF, 0d3E928AF3FCA213EA;
	fma.rn.f64 	%fd891, %fd890, %fd889, 0d3EC71DEE62401315;
	fma.rn.f64 	%fd892, %fd891, %fd889, 0d3EFA01997C89EB71;
	fma.rn.f64 	%fd893, %fd892, %fd889, 0d3F2A01A014761F65;
	fma.rn.f64 	%fd894, %fd893, %fd889, 0d3F56C16C1852B7AF;
	fma.rn.f64 	%fd895, %fd894, %fd889, 0d3F81111111122322;
	fma.rn.f64 	%fd896, %fd895, %fd889, 0d3FA55555555502A1;
	fma.rn.f64 	%fd897, %fd896, %fd889, 0d3FC5555555555511;
	fma.rn.f64 	%fd898, %fd897, %fd889, 0d3FE000000000000B;
	fma.rn.f64 	%fd899, %fd898, %fd889, 0d3FF0000000000000;
	fma.rn.f64 	%fd900, %fd899, %fd889, 0d3FF0000000000000;
	{
	.reg .b32 %temp; 
	mov.b64 	{%r53, %temp}, %fd900;
	}
	{
	.reg .b32 %temp; 
	mov.b64 	{%temp, %r54}, %fd900;
	}
	shl.b32 	%r480, %r52, 20;
	add.s32 	%r481, %r480, %r54;
	mov.b64 	%fd2088, {%r53, %r481};
	{
	.reg .b32 %temp; 
	mov.b64 	{%temp, %r482}, %fd884;
	}
	mov.b32 	%f22, %r482;
	abs.f32 	%f4, %f22;
	setp.lt.f32 	%p72, %f4, 0f4086232B;
	@%p72 bra 	$L__BB0_60;
	setp.gt.f64 	%p73, %fd138, 0d0000000000000000;
	mov.f64 	%fd901, 0d7FF0000000000000;
	sub.f64 	%fd902, %fd901, %fd138;
	selp.f64 	%fd2088, 0d0000000000000000, %fd902, %p73;
	setp.geu.f32 	%p74, %f4, 0f40874800;
	@%p74 bra 	$L__BB0_60;
	shr.u32 	%r483, %r52, 31;
	add.s32 	%r484, %r52, %r483;
	shr.s32 	%r485, %r484, 1;
	shl.b32 	%r486, %r485, 20;
	add.s32 	%r487, %r54, %r486;
	mov.b64 	%fd903, {%r53, %r487};
	sub.s32 	%r488, %r52, %r485;
	shl.b32 	%r489, %r488, 20;
	add.s32 	%r490, %r489, 1072693248;
	mov.b32 	%r491, 0;
	mov.b64 	%fd904, {%r491, %r490};
	mul.f64 	%fd2088, %fd904, %fd903;
$L__BB0_60:
	fma.rn.f64 	%fd905, %fd866, %fd2088, %fd136;
	add.s32 	%r492, %r801, %r15;
	mul.wide.s32 	%rd43, %r492, 4;
	add.s64 	%rd6, %rd1, %rd43;
	ld.global.u32 	%r493, [%rd6];
	cvt.rn.f64.s32 	%fd906, %r493;
	sub.f64 	%fd907, %fd905, %fd906;
	fma.rn.f64 	%fd143, %fd907, %fd907, %fd2090;
	add.s32 	%r494, %r801, 1;
	div.u32 	%r495, %r494, %r3;
	mul.lo.s32 	%r496, %r495, %r3;
	sub.s32 	%r497, %r494, %r496;
	cvt.rn.f64.u32 	%fd908, %r497;
	sub.f64 	%fd909, %fd908, %fd133;
	mul.f64 	%fd910, %fd2138, %fd909;
	mul.f64 	%fd911, %fd909, %fd910;
	mul.f64 	%fd912, %fd134, %fd909;
	cvt.rn.f64.u32 	%fd913, %r495;
	sub.f64 	%fd914, %fd913, %fd135;
	mul.f64 	%fd915, %fd912, %fd914;
	sub.f64 	%fd916, %fd911, %fd915;
	mul.f64 	%fd917, %fd2140, %fd914;
	fma.rn.f64 	%fd144, %fd914, %fd917, %fd916;
	neg.f64 	%fd918, %fd144;
	fma.rn.f64 	%fd919, %fd144, 0dBFF71547652B82FE, 0d4338000000000000;
	{
	.reg .b32 %temp; 
	mov.b64 	{%r55, %temp}, %fd919;
	}
	mov.f64 	%fd920, 0dC338000000000000;
	add.rn.f64 	%fd921, %fd919, %fd920;
	fma.rn.f64 	%fd922, %fd921, 0dBFE62E42FEFA39EF, %fd918;
	fma.rn.f64 	%fd923, %fd921, 0dBC7ABC9E3B39803F, %fd922;
	fma.rn.f64 	%fd924, %fd923, 0d3E5ADE1569CE2BDF, 0d3E928AF3FCA213EA;
	fma.rn.f64 	%fd925, %fd924, %fd923, 0d3EC71DEE62401315;
	fma.rn.f64 	%fd926, %fd925, %fd923, 0d3EFA01997C89EB71;
	fma.rn.f64 	%fd927, %fd926, %fd923, 0d3F2A01A014761F65;
	fma.rn.f64 	%fd928, %fd927, %fd923, 0d3F56C16C1852B7AF;
	fma.rn.f64 	%fd929, %fd928, %fd923, 0d3F81111111122322;
	fma.rn.f64 	%fd930, %fd929, %fd923, 0d3FA55555555502A1;
	fma.rn.f64 	%fd931, %fd930, %fd923, 0d3FC5555555555511;
	fma.rn.f64 	%fd932, %fd931, %fd923, 0d3FE000000000000B;
	fma.rn.f64 	%fd933, %fd932, %fd923, 0d3FF0000000000000;
	fma.rn.f64 	%fd934, %fd933, %fd923, 0d3FF0000000000000;
	{
	.reg .b32 %temp; 
	mov.b64 	{%r56, %temp}, %fd934;
	}
	{
	.reg .b32 %temp; 
	mov.b64 	{%temp, %r57}, %fd934;
	}
	shl.b32 	%r498, %r55, 20;
	add.s32 	%r499, %r498, %r57;
	mov.b64 	%fd2089, {%r56, %r499};
	{
	.reg .b32 %temp; 
	mov.b64 	{%temp, %r500}, %fd918;
	}
	mov.b32 	%f23, %r500;
	abs.f32 	%f5, %f23;
	setp.lt.f32 	%p75, %f5, 0f4086232B;
	@%p75 bra 	$L__BB0_63;
	setp.gt.f64 	%p76, %fd144, 0d0000000000000000;
	mov.f64 	%fd935, 0d7FF0000000000000;
	sub.f64 	%fd936, %fd935, %fd144;
	selp.f64 	%fd2089, 0d0000000000000000, %fd936, %p76;
	setp.geu.f32 	%p77, %f5, 0f40874800;
	@%p77 bra 	$L__BB0_63;
	shr.u32 	%r501, %r55, 31;
	add.s32 	%r502, %r55, %r501;
	shr.s32 	%r503, %r502, 1;
	shl.b32 	%r504, %r503, 20;
	add.s32 	%r505, %r57, %r504;
	mov.b64 	%fd937, {%r56, %r505};
	sub.s32 	%r506, %r55, %r503;
	shl.b32 	%r507, %r506, 20;
	add.s32 	%r508, %r507, 1072693248;
	mov.b32 	%r509, 0;
	mov.b64 	%fd938, {%r509, %r508};
	mul.f64 	%fd2089, %fd938, %fd937;
$L__BB0_63:
	fma.rn.f64 	%fd939, %fd866, %fd2089, %fd136;
	ld.global.u32 	%r510, [%rd6+4];
	cvt.rn.f64.s32 	%fd940, %r510;
	sub.f64 	%fd941, %fd939, %fd940;
	fma.rn.f64 	%fd2090, %fd941, %fd941, %fd143;
	add.s32 	%r801, %r801, 2;
	setp.ne.s32 	%p78, %r801, %r11;
	mov.u32 	%r802, %r11;
	@%p78 bra 	$L__BB0_57;
$L__BB0_64:
	setp.eq.s32 	%p79, %r10, 0;
	@%p79 bra 	$L__BB0_69;
	div.u32 	%r511, %r802, %r3;
	mul.lo.s32 	%r512, %r511, %r3;
	sub.s32 	%r513, %r802, %r512;
	cvt.rn.f64.u32 	%fd942, %r513;
	sub.f64 	%fd943, %fd942, %fd133;
	mul.f64 	%fd944, %fd2138, %fd943;
	mul.f64 	%fd945, %fd943, %fd944;
	mul.f64 	%fd946, %fd134, %fd943;
	cvt.rn.f64.u32 	%fd947, %r511;
	sub.f64 	%fd948, %fd947, %fd135;
	mul.f64 	%fd949, %fd946, %fd948;
	sub.f64 	%fd950, %fd945, %fd949;
	mul.f64 	%fd951, %fd2140, %fd948;
	fma.rn.f64 	%fd152, %fd948, %fd951, %fd950;
	neg.f64 	%fd952, %fd152;
	fma.rn.f64 	%fd953, %fd152, 0dBFF71547652B82FE, 0d4338000000000000;
	{
	.reg .b32 %temp; 
	mov.b64 	{%r60, %temp}, %fd953;
	}
	mov.f64 	%fd954, 0dC338000000000000;
	add.rn.f64 	%fd955, %fd953, %fd954;
	fma.rn.f64 	%fd956, %fd955, 0dBFE62E42FEFA39EF, %fd952;
	fma.rn.f64 	%fd957, %fd955, 0dBC7ABC9E3B39803F, %fd956;
	fma.rn.f64 	%fd958, %fd957, 0d3E5ADE1569CE2BDF, 0d3E928AF3FCA213EA;
	fma.rn.f64 	%fd959, %fd958, %fd957, 0d3EC71DEE62401315;
	fma.rn.f64 	%fd960, %fd959, %fd957, 0d3EFA01997C89EB71;
	fma.rn.f64 	%fd961, %fd960, %fd957, 0d3F2A01A014761F65;
	fma.rn.f64 	%fd962, %fd961, %fd957, 0d3F56C16C1852B7AF;
	fma.rn.f64 	%fd963, %fd962, %fd957, 0d3F81111111122322;
	fma.rn.f64 	%fd964, %fd963, %fd957, 0d3FA55555555502A1;
	fma.rn.f64 	%fd965, %fd964, %fd957, 0d3FC5555555555511;
	fma.rn.f64 	%fd966, %fd965, %fd957, 0d3FE000000000000B;
	fma.rn.f64 	%fd967, %fd966, %fd957, 0d3FF0000000000000;
	fma.rn.f64 	%fd968, %fd967, %fd957, 0d3FF0000000000000;
	{
	.reg .b32 %temp; 
	mov.b64 	{%r61, %temp}, %fd968;
	}
	{
	.reg .b32 %temp; 
	mov.b64 	{%temp, %r62}, %fd968;
	}
	shl.b32 	%r514, %r60, 20;
	add.s32 	%r515, %r514, %r62;
	mov.b64 	%fd2092, {%r61, %r515};
	{
	.reg .b32 %temp; 
	mov.b64 	{%temp, %r516}, %fd952;
	}
	mov.b32 	%f24, %r516;
	abs.f32 	%f6, %f24;
	setp.lt.f32 	%p80, %f6, 0f4086232B;
	@%p80 bra 	$L__BB0_68;
	setp.gt.f64 	%p81, %fd152, 0d0000000000000000;
	mov.f64 	%fd969, 0d7FF0000000000000;
	sub.f64 	%fd970, %fd969, %fd152;
	selp.f64 	%fd2092, 0d0000000000000000, %fd970, %p81;
	setp.geu.f32 	%p82, %f6, 0f40874800;
	@%p82 bra 	$L__BB0_68;
	shr.u32 	%r517, %r60, 31;
	add.s32 	%r518, %r60, %r517;
	shr.s32 	%r519, %r518, 1;
	shl.b32 	%r520, %r519, 20;
	add.s32 	%r521, %r62, %r520;
	mov.b64 	%fd971, {%r61, %r521};
	sub.s32 	%r522, %r60, %r519;
	shl.b32 	%r523, %r522, 20;
	add.s32 	%r524, %r523, 1072693248;
	mov.b32 	%r525, 0;
	mov.b64 	%fd972, {%r525, %r524};
	mul.f64 	%fd2092, %fd972, %fd971;
$L__BB0_68:
	fma.rn.f64 	%fd973, %fd866, %fd2092, %fd136;
	add.s32 	%r526, %r802, %r15;
	mul.wide.s32 	%rd44, %r526, 4;
	add.s64 	%rd45, %rd1, %rd44;
	ld.global.u32 	%r527, [%rd45];
	cvt.rn.f64.s32 	%fd974, %r527;
	sub.f64 	%fd975, %fd973, %fd974;
	fma.rn.f64 	%fd2090, %fd975, %fd975, %fd2090;
$L__BB0_69:
	div.rn.f64 	%fd2136, %fd2090, %fd2046;
	setp.lt.f64 	%p83, %fd2136, %fd130;
	mov.f64 	%fd2137, %fd130;
	@%p83 bra 	$L__BB0_230;
	ld.global.f64 	%fd976, [%rd4];
	sub.f64 	%fd977, %fd866, %fd976;
	st.global.f64 	[%rd3], %fd977;
	ld.global.f64 	%fd160, [%rd4];
	setp.geu.f64 	%p84, %fd160, 0d0000000000000000;
	@%p84 bra 	$L__BB0_81;
	setp.gt.u32 	%p85, %r800, 19;
	@%p85 bra 	$L__BB0_80;
	mul.f64 	%fd980, %fd160, 0dBFD3333333333333;
	st.global.f64 	[%rd4], %fd980;
	mov.f64 	%fd2136, %fd130;
	mov.f64 	%fd2137, %fd130;
	bra.uni 	$L__BB0_230;
$L__BB0_73:
	mov.f64 	%fd738, 0d0000000000000000;
	div.rn.f64 	%fd57, %fd738, %fd2046;
	mov.f64 	%fd2055, 0d3FF0000000000000;
$L__BB0_74:
	ld.global.f64 	%fd2057, [%rd2+64];
	setp.gtu.f64 	%p38, %fd2057, %fd2053;
	@%p38 bra 	$L__BB0_75;
	bra.uni 	$L__BB0_76;
$L__BB0_75:
	ld.global.f64 	%fd740, [%rd4+24];
	add.f64 	%fd2050, %fd2050, %fd740;
	setp.gtu.f64 	%p41, %fd2050, %fd2052;
	@%p41 bra 	$L__BB0_50;
	bra.uni 	$L__BB0_74;
$L__BB0_76:
	setp.geu.f64 	%p39, %fd57, %fd2055;
	@%p39 bra 	$L__BB0_78;
	st.global.f64 	[%rd3+24], %fd2050;
	st.global.f64 	[%rd3+32], %fd2057;
	ld.global.f64 	%fd2053, [%rd2+72];
	mov.f64 	%fd2055, %fd57;
$L__BB0_78:
	ld.global.f64 	%fd739, [%rd4+32];
	add.f64 	%fd2057, %fd2057, %fd739;
	setp.le.f64 	%p40, %fd2057, %fd2053;
	@%p40 bra 	$L__BB0_76;
	ld.global.f64 	%fd2052, [%rd2+56];
	bra.uni 	$L__BB0_75;
$L__BB0_80:
	mul.f64 	%fd979, %fd160, 0dBFE6666666666666;
	st.global.f64 	[%rd4], %fd979;
	mov.f64 	%fd2136, %fd130;
	mov.f64 	%fd2137, %fd130;
	bra.uni 	$L__BB0_230;
$L__BB0_81:
	neg.f64 	%fd978, %fd160;
	st.global.f64 	[%rd4], %fd978;
	mov.f64 	%fd2136, %fd130;
	mov.f64 	%fd2137, %fd130;
	bra.uni 	$L__BB0_230;
$L__BB0_82:
	setp.geu.f64 	%p68, %fd131, 0d0000000000000000;
	@%p68 bra 	$L__BB0_86;
	setp.gt.u32 	%p69, %r800, 19;
	@%p69 bra 	$L__BB0_85;
	mul.f64 	%fd869, %fd131, 0dBFD3333333333333;
	st.global.f64 	[%rd4], %fd869;
	mov.f64 	%fd2136, %fd130;
	mov.f64 	%fd2137, %fd130;
	bra.uni 	$L__BB0_230;
$L__BB0_85:
	mul.f64 	%fd868, %fd131, 0dBFE6666666666666;
	st.global.f64 	[%rd4], %fd868;
	mov.f64 	%fd2136, %fd130;
	mov.f64 	%fd2137, %fd130;
	bra.uni 	$L__BB0_230;
$L__BB0_86:
	neg.f64 	%fd867, %fd131;
	st.global.f64 	[%rd4], %fd867;
	mov.f64 	%fd2136, %fd130;
	mov.f64 	%fd2137, %fd130;
	bra.uni 	$L__BB0_230;
$L__BB0_87:
	ld.global.f64 	%fd749, [%rd3+48];
	ld.global.f64 	%fd161, [%rd4+48];
	add.f64 	%fd750, %fd749, %fd161;
	setp.leu.f64 	%p44, %fd750, %fd52;
	setp.geu.f64 	%p45, %fd750, %fd53;
	or.pred  	%p46, %p44, %p45;
	@%p46 bra 	$L__BB0_109;
	setp.eq.s16 	%p49, %rs2, 0;
	st.global.f64 	[%rd3+48], %fd750;
	mov.f64 	%fd2097, 0d0000000000000000;
	@%p49 bra 	$L__BB0_103;
	setp.eq.s32 	%p50, %r5, 0;
	ld.global.f64 	%fd163, [%rd3];
	ld.global.f64 	%fd164, [%rd3+8];
	add.f64 	%fd165, %fd2139, %fd2139;
	ld.global.f64 	%fd166, [%rd3+16];
	mov.f64 	%fd2097, 0d0000000000000000;
	mov.b32 	%r804, 0;
	@%p50 bra 	$L__BB0_98;
	mov.f64 	%fd2097, 0d0000000000000000;
	mov.b32 	%r803, 0;
$L__BB0_91:
	div.u32 	%r424, %r803, %r3;
	mul.lo.s32 	%r425, %r424, %r3;
	sub.s32 	%r426, %r803, %r425;
	cvt.rn.f64.u32 	%fd758, %r426;
	sub.f64 	%fd759, %fd758, %fd164;
	mul.f64 	%fd760, %fd2138, %fd759;
	mul.f64 	%fd761, %fd759, %fd760;
	mul.f64 	%fd762, %fd165, %fd759;
	cvt.rn.f64.u32 	%fd763, %r424;
	sub.f64 	%fd764, %fd763, %fd166;
	mul.f64 	%fd765, %fd762, %fd764;
	sub.f64 	%fd766, %fd761, %fd765;
	mul.f64 	%fd767, %fd2140, %fd764;
	fma.rn.f64 	%fd168, %fd764, %fd767, %fd766;
	neg.f64 	%fd768, %fd168;
	fma.rn.f64 	%fd769, %fd168, 0dBFF71547652B82FE, 0d4338000000000000;
	{
	.reg .b32 %temp; 
	mov.b64 	{%r64, %temp}, %fd769;
	}
	mov.f64 	%fd770, 0dC338000000000000;
	add.rn.f64 	%fd771, %fd769, %fd770;
	fma.rn.f64 	%fd772, %fd771, 0dBFE62E42FEFA39EF, %fd768;
	fma.rn.f64 	%fd773, %fd771, 0dBC7ABC9E3B39803F, %fd772;
	fma.rn.f64 	%fd774, %fd773, 0d3E5ADE1569CE2BDF, 0d3E928AF3FCA213EA;
	fma.rn.f64 	%fd775, %fd774, %fd773, 0d3EC71DEE62401315;
	fma.rn.f64 	%fd776, %fd775, %fd773, 0d3EFA01997C89EB71;
	fma.rn.f64 	%fd777, %fd776, %fd773, 0d3F2A01A014761F65;
	fma.rn.f64 	%fd778, %fd777, %fd773, 0d3F56C16C1852B7AF;
	fma.rn.f64 	%fd779, %fd778, %fd773, 0d3F81111111122322;
	fma.rn.f64 	%fd780, %fd779, %fd773, 0d3FA55555555502A1;
	fma.rn.f64 	%fd781, %fd780, %fd773, 0d3FC5555555555511;
	fma.rn.f64 	%fd782, %fd781, %fd773, 0d3FE000000000000B;
	fma.rn.f64 	%fd783, %fd782, %fd773, 0d3FF0000000000000;
	fma.rn.f64 	%fd784, %fd783, %fd773, 0d3FF0000000000000;
	{
	.reg .b32 %temp; 
	mov.b64 	{%r65, %temp}, %fd784;
	}
	{
	.reg .b32 %temp; 
	mov.b64 	{%temp, %r66}, %fd784;
	}
	shl.b32 	%r427, %r64, 20;
	add.s32 	%r428, %r427, %r66;
	mov.b64 	%fd2095, {%r65, %r428};
	{
	.reg .b32 %temp; 
	mov.b64 	{%temp, %r429}, %fd768;
	}
	mov.b32 	%f19, %r429;
	abs.f32 	%f7, %f19;
	setp.lt.f32 	%p51, %f7, 0f4086232B;
	@%p51 bra 	$L__BB0_94;
	setp.gt.f64 	%p52, %fd168, 0d0000000000000000;
	mov.f64 	%fd785, 0d7FF0000000000000;
	sub.f64 	%fd786, %fd785, %fd168;
	selp.f64 	%fd2095, 0d0000000000000000, %fd786, %p52;
	setp.geu.f32 	%p53, %f7, 0f40874800;
	@%p53 bra 	$L__BB0_94;
	shr.u32 	%r430, %r64, 31;
	add.s32 	%r431, %r64, %r430;
	shr.s32 	%r432, %r431, 1;
	shl.b32 	%r433, %r432, 20;
	add.s32 	%r434, %r66, %r433;
	mov.b64 	%fd787, {%r65, %r434};
	sub.s32 	%r435, %r64, %r432;
	shl.b32 	%r436, %r435, 20;
	add.s32 	%r437, %r436, 1072693248;
	mov.b32 	%r438, 0;
	mov.b64 	%fd788, {%r438, %r437};
	mul.f64 	%fd2095, %fd788, %fd787;
$L__BB0_94:
	fma.rn.f64 	%fd789, %fd163, %fd2095, %fd750;
	add.s32 	%r439, %r803, %r15;
	mul.wide.s32 	%rd40, %r439, 4;
	add.s64 	%rd7, %rd1, %rd40;
	ld.global.u32 	%r440, [%rd7];
	cvt.rn.f64.s32 	%fd790, %r440;
	sub.f64 	%fd791, %fd789, %fd790;
	fma.rn.f64 	%fd173, %fd791, %fd791, %fd2097;
	add.s32 	%r441, %r803, 1;
	div.u32 	%r442, %r441, %r3;
	mul.lo.s32 	%r443, %r442, %r3;
	sub.s32 	%r444, %r441, %r443;
	cvt.rn.f64.u32 	%fd792, %r444;
	sub.f64 	%fd793, %fd792, %fd164;
	mul.f64 	%fd794, %fd2138, %fd793;
	mul.f64 	%fd795, %fd793, %fd794;
	mul.f64 	%fd796, %fd165, %fd793;
	cvt.rn.f64.u32 	%fd797, %r442;
	sub.f64 	%fd798, %fd797, %fd166;
	mul.f64 	%fd799, %fd796, %fd798;
	sub.f64 	%fd800, %fd795, %fd799;
	mul.f64 	%fd801, %fd2140, %fd798;
	fma.rn.f64 	%fd174, %fd798, %fd801, %fd800;
	neg.f64 	%fd802, %fd174;
	fma.rn.f64 	%fd803, %fd174, 0dBFF71547652B82FE, 0d4338000000000000;
	{
	.reg .b32 %temp; 
	mov.b64 	{%r67, %temp}, %fd803;
	}
	mov.f64 	%fd804, 0dC338000000000000;
	add.rn.f64 	%fd805, %fd803, %fd804;
	fma.rn.f64 	%fd806, %fd805, 0dBFE62E42FEFA39EF, %fd802;
	fma.rn.f64 	%fd807, %fd805, 0dBC7ABC9E3B39803F, %fd806;
	fma.rn.f64 	%fd808, %fd807, 0d3E5ADE1569CE2BDF, 0d3E928AF3FCA213EA;
	fma.rn.f64 	%fd809, %fd808, %fd807, 0d3EC71DEE62401315;
	fma.rn.f64 	%fd810, %fd809, %fd807, 0d3EFA01997C89EB71;
	fma.rn.f64 	%fd811, %fd810, %fd807, 0d3F2A01A014761F65;
	fma.rn.f64 	%fd812, %fd811, %fd807, 0d3F56C16C1852B7AF;
	fma.rn.f64 	%fd813, %fd812, %fd807, 0d3F81111111122322;
	fma.rn.f64 	%fd814, %fd813, %fd807, 0d3FA55555555502A1;
	fma.rn.f64 	%fd815, %fd814, %fd807, 0d3FC5555555555511;
	fma.rn.f64 	%fd816, %fd815, %fd807, 0d3FE000000000000B;
	fma.rn.f64 	%fd817, %fd816, %fd807, 0d3FF0000000000000;
	fma.rn.f64 	%fd818, %fd817, %fd807, 0d3FF0000000000000;
	{
	.reg .b32 %temp; 
	mov.b64 	{%r68, %temp}, %fd818;
	}
	{
	.reg .b32 %temp; 
	mov.b64 	{%temp, %r69}, %fd818;
	}
	shl.b32 	%r445, %r67, 20;
	add.s32 	%r446, %r445, %r69;
	mov.b64 	%fd2096, {%r68, %r446};
	{
	.reg .b32 %temp; 
	mov.b64 	{%temp, %r447}, %fd802;
	}
	mov.b32 	%f20, %r447;
	abs.f32 	%f8, %f20;
	setp.lt.f32 	%p54, %f8, 0f4086232B;
	@%p54 bra 	$L__BB0_97;
	setp.gt.f64 	%p55, %fd174, 0d0000000000000000;
	mov.f64 	%fd819, 0d7FF0000000000000;
	sub.f64 	%fd820, %fd819, %fd174;
	selp.f64 	%fd2096, 0d0000000000000000, %fd820, %p55;
	setp.geu.f32 	%p56, %f8, 0f40874800;
	@%p56 bra 	$L__BB0_97;
	shr.u32 	%r448, %r67, 31;
	add.s32 	%r449, %r67, %r448;
	shr.s32 	%r450, %r449, 1;
	shl.b32 	%r451, %r450, 20;
	add.s32 	%r452, %r69, %r451;
	mov.b64 	%fd821, {%r68, %r452};
	sub.s32 	%r453, %r67, %r450;
	shl.b32 	%r454, %r453, 20;
	add.s32 	%r455, %r454, 1072693248;
	mov.b32 	%r456, 0;
	mov.b64 	%fd822, {%r456, %r455};
	mul.f64 	%fd2096, %fd822, %fd821;
$L__BB0_97:
	fma.rn.f64 	%fd823, %fd163, %fd2096, %fd750;
	ld.global.u32 	%r457, [%rd7+4];
	cvt.rn.f64.s32 	%fd824, %r457;
	sub.f64 	%fd825, %fd823, %fd824;
	fma.rn.f64 	%fd2097, %fd825, %fd825, %fd173;
	add.s32 	%r803, %r803, 2;
	setp.ne.s32 	%p57, %r803, %r11;
	mov.u32 	%r804, %r11;
	@%p57 bra 	$L__BB0_91;
$L__BB0_98:
	setp.eq.s32 	%p58, %r10, 0;
	@%p58 bra 	$L__BB0_103;
	div.u32 	%r458, %r804, %r3;
	mul.lo.s32 	%r459, %r458, %r3;
	sub.s32 	%r460, %r804, %r459;
	cvt.rn.f64.u32 	%fd826, %r460;
	sub.f64 	%fd827, %fd826, %fd164;
	mul.f64 	%fd828, %fd2138, %fd827;
	mul.f64 	%fd829, %fd827, %fd828;
	mul.f64 	%fd830, %fd165, %fd827;
	cvt.rn.f64.u32 	%fd831, %r458;
	sub.f64 	%fd832, %fd831, %fd166;
	mul.f64 	%fd833, %fd830, %fd832;
	sub.f64 	%fd834, %fd829, %fd833;
	mul.f64 	%fd835, %fd2140, %fd832;
	fma.rn.f64 	%fd182, %fd832, %fd835, %fd834;
	neg.f64 	%fd836, %fd182;
	fma.rn.f64 	%fd837, %fd182, 0dBFF71547652B82FE, 0d4338000000000000;
	{
	.reg .b32 %temp; 
	mov.b64 	{%r72, %temp}, %fd837;
	}
	mov.f64 	%fd838, 0dC338000000000000;
	add.rn.f64 	%fd839, %fd837, %fd838;
	fma.rn.f64 	%fd840, %fd839, 0dBFE62E42FEFA39EF, %fd836;
	fma.rn.f64 	%fd841, %fd839, 0dBC7ABC9E3B39803F, %fd840;
	fma.rn.f64 	%fd842, %fd841, 0d3E5ADE1569CE2BDF, 0d3E928AF3FCA213EA;
	fma.rn.f64 	%fd843, %fd842, %fd841, 0d3EC71DEE62401315;
	fma.rn.f64 	%fd844, %fd843, %fd841, 0d3EFA01997C89EB71;
	fma.rn.f64 	%fd845, %fd844, %fd841, 0d3F2A01A014761F65;
	fma.rn.f64 	%fd846, %fd845, %fd841, 0d3F56C16C1852B7AF;
	fma.rn.f64 	%fd847, %fd846, %fd841, 0d3F81111111122322;
	fma.rn.f64 	%fd848, %fd847, %fd841, 0d3FA55555555502A1;
	fma.rn.f64 	%fd849, %fd848, %fd841, 0d3FC5555555555511;
	fma.rn.f64 	%fd850, %fd849, %fd841, 0d3FE000000000000B;
	fma.rn.f64 	%fd851, %fd850, %fd841, 0d3FF0000000000000;
	fma.rn.f64 	%fd852, %fd851, %fd841, 0d3FF0000000000000;
	{
	.reg .b32 %temp; 
	mov.b64 	{%r73, %temp}, %fd852;
	}
	{
	.reg .b32 %temp; 
	mov.b64 	{%temp, %r74}, %fd852;
	}
	shl.b32 	%r461, %r72, 20;
	add.s32 	%r462, %r461, %r74;
	mov.b64 	%fd2099, {%r73, %r462};
	{
	.reg .b32 %temp; 
	mov.b64 	{%temp, %r463}, %fd836;
	}
	mov.b32 	%f21, %r463;
	abs.f32 	%f9, %f21;
	setp.lt.f32 	%p59, %f9, 0f4086232B;
	@%p59 bra 	$L__BB0_102;
	setp.gt.f64 	%p60, %fd182, 0d0000000000000000;
	mov.f64 	%fd853, 0d7FF0000000000000;
	sub.f64 	%fd854, %fd853, %fd182;
	selp.f64 	%fd2099, 0d0000000000000000, %fd854, %p60;
	setp.geu.f32 	%p61, %f9, 0f40874800;
	@%p61 bra 	$L__BB0_102;
	shr.u32 	%r464, %r72, 31;
	add.s32 	%r465, %r72, %r464;
	shr.s32 	%r466, %r465, 1;
	shl.b32 	%r467, %r466, 20;
	add.s32 	%r468, %r74, %r467;
	mov.b64 	%fd855, {%r73, %r468};
	sub.s32 	%r469, %r72, %r466;
	shl.b32 	%r470, %r469, 20;
	add.s32 	%r471, %r470, 1072693248;
	mov.b32 	%r472, 0;
	mov.b64 	%fd856, {%r472, %r471};
	mul.f64 	%fd2099, %fd856, %fd855;
$L__BB0_102:
	fma.rn.f64 	%fd857, %fd163, %fd2099, %fd750;
	add.s32 	%r473, %r804, %r15;
	mul.wide.s32 	%rd41, %r473, 4;
	add.s64 	%rd42, %rd1, %rd41;
	ld.global.u32 	%r474, [%rd42];
	cvt.rn.f64.s32 	%fd858, %r474;
	sub.f64 	%fd859, %fd857, %fd858;
	fma.rn.f64 	%fd2097, %fd859, %fd859, %fd2097;
$L__BB0_103:
	div.rn.f64 	%fd2136, %fd2097, %fd2046;
	setp.lt.f64 	%p62, %fd2136, %fd130;
	@%p62 bra 	$L__BB0_230;
	ld.global.f64 	%fd860, [%rd4+48];
	sub.f64 	%fd861, %fd750, %fd860;
	st.global.f64 	[%rd3+48], %fd861;
	ld.global.f64 	%fd190, [%rd4+48];
	setp.geu.f64 	%p63, %fd190, 0d0000000000000000;
	@%p63 bra 	$L__BB0_108;
	setp.gt.u32 	%p64, %r800, 19;
	@%p64 bra 	$L__BB0_107;
	mul.f64 	%fd864, %fd190, 0dBFD3333333333333;
	st.global.f64 	[%rd4+48], %fd864;
	mov.f64 	%fd2136, %fd130;
	bra.uni 	$L__BB0_230;
$L__BB0_107:
	mul.f64 	%fd863, %fd190, 0dBFE6666666666666;
	st.global.f64 	[%rd4+48], %fd863;
	mov.f64 	%fd2136, %fd130;
	bra.uni 	$L__BB0_230;
$L__BB0_108:
	neg.f64 	%fd862, %fd190;
	st.global.f64 	[%rd4+48], %fd862;
	mov.f64 	%fd2136, %fd130;
	bra.uni 	$L__BB0_230;
$L__BB0_109:
	setp.geu.f64 	%p47, %fd161, 0d0000000000000000;
	@%p47 bra 	$L__BB0_113;
	setp.gt.u32 	%p48, %r800, 19;
	@%p48 bra 	$L__BB0_112;
	mul.f64 	%fd753, %fd161, 0dBFD3333333333333;
	st.global.f64 	[%rd4+48], %fd753;
	mov.f64 	%fd2136, %fd130;
	bra.uni 	$L__BB0_230;
$L__BB0_112:
	mul.f64 	%fd752, %fd161, 0dBFE6666666666666;
	st.global.f64 	[%rd4+48], %fd752;
	mov.f64 	%fd2136, %fd130;
	bra.uni 	$L__BB0_230;
$L__BB0_113:
	neg.f64 	%fd751, %fd161;
	st.global.f64 	[%rd4+48], %fd751;
	mov.f64 	%fd2136, %fd130;
	bra.uni 	$L__BB0_230;
$L__BB0_114:
	mul.wide.s32 	%rd46, %r799, 8;
	add.s64 	%rd8, %rd3, %rd46;
	ld.global.f64 	%fd981, [%rd8];
	add.s64 	%rd9, %rd4, %rd46;
	ld.global.f64 	%fd191, [%rd9];
	add.f64 	%fd192, %fd981, %fd191;
	shl.b32 	%r528, %r799, 1;
	mul.wide.s32 	%rd47, %r528, 8;
	add.s64 	%rd10, %rd2, %rd47;
	ld.global.f64 	%fd982, [%rd10];
	setp.leu.f64 	%p86, %fd192, %fd982;
	@%p86 bra 	$L__BB0_225;
	ld.global.f64 	%fd983, [%rd10+8];
	setp.geu.f64 	%p87, %fd192, %fd983;
	@%p87 bra 	$L__BB0_225;
	st.global.f64 	[%rd8], %fd192;
	ld.global.f64 	%fd193, [%rd3+40];
	abs.f64 	%fd194, %fd193;
	setp.neu.f64 	%p90, %fd194, 0d7FF0000000000000;
	@%p90 bra 	$L__BB0_118;
	mov.f64 	%fd992, 0d0000000000000000;
	mul.rn.f64 	%fd2102, %fd193, %fd992;
	mov.b32 	%r806, 1;
	bra.uni 	$L__BB0_121;
$L__BB0_118:
	mul.f64 	%fd987, %fd193, 0d3FE45F306DC9C883;
	cvt.rni.s32.f64 	%r805, %fd987;
	cvt.rn.f64.s32 	%fd988, %r805;
	fma.rn.f64 	%fd989, %fd988, 0dBFF921FB54442D18, %fd193;
	fma.rn.f64 	%fd990, %fd988, 0dBC91A62633145C00, %fd989;
	fma.rn.f64 	%fd2102, %fd988, 0dB97B839A252049C0, %fd990;
	setp.ltu.f64 	%p91, %fd194, 0d41E0000000000000;
	@%p91 bra 	$L__BB0_120;
	{ // callseq 0, 0
	.param .b64 param0;
	st.param.f64 	[param0], %fd193;
	.param .align 16 .b8 retval0[16];
	call.uni (retval0), 
	__internal_trig_reduction_slowpathd, 
	(
	param0
	);
	ld.param.f64 	%fd2102, [retval0];
	ld.param.b32 	%r805, [retval0+8];
	} // callseq 0
$L__BB0_120:
	add.s32 	%r806, %r805, 1;
$L__BB0_121:
	setp.neu.f64 	%p92, %fd194, 0d7FF0000000000000;
	shl.b32 	%r531, %r806, 6;
	cvt.u64.u32 	%rd48, %r531;
	and.b64  	%rd49, %rd48, 64;
	mov.u64 	%rd50, __cudart_sin_cos_coeffs;
	add.s64 	%rd51, %rd50, %rd49;
	mul.rn.f64 	%fd993, %fd2102, %fd2102;
	and.b32  	%r532, %r806, 1;
	setp.eq.b32 	%p93, %r532, 1;
	selp.f64 	%fd994, 0dBDA8FF8320FD8164, 0d3DE5DB65F9785EBA, %p93;
	ld.global.nc.v2.f64 	{%fd995, %fd996}, [%rd51];
	fma.rn.f64 	%fd997, %fd994, %fd993, %fd995;
	fma.rn.f64 	%fd998, %fd997, %fd993, %fd996;
	ld.global.nc.v2.f64 	{%fd999, %fd1000}, [%rd51+16];
	fma.rn.f64 	%fd1001, %fd998, %fd993, %fd999;
	fma.rn.f64 	%fd1002, %fd1001, %fd993, %fd1000;
	ld.global.nc.v2.f64 	{%fd1003, %fd1004}, [%rd51+32];
	fma.rn.f64 	%fd1005, %fd1002, %fd993, %fd1003;
	fma.rn.f64 	%fd1006, %fd1005, %fd993, %fd1004;
	fma.rn.f64 	%fd1007, %fd1006, %fd2102, %fd2102;
	fma.rn.f64 	%fd1008, %fd1006, %fd993, 0d3FF0000000000000;
	selp.f64 	%fd1009, %fd1008, %fd1007, %p93;
	and.b32  	%r533, %r806, 2;
	setp.eq.s32 	%p94, %r533, 0;
	mov.f64 	%fd1010, 0d0000000000000000;
	sub.f64 	%fd1011, %fd1010, %fd1009;
	selp.f64 	%fd200, %fd1009, %fd1011, %p94;
	@%p92 bra 	$L__BB0_123;
	mov.f64 	%fd1017, 0d0000000000000000;
	mul.rn.f64 	%fd2104, %fd193, %fd1017;
	mov.b32 	%r808, 1;
	bra.uni 	$L__BB0_126;
$L__BB0_123:
	mul.f64 	%fd1012, %fd193, 0d3FE45F306DC9C883;
	cvt.rni.s32.f64 	%r807, %fd1012;
	cvt.rn.f64.s32 	%fd1013, %r807;
	fma.rn.f64 	%fd1014, %fd1013, 0dBFF921FB54442D18, %fd193;
	fma.rn.f64 	%fd1015, %fd1013, 0dBC91A62633145C00, %fd1014;
	fma.rn.f64 	%fd2104, %fd1013, 0dB97B839A252049C0, %fd1015;
	setp.ltu.f64 	%p95, %fd194, 0d41E0000000000000;
	@%p95 bra 	$L__BB0_125;
	{ // callseq 1, 0
	.param .b64 param0;
	st.param.f64 	[param0], %fd193;
	.param .align 16 .b8 retval0[16];
	call.uni (retval0), 
	__internal_trig_reduction_slowpathd, 
	(
	param0
	);
	ld.param.f64 	%fd2104, [retval0];
	ld.param.b32 	%r807, [retval0+8];
	} // callseq 1
$L__BB0_125:
	add.s32 	%r808, %r807, 1;
$L__BB0_126:
	setp.neu.f64 	%p96, %fd194, 0d7FF0000000000000;
	shl.b32 	%r536, %r808, 6;
	cvt.u64.u32 	%rd52, %r536;
	and.b64  	%rd53, %rd52, 64;
	add.s64 	%rd55, %rd50, %rd53;
	mul.rn.f64 	%fd1018, %fd2104, %fd2104;
	and.b32  	%r537, %r808, 1;
	setp.eq.b32 	%p97, %r537, 1;
	selp.f64 	%fd1019, 0dBDA8FF8320FD8164, 0d3DE5DB65F9785EBA, %p97;
	ld.global.nc.v2.f64 	{%fd1020, %fd1021}, [%rd55];
	fma.rn.f64 	%fd1022, %fd1019, %fd1018, %fd1020;
	fma.rn.f64 	%fd1023, %fd1022, %fd1018, %fd1021;
	ld.global.nc.v2.f64 	{%fd1024, %fd1025}, [%rd55+16];
	fma.rn.f64 	%fd1026, %fd1023, %fd1018, %fd1024;
	fma.rn.f64 	%fd1027, %fd1026, %fd1018, %fd1025;
	ld.global.nc.v2.f64 	{%fd1028, %fd1029}, [%rd55+32];
	fma.rn.f64 	%fd1030, %fd1027, %fd1018, %fd1028;
	fma.rn.f64 	%fd1031, %fd1030, %fd1018, %fd1029;
	fma.rn.f64 	%fd1032, %fd1031, %fd2104, %fd2104;
	fma.rn.f64 	%fd1033, %fd1031, %fd1018, 0d3FF0000000000000;
	selp.f64 	%fd1034, %fd1033, %fd1032, %p97;
	and.b32  	%r538, %r808, 2;
	setp.eq.s32 	%p98, %r538, 0;
	mov.f64 	%fd1035, 0d0000000000000000;
	sub.f64 	%fd1036, %fd1035, %fd1034;
	selp.f64 	%fd1037, %fd1034, %fd1036, %p98;
	mul.f64 	%fd206, %fd200, %fd1037;
	ld.global.f64 	%fd207, [%rd3+24];
	add.f64 	%fd1038, %fd207, %fd207;
	mul.f64 	%fd208, %fd207, %fd1038;
	@%p96 bra 	$L__BB0_128;
	mov.f64 	%fd1044, 0d0000000000000000;
	mul.rn.f64 	%fd2105, %fd193, %fd1044;
	mov.b32 	%r809, 0;
	bra.uni 	$L__BB0_130;
$L__BB0_128:
	mul.f64 	%fd1039, %fd193, 0d3FE45F306DC9C883;
	cvt.rni.s32.f64 	%r809, %fd1039;
	cvt.rn.f64.s32 	%fd1040, %r809;
	fma.rn.f64 	%fd1041, %fd1040, 0dBFF921FB54442D18, %fd193;
	fma.rn.f64 	%fd1042, %fd1040, 0dBC91A62633145C00, %fd1041;
	fma.rn.f64 	%fd2105, %fd1040, 0dB97B839A252049C0, %fd1042;
	setp.ltu.f64 	%p99, %fd194, 0d41E0000000000000;
	@%p99 bra 	$L__BB0_130;
	{ // callseq 2, 0
	.param .b64 param0;
	st.param.f64 	[param0], %fd193;
	.param .align 16 .b8 retval0[16];
	call.uni (retval0), 
	__internal_trig_reduction_slowpathd, 
	(
	param0
	);
	ld.param.f64 	%fd2105, [retval0];
	ld.param.b32 	%r809, [retval0+8];
	} // callseq 2
$L__BB0_130:
	shl.b32 	%r541, %r809, 6;
	cvt.u64.u32 	%rd56, %r541;
	and.b64  	%rd57, %rd56, 64;
	add.s64 	%rd59, %rd50, %rd57;
	mul.rn.f64 	%fd1045, %fd2105, %fd2105;
	and.b32  	%r542, %r809, 1;
	setp.eq.b32 	%p101, %r542, 1;
	selp.f64 	%fd1046, 0dBDA8FF8320FD8164, 0d3DE5DB65F9785EBA, %p101;
	ld.global.nc.v2.f64 	{%fd1047, %fd1048}, [%rd59];
	fma.rn.f64 	%fd1049, %fd1046, %fd1045, %fd1047;
	fma.rn.f64 	%fd1050, %fd1049, %fd1045, %fd1048;
	ld.global.nc.v2.f64 	{%fd1051, %fd1052}, [%rd59+16];
	fma.rn.f64 	%fd1053, %fd1050, %fd1045, %fd1051;
	fma.rn.f64 	%fd1054, %fd1053, %fd1045, %fd1052;
	ld.global.nc.v2.f64 	{%fd1055, %fd1056}, [%rd59+32];
	fma.rn.f64 	%fd1057, %fd1054, %fd1045, %fd1055;
	fma.rn.f64 	%fd1058, %fd1057, %fd1045, %fd1056;
	fma.rn.f64 	%fd1059, %fd1058, %fd2105, %fd2105;
	fma.rn.f64 	%fd1060, %fd1058, %fd1045, 0d3FF0000000000000;
	selp.f64 	%fd1061, %fd1060, %fd1059, %p101;
	and.b32  	%r543, %r809, 2;
	setp.eq.s32 	%p102, %r543, 0;
	mov.f64 	%fd1062, 0d0000000000000000;
	sub.f64 	%fd1063, %fd1062, %fd1061;
	selp.f64 	%fd213, %fd1061, %fd1063, %p102;
	@%p96 bra 	$L__BB0_132;
	mov.f64 	%fd1069, 0d0000000000000000;
	mul.rn.f64 	%fd2106, %fd193, %fd1069;
	mov.b32 	%r810, 0;
	bra.uni 	$L__BB0_134;
$L__BB0_132:
	mul.f64 	%fd1064, %fd193, 0d3FE45F306DC9C883;
	cvt.rni.s32.f64 	%r810, %fd1064;
	cvt.rn.f64.s32 	%fd1065, %r810;
	fma.rn.f64 	%fd1066, %fd1065, 0dBFF921FB54442D18, %fd193;
	fma.rn.f64 	%fd1067, %fd1065, 0dBC91A62633145C00, %fd1066;
	fma.rn.f64 	%fd2106, %fd1065, 0dB97B839A252049C0, %fd1067;
	setp.ltu.f64 	%p103, %fd194, 0d41E0000000000000;
	@%p103 bra 	$L__BB0_134;
	{ // callseq 3, 0
	.param .b64 param0;
	st.param.f64 	[param0], %fd193;
	.param .align 16 .b8 retval0[16];
	call.uni (retval0), 
	__internal_trig_reduction_slowpathd, 
	(
	param0
	);
	ld.param.f64 	%fd2106, [retval0];
	ld.param.b32 	%r810, [retval0+8];
	} // callseq 3
$L__BB0_134:
	shl.b32 	%r546, %r810, 6;
	cvt.u64.u32 	%rd60, %r546;
	and.b64  	%rd61, %rd60, 64;
	add.s64 	%rd63, %rd50, %rd61;
	mul.rn.f64 	%fd1070, %fd2106, %fd2106;
	and.b32  	%r547, %r810, 1;
	setp.eq.b32 	%p104, %r547, 1;
	selp.f64 	%fd1071, 0dBDA8FF8320FD8164, 0d3DE5DB65F9785EBA, %p104;
	ld.global.nc.v2.f64 	{%fd1072, %fd1073}, [%rd63];
	fma.rn.f64 	%fd1074, %fd1071, %fd1070, %fd1072;
	fma.rn.f64 	%fd1075, %fd1074, %fd1070, %fd1073;
	ld.global.nc.v2.f64 	{%fd1076, %fd1077}, [%rd63+16];
	fma.rn.f64 	%fd1078, %fd1075, %fd1070, %fd1076;
	fma.rn.f64 	%fd1079, %fd1078, %fd1070, %fd1077;
	ld.global.nc.v2.f64 	{%fd1080, %fd1081}, [%rd63+32];
	fma.rn.f64 	%fd1082, %fd1079, %fd1070, %fd1080;
	fma.rn.f64 	%fd1083, %fd1082, %fd1070, %fd1081;
	fma.rn.f64 	%fd1084, %fd1083, %fd2106, %fd2106;
	fma.rn.f64 	%fd1085, %fd1083, %fd1070, 0d3FF0000000000000;
	selp.f64 	%fd1086, %fd1085, %fd1084, %p104;
	and.b32  	%r548, %r810, 2;
	setp.eq.s32 	%p105, %r548, 0;
	mov.f64 	%fd1087, 0d0000000000000000;
	sub.f64 	%fd1088, %fd1087, %fd1086;
	selp.f64 	%fd1089, %fd1086, %fd1088, %p105;
	mul.f64 	%fd1090, %fd213, %fd1089;
	ld.global.f64 	%fd218, [%rd3+32];
	add.f64 	%fd1091, %fd218, %fd218;
	mul.f64 	%fd219, %fd218, %fd1091;
	div.rn.f64 	%fd1092, %fd1090, %fd219;
	div.rn.f64 	%fd1093, %fd206, %fd208;
	add.f64 	%fd2138, %fd1093, %fd1092;
	add.f64 	%fd221, %fd193, %fd193;
	abs.f64 	%fd222, %fd221;
	setp.neu.f64 	%p106, %fd222, 0d7FF0000000000000;
	@%p106 bra 	$L__BB0_136;
	mov.f64 	%fd1099, 0d0000000000000000;
	mul.rn.f64 	%fd2107, %fd221, %fd1099;
	mov.b32 	%r811, 0;
	bra.uni 	$L__BB0_138;
$L__BB0_136:
	mul.f64 	%fd1094, %fd221, 0d3FE45F306DC9C883;
	cvt.rni.s32.f64 	%r811, %fd1094;
	cvt.rn.f64.s32 	%fd1095, %r811;
	fma.rn.f64 	%fd1096, %fd1095, 0dBFF921FB54442D18, %fd221;
	fma.rn.f64 	%fd1097, %fd1095, 0dBC91A62633145C00, %fd1096;
	fma.rn.f64 	%fd2107, %fd1095, 0dB97B839A252049C0, %fd1097;
	setp.ltu.f64 	%p107, %fd222, 0d41E0000000000000;
	@%p107 bra 	$L__BB0_138;
	{ // callseq 4, 0
	.param .b64 param0;
	st.param.f64 	[param0], %fd221;
	.param .align 16 .b8 retval0[16];
	call.uni (retval0), 
	__internal_trig_reduction_slowpathd, 
	(
	param0
	);
	ld.param.f64 	%fd2107, [retval0];
	ld.param.b32 	%r811, [retval0+8];
	} // callseq 4
$L__BB0_138:
	shl.b32 	%r551, %r811, 6;
	cvt.u64.u32 	%rd64, %r551;
	and.b64  	%rd65, %rd64, 64;
	mov.u64 	%rd66, __cudart_sin_cos_coeffs;
	add.s64 	%rd67, %rd66, %rd65;
	mul.rn.f64 	%fd1100, %fd2107, %fd2107;
	and.b32  	%r552, %r811, 1;
	setp.eq.b32 	%p109, %r552, 1;
	selp.f64 	%fd1101, 0dBDA8FF8320FD8164, 0d3DE5DB65F9785EBA, %p109;
	ld.global.nc.v2.f64 	{%fd1102, %fd1103}, [%rd67];
	fma.rn.f64 	%fd1104, %fd1101, %fd1100, %fd1102;
	fma.rn.f64 	%fd1105, %fd1104, %fd1100, %fd1103;
	ld.global.nc.v2.f64 	{%fd1106, %fd1107}, [%rd67+16];
	fma.rn.f64 	%fd1108, %fd1105, %fd1100, %fd1106;
	fma.rn.f64 	%fd1109, %fd1108, %fd1100, %fd1107;
	ld.global.nc.v2.f64 	{%fd1110, %fd1111}, [%rd67+32];
	fma.rn.f64 	%fd1112, %fd1109, %fd1100, %fd1110;
	fma.rn.f64 	%fd1113, %fd1112, %fd1100, %fd1111;
	fma.rn.f64 	%fd1114, %fd1113, %fd2107, %fd2107;
	fma.rn.f64 	%fd1115, %fd1113, %fd1100, 0d3FF0000000000000;
	selp.f64 	%fd1116, %fd1115, %fd1114, %p109;
	and.b32  	%r553, %r811, 2;
	setp.eq.s32 	%p110, %r553, 0;
	mov.f64 	%fd1117, 0d0000000000000000;
	sub.f64 	%fd1118, %fd1117, %fd1116;
	selp.f64 	%fd227, %fd1116, %fd1118, %p110;
	@%p106 bra 	$L__BB0_140;
	mov.f64 	%fd1124, 0d0000000000000000;
	mul.rn.f64 	%fd2108, %fd221, %fd1124;
	mov.b32 	%r812, 0;
	bra.uni 	$L__BB0_142;
$L__BB0_140:
	mul.f64 	%fd1119, %fd221, 0d3FE45F306DC9C883;
	cvt.rni.s32.f64 	%r812, %fd1119;
	cvt.rn.f64.s32 	%fd1120, %r812;
	fma.rn.f64 	%fd1121, %fd1120, 0dBFF921FB54442D18, %fd221;
	fma.rn.f64 	%fd1122, %fd1120, 0dBC91A62633145C00, %fd1121;
	fma.rn.f64 	%fd2108, %fd1120, 0dB97B839A252049C0, %fd1122;
	setp.ltu.f64 	%p111, %fd222, 0d41E0000000000000;
	@%p111 bra 	$L__BB0_142;
	{ // callseq 5, 0
	.param .b64 param0;
	st.param.f64 	[param0], %fd221;
	.param .align 16 .b8 retval0[16];
	call.uni (retval0), 
	__internal_trig_reduction_slowpathd, 
	(
	param0
	);
	ld.param.f64 	%fd2108, [retval0];
	ld.param.b32 	%r812, [retval0+8];
	} // callseq 5
$L__BB0_142:
	shl.b32 	%r556, %r812, 6;
	cvt.u64.u32 	%rd68, %r556;
	and.b64  	%rd69, %rd68, 64;
	mov.u64 	%rd70, __cudart_sin_cos_coeffs;
	add.s64 	%rd71, %rd70, %rd69;
	mul.rn.f64 	%fd1125, %fd2108, %fd2108;
	and.b32  	%r557, %r812, 1;
	setp.eq.b32 	%p113, %r557, 1;
	selp.f64 	%fd1126, 0dBDA8FF8320FD8164, 0d3DE5DB65F9785EBA, %p113;
	ld.global.nc.v2.f64 	{%fd1127, %fd1128}, [%rd71];
	fma.rn.f64 	%fd1129, %fd1126, %fd1125, %fd1127;
	fma.rn.f64 	%fd1130, %fd1129, %fd1125, %fd1128;
	ld.global.nc.v2.f64 	{%fd1131, %fd1132}, [%rd71+16];
	fma.rn.f64 	%fd1133, %fd1130, %fd1125, %fd1131;
	fma.rn.f64 	%fd1134, %fd1133, %fd1125, %fd1132;
	ld.global.nc.v2.f64 	{%fd1135, %fd1136}, [%rd71+32];
	fma.rn.f64 	%fd1137, %fd1134, %fd1125, %fd1135;
	fma.rn.f64 	%fd1138, %fd1137, %fd1125, %fd1136;
	fma.rn.f64 	%fd1139, %fd1138, %fd2108, %fd2108;
	fma.rn.f64 	%fd1140, %fd1138, %fd1125, 0d3FF0000000000000;
	selp.f64 	%fd1141, %fd1140, %fd1139, %p113;
	and.b32  	%r558, %r812, 2;
	setp.eq.s32 	%p114, %r558, 0;
	mov.f64 	%fd1142, 0d0000000000000000;
	sub.f64 	%fd1143, %fd1142, %fd1141;
	selp.f64 	%fd1144, %fd1141, %fd1143, %p114;
	mul.f64 	%fd1145, %fd218, 0d4010000000000000;
	mul.f64 	%fd1146, %fd218, %fd1145;
	div.rn.f64 	%fd1147, %fd1144, %fd1146;
	mul.f64 	%fd1148, %fd207, 0d4010000000000000;
	mul.f64 	%fd1149, %fd207, %fd1148;
	div.rn.f64 	%fd1150, %fd227, %fd1149;
	sub.f64 	%fd2139, %fd1147, %fd1150;
	@%p96 bra 	$L__BB0_144;
	mov.f64 	%fd1156, 0d0000000000000000;
	mul.rn.f64 	%fd2109, %fd193, %fd1156;
	mov.b32 	%r813, 0;
	bra.uni 	$L__BB0_146;
$L__BB0_144:
	mul.f64 	%fd1151, %fd193, 0d3FE45F306DC9C883;
	cvt.rni.s32.f64 	%r813, %fd1151;
	cvt.rn.f64.s32 	%fd1152, %r813;
	fma.rn.f64 	%fd1153, %fd1152, 0dBFF921FB54442D18, %fd193;
	fma.rn.f64 	%fd1154, %fd1152, 0dBC91A62633145C00, %fd1153;
	fma.rn.f64 	%fd2109, %fd1152, 0dB97B839A252049C0, %fd1154;
	setp.ltu.f64 	%p115, %fd194, 0d41E0000000000000;
	@%p115 bra 	$L__BB0_146;
	{ // callseq 6, 0
	.param .b64 param0;
	st.param.f64 	[param0], %fd193;
	.param .align 16 .b8 retval0[16];
	call.uni (retval0), 
	__internal_trig_reduction_slowpathd, 
	(
	param0
	);
	ld.param.f64 	%fd2109, [retval0];
	ld.param.b32 	%r813, [retval0+8];
	} // callseq 6
$L__BB0_146:
	shl.b32 	%r561, %r813, 6;
	cvt.u64.u32 	%rd72, %r561;
	and.b64  	%rd73, %rd72, 64;
	add.s64 	%rd75, %rd70, %rd73;
	mul.rn.f64 	%fd1157, %fd2109, %fd2109;
	and.b32  	%r562, %r813, 1;
	setp.eq.b32 	%p117, %r562, 1;
	selp.f64 	%fd1158, 0dBDA8FF8320FD8164, 0d3DE5DB65F9785EBA, %p117;
	ld.global.nc.v2.f64 	{%fd1159, %fd1160}, [%rd75];
	fma.rn.f64 	%fd1161, %fd1158, %fd1157, %fd1159;
	fma.rn.f64 	%fd1162, %fd1161, %fd1157, %fd1160;
	ld.global.nc.v2.f64 	{%fd1163, %fd1164}, [%rd75+16];
	fma.rn.f64 	%fd1165, %fd1162, %fd1157, %fd1163;
	fma.rn.f64 	%fd1166, %fd1165, %fd1157, %fd1164;
	ld.global.nc.v2.f64 	{%fd1167, %fd1168}, [%rd75+32];
	fma.rn.f64 	%fd1169, %fd1166, %fd1157, %fd1167;
	fma.rn.f64 	%fd1170, %fd1169, %fd1157, %fd1168;
	fma.rn.f64 	%fd1171, %fd1170, %fd2109, %fd2109;
	fma.rn.f64 	%fd1172, %fd1170, %fd1157, 0d3FF0000000000000;
	selp.f64 	%fd1173, %fd1172, %fd1171, %p117;
	and.b32  	%r563, %r813, 2;
	setp.eq.s32 	%p118, %r563, 0;
	mov.f64 	%fd1174, 0d0000000000000000;
	sub.f64 	%fd1175, %fd1174, %fd1173;
	selp.f64 	%fd237, %fd1173, %fd1175, %p118;
	@%p96 bra 	$L__BB0_148;
	mov.f64 	%fd1181, 0d0000000000000000;
	mul.rn.f64 	%fd2110, %fd193, %fd1181;
	mov.b32 	%r814, 0;
	bra.uni 	$L__BB0_150;
$L__BB0_148:
	mul.f64 	%fd1176, %fd193, 0d3FE45F306DC9C883;
	cvt.rni.s32.f64 	%r814, %fd1176;
	cvt.rn.f64.s32 	%fd1177, %r814;
	fma.rn.f64 	%fd1178, %fd1177, 0dBFF921FB54442D18, %fd193;
	fma.rn.f64 	%fd1179, %fd1177, 0dBC91A62633145C00, %fd1178;
	fma.rn.f64 	%fd2110, %fd1177, 0dB97B839A252049C0, %fd1179;
	setp.ltu.f64 	%p119, %fd194, 0d41E0000000000000;
	@%p119 bra 	$L__BB0_150;
	{ // callseq 7, 0
	.param .b64 param0;
	st.param.f64 	[param0], %fd193;
	.param .align 16 .b8 retval0[16];
	call.uni (retval0), 
	__internal_trig_reduction_slowpathd, 
	(
	param0
	);
	ld.param.f64 	%fd2110, [retval0];
	ld.param.b32 	%r814, [retval0+8];
	} // callseq 7
$L__BB0_150:
	shl.b32 	%r566, %r814, 6;
	cvt.u64.u32 	%rd76, %r566;
	and.b64  	%rd77, %rd76, 64;
	mov.u64 	%rd78, __cudart_sin_cos_coeffs;
	add.s64 	%rd79, %rd78, %rd77;
	mul.rn.f64 	%fd1182, %fd2110, %fd2110;
	and.b32  	%r567, %r814, 1;
	setp.eq.b32 	%p121, %r567, 1;
	selp.f64 	%fd1183, 0dBDA8FF8320FD8164, 0d3DE5DB65F9785EBA, %p121;
	ld.global.nc.v2.f64 	{%fd1184, %fd1185}, [%rd79];
	fma.rn.f64 	%fd1186, %fd1183, %fd1182, %fd1184;
	fma.rn.f64 	%fd1187, %fd1186, %fd1182, %fd1185;
	ld.global.nc.v2.f64 	{%fd1188, %fd1189}, [%rd79+16];
	fma.rn.f64 	%fd1190, %fd1187, %fd1182, %fd1188;
	fma.rn.f64 	%fd1191, %fd1190, %fd1182, %fd1189;
	ld.global.nc.v2.f64 	{%fd1192, %fd1193}, [%rd79+32];
	fma.rn.f64 	%fd1194, %fd1191, %fd1182, %fd1192;
	fma.rn.f64 	%fd1195, %fd1194, %fd1182, %fd1193;
	fma.rn.f64 	%fd1196, %fd1195, %fd2110, %fd2110;
	fma.rn.f64 	%fd1197, %fd1195, %fd1182, 0d3FF0000000000000;
	selp.f64 	%fd1198, %fd1197, %fd1196, %p121;
	and.b32  	%r568, %r814, 2;
	setp.eq.s32 	%p122, %r568, 0;
	mov.f64 	%fd1199, 0d0000000000000000;
	sub.f64 	%fd1200, %fd1199, %fd1198;
	selp.f64 	%fd1201, %fd1198, %fd1200, %p122;
	mul.f64 	%fd1202, %fd237, %fd1201;
	div.rn.f64 	%fd242, %fd1202, %fd208;
	@%p96 bra 	$L__BB0_152;
	mov.f64 	%fd1208, 0d0000000000000000;
	mul.rn.f64 	%fd2112, %fd193, %fd1208;
	mov.b32 	%r816, 1;
	bra.uni 	$L__BB0_155;
$L__BB0_152:
	mul.f64 	%fd1203, %fd193, 0d3FE45F306DC9C883;
	cvt.rni.s32.f64 	%r815, %fd1203;
	cvt.rn.f64.s32 	%fd1204, %r815;
	fma.rn.f64 	%fd1205, %fd1204, 0dBFF921FB54442D18, %fd193;
	fma.rn.f64 	%fd1206, %fd1204, 0dBC91A62633145C00, %fd1205;
	fma.rn.f64 	%fd2112, %fd1204, 0dB97B839A252049C0, %fd1206;
	setp.ltu.f64 	%p123, %fd194, 0d41E0000000000000;
	@%p123 bra 	$L__BB0_154;
	{ // callseq 8, 0
	.param .b64 param0;
	st.param.f64 	[param0], %fd193;
	.param .align 16 .b8 retval0[16];
	call.uni (retval0), 
	__internal_trig_reduction_slowpathd, 
	(
	param0
	);
	ld.param.f64 	%fd2112, [retval0];
	ld.param.b32 	%r815, [retval0+8];
	} // callseq 8
$L__BB0_154:
	add.s32 	%r816, %r815, 1;
$L__BB0_155:
	shl.b32 	%r571, %r816, 6;
	cvt.u64.u32 	%rd80, %r571;
	and.b64  	%rd81, %rd80, 64;
	add.s64 	%rd83, %rd78, %rd81;
	mul.rn.f64 	%fd1209, %fd2112, %fd2112;
	and.b32  	%r572, %r816, 1;
	setp.eq.b32 	%p125, %r572, 1;
	selp.f64 	%fd1210, 0dBDA8FF8320FD8164, 0d3DE5DB65F9785EBA, %p125;
	ld.global.nc.v2.f64 	{%fd1211, %fd1212}, [%rd83];
	fma.rn.f64 	%fd1213, %fd1210, %fd1209, %fd1211;
	fma.rn.f64 	%fd1214, %fd1213, %fd1209, %fd1212;
	ld.global.nc.v2.f64 	{%fd1215, %fd1216}, [%rd83+16];
	fma.rn.f64 	%fd1217, %fd1214, %fd1209, %fd1215;
	fma.rn.f64 	%fd1218, %fd1217, %fd1209, %fd1216;
	ld.global.nc.v2.f64 	{%fd1219, %fd1220}, [%rd83+32];
	fma.rn.f64 	%fd1221, %fd1218, %fd1209, %fd1219;
	fma.rn.f64 	%fd1222, %fd1221, %fd1209, %fd1220;
	fma.rn.f64 	%fd1223, %fd1222, %fd2112, %fd2112;
	fma.rn.f64 	%fd1224, %fd1222, %fd1209, 0d3FF0000000000000;
	selp.f64 	%fd1225, %fd1224, %fd1223, %p125;
	and.b32  	%r573, %r816, 2;
	setp.eq.s32 	%p126, %r573, 0;
	mov.f64 	%fd1226, 0d0000000000000000;
	sub.f64 	%fd1227, %fd1226, %fd1225;
	selp.f64 	%fd248, %fd1225, %fd1227, %p126;
	@%p96 bra 	$L__BB0_157;
	mov.f64 	%fd1233, 0d0000000000000000;
	mul.rn.f64 	%fd2114, %fd193, %fd1233;
	mov.b32 	%r818, 1;
	bra.uni 	$L__BB0_160;
$L__BB0_157:
	mul.f64 	%fd1228, %fd193, 0d3FE45F306DC9C883;
	cvt.rni.s32.f64 	%r817, %fd1228;
	cvt.rn.f64.s32 	%fd1229, %r817;
	fma.rn.f64 	%fd1230, %fd1229, 0dBFF921FB54442D18, %fd193;
	fma.rn.f64 	%fd1231, %fd1229, 0dBC91A62633145C00, %fd1230;
	fma.rn.f64 	%fd2114, %fd1229, 0dB97B839A252049C0, %fd1231;
	setp.ltu.f64 	%p127, %fd194, 0d41E0000000000000;
	@%p127 bra 	$L__BB0_159;
	{ // callseq 9, 0
	.param .b64 param0;
	st.param.f64 	[param0], %fd193;
	.param .align 16 .b8 retval0[16];
	call.uni (retval0), 
	__internal_trig_reduction_slowpathd, 
	(
	param0
	);
	ld.param.f64 	%fd2114, [retval0];
	ld.param.b32 	%r817, [retval0+8];
	} // callseq 9
$L__BB0_159:
	add.s32 	%r818, %r817, 1;
$L__BB0_160:
	setp.eq.s16 	%p128, %rs2, 0;
	shl.b32 	%r576, %r818, 6;
	cvt.u64.u32 	%rd84, %r576;
	and.b64  	%rd85, %rd84, 64;
	add.s64 	%rd87, %rd78, %rd85;
	mul.rn.f64 	%fd1235, %fd2114, %fd2114;
	and.b32  	%r577, %r818, 1;
	setp.eq.b32 	%p129, %r577, 1;
	selp.f64 	%fd1236, 0dBDA8FF8320FD8164, 0d3DE5DB65F9785EBA, %p129;
	ld.global.nc.v2.f64 	{%fd1237, %fd1238}, [%rd87];
	fma.rn.f64 	%fd1239, %fd1236, %fd1235, %fd1237;
	fma.rn.f64 	%fd1240, %fd1239, %fd1235, %fd1238;
	ld.global.nc.v2.f64 	{%fd1241, %fd1242}, [%rd87+16];
	fma.rn.f64 	%fd1243, %fd1240, %fd1235, %fd1241;
	fma.rn.f64 	%fd1244, %fd1243, %fd1235, %fd1242;
	ld.global.nc.v2.f64 	{%fd1245, %fd1246}, [%rd87+32];
	fma.rn.f64 	%fd1247, %fd1244, %fd1235, %fd1245;
	fma.rn.f64 	%fd1248, %fd1247, %fd1235, %fd1246;
	fma.rn.f64 	%fd1249, %fd1248, %fd2114, %fd2114;
	fma.rn.f64 	%fd1250, %fd1248, %fd1235, 0d3FF0000000000000;
	selp.f64 	%fd1251, %fd1250, %fd1249, %p129;
	and.b32  	%r578, %r818, 2;
	setp.eq.s32 	%p130, %r578, 0;
	mov.f64 	%fd2118, 0d0000000000000000;
	sub.f64 	%fd1252, %fd2118, %fd1251;
	selp.f64 	%fd1253, %fd1251, %fd1252, %p130;
	mul.f64 	%fd1254, %fd248, %fd1253;
	div.rn.f64 	%fd1255, %fd1254, %fd219;
	add.f64 	%fd2140, %fd242, %fd1255;
	@%p128 bra 	$L__BB0_175;
	setp.eq.s32 	%p131, %r5, 0;
	ld.global.f64 	%fd255, [%rd3];
	ld.global.f64 	%fd256, [%rd3+8];
	add.f64 	%fd257, %fd2139, %fd2139;
	ld.global.f64 	%fd258, [%rd3+16];
	ld.global.f64 	%fd259, [%rd3+48];
	mov.f64 	%fd2118, 0d0000000000000000;
	mov.b32 	%r820, 0;
	@%p131 bra 	$L__BB0_170;
	mov.f64 	%fd2118, 0d0000000000000000;
	mov.b32 	%r819, 0;
$L__BB0_163:
	div.u32 	%r581, %r819, %r3;
	mul.lo.s32 	%r582, %r581, %r3;
	sub.s32 	%r583, %r819, %r582;
	cvt.rn.f64.u32 	%fd1259, %r583;
	sub.f64 	%fd1260, %fd1259, %fd256;
	mul.f64 	%fd1261, %fd2138, %fd1260;
	mul.f64 	%fd1262, %fd1260, %fd1261;
	mul.f64 	%fd1263, %fd257, %fd1260;
	cvt.rn.f64.u32 	%fd1264, %r581;
	sub.f64 	%fd1265, %fd1264, %fd258;
	mul.f64 	%fd1266, %fd1263, %fd1265;
	sub.f64 	%fd1267, %fd1262, %fd1266;
	mul.f64 	%fd1268, %fd2140, %fd1265;
	fma.rn.f64 	%fd261, %fd1265, %fd1268, %fd1267;
	neg.f64 	%fd1269, %fd261;
	fma.rn.f64 	%fd1270, %fd261, 0dBFF71547652B82FE, 0d4338000000000000;
	{
	.reg .b32 %temp; 
	mov.b64 	{%r114, %temp}, %fd1270;
	}
	mov.f64 	%fd1271, 0dC338000000000000;
	add.rn.f64 	%fd1272, %fd1270, %fd1271;
	fma.rn.f64 	%fd1273, %fd1272, 0dBFE62E42FEFA39EF, %fd1269;
	fma.rn.f64 	%fd1274, %fd1272, 0dBC7ABC9E3B39803F, %fd1273;
	fma.rn.f64 	%fd1275, %fd1274, 0d3E5ADE1569CE2BDF, 0d3E928AF3FCA213EA;
	fma.rn.f64 	%fd1276, %fd1275, %fd1274, 0d3EC71DEE62401315;
	fma.rn.f64 	%fd1277, %fd1276, %fd1274, 0d3EFA01997C89EB71;
	fma.rn.f64 	%fd1278, %fd1277, %fd1274, 0d3F2A01A014761F65;
	fma.rn.f64 	%fd1279, %fd1278, %fd1274, 0d3F56C16C1852B7AF;
	fma.rn.f64 	%fd1280, %fd1279, %fd1274, 0d3F81111111122322;
	fma.rn.f64 	%fd1281, %fd1280, %fd1274, 0d3FA55555555502A1;
	fma.rn.f64 	%fd1282, %fd1281, %fd1274, 0d3FC5555555555511;
	fma.rn.f64 	%fd1283, %fd1282, %fd1274, 0d3FE000000000000B;
	fma.rn.f64 	%fd1284, %fd1283, %fd1274, 0d3FF0000000000000;
	fma.rn.f64 	%fd1285, %fd1284, %fd1274, 0d3FF0000000000000;
	{
	.reg .b32 %temp; 
	mov.b64 	{%r115, %temp}, %fd1285;
	}
	{
	.reg .b32 %temp; 
	mov.b64 	{%temp, %r116}, %fd1285;
	}
	shl.b32 	%r584, %r114, 20;
	add.s32 	%r585, %r584, %r116;
	mov.b64 	%fd2116, {%r115, %r585};
	{
	.reg .b32 %temp; 
	mov.b64 	{%temp, %r586}, %fd1269;
	}
	mov.b32 	%f25, %r586;
	abs.f32 	%f10, %f25;
	setp.lt.f32 	%p132, %f10, 0f4086232B;
	@%p132 bra 	$L__BB0_166;
	setp.gt.f64 	%p133, %fd261, 0d0000000000000000;
	mov.f64 	%fd1286, 0d7FF0000000000000;
	sub.f64 	%fd1287, %fd1286, %fd261;
	selp.f64 	%fd2116, 0d0000000000000000, %fd1287, %p133;
	setp.geu.f32 	%p134, %f10, 0f40874800;
	@%p134 bra 	$L__BB0_166;
	shr.u32 	%r587, %r114, 31;
	add.s32 	%r588, %r114, %r587;
	shr.s32 	%r589, %r588, 1;
	shl.b32 	%r590, %r589, 20;
	add.s32 	%r591, %r116, %r590;
	mov.b64 	%fd1288, {%r115, %r591};
	sub.s32 	%r592, %r114, %r589;
	shl.b32 	%r593, %r592, 20;
	add.s32 	%r594, %r593, 1072693248;
	mov.b32 	%r595, 0;
	mov.b64 	%fd1289, {%r595, %r594};
	mul.f64 	%fd2116, %fd1289, %fd1288;
$L__BB0_166:
	fma.rn.f64 	%fd1290, %fd255, %fd2116, %fd259;
	add.s32 	%r596, %r819, %r15;
	mul.wide.s32 	%rd88, %r596, 4;
	add.s64 	%rd11, %rd1, %rd88;
	ld.global.u32 	%r597, [%rd11];
	cvt.rn.f64.s32 	%fd1291, %r597;
	sub.f64 	%fd1292, %fd1290, %fd1291;
	fma.rn.f64 	%fd266, %fd1292, %fd1292, %fd2118;
	add.s32 	%r598, %r819, 1;
	div.u32 	%r599, %r598, %r3;
	mul.lo.s32 	%r600, %r599, %r3;
	sub.s32 	%r601, %r598, %r600;
	cvt.rn.f64.u32 	%fd1293, %r601;
	sub.f64 	%fd1294, %fd1293, %fd256;
	mul.f64 	%fd1295, %fd2138, %fd1294;
	mul.f64 	%fd1296, %fd1294, %fd1295;
	mul.f64 	%fd1297, %fd257, %fd1294;
	cvt.rn.f64.u32 	%fd1298, %r599;
	sub.f64 	%fd1299, %fd1298, %fd258;
	mul.f64 	%fd1300, %fd1297, %fd1299;
	sub.f64 	%fd1301, %fd1296, %fd1300;
	mul.f64 	%fd1302, %fd2140, %fd1299;
	fma.rn.f64 	%fd267, %fd1299, %fd1302, %fd1301;
	neg.f64 	%fd1303, %fd267;
	fma.rn.f64 	%fd1304, %fd267, 0dBFF71547652B82FE, 0d4338000000000000;
	{
	.reg .b32 %temp; 
	mov.b64 	{%r117, %temp}, %fd1304;
	}
	mov.f64 	%fd1305, 0dC338000000000000;
	add.rn.f64 	%fd1306, %fd1304, %fd1305;
	fma.rn.f64 	%fd1307, %fd1306, 0dBFE62E42FEFA39EF, %fd1303;
	fma.rn.f64 	%fd1308, %fd1306, 0dBC7ABC9E3B39803F, %fd1307;
	fma.rn.f64 	%fd1309, %fd1308, 0d3E5ADE1569CE2BDF, 0d3E928AF3FCA213EA;
	fma.rn.f64 	%fd1310, %fd1309, %fd1308, 0d3EC71DEE62401315;
	fma.rn.f64 	%fd1311, %fd1310, %fd1308, 0d3EFA01997C89EB71;
	fma.rn.f64 	%fd1312, %fd1311, %fd1308, 0d3F2A01A014761F65;
	fma.rn.f64 	%fd1313, %fd1312, %fd1308, 0d3F56C16C1852B7AF;
	fma.rn.f64 	%fd1314, %fd1313, %fd1308, 0d3F81111111122322;
	fma.rn.f64 	%fd1315, %fd1314, %fd1308, 0d3FA55555555502A1;
	fma.rn.f64 	%fd1316, %fd1315, %fd1308, 0d3FC5555555555511;
	fma.rn.f64 	%fd1317, %fd1316, %fd1308, 0d3FE000000000000B;
	fma.rn.f64 	%fd1318, %fd1317, %fd1308, 0d3FF0000000000000;
	fma.rn.f64 	%fd1319, %fd1318, %fd1308, 0d3FF0000000000000;
	{
	.reg .b32 %temp; 
	mov.b64 	{%r118, %temp}, %fd1319;
	}
	{
	.reg .b32 %temp; 
	mov.b64 	{%temp, %r119}, %fd1319;
	}
	shl.b32 	%r602, %r117, 20;
	add.s32 	%r603, %r602, %r119;
	mov.b64 	%fd2117, {%r118, %r603};
	{
	.reg .b32 %temp; 
	mov.b64 	{%temp, %r604}, %fd1303;
	}
	mov.b32 	%f26, %r604;
	abs.f32 	%f11, %f26;
	setp.lt.f32 	%p135, %f11, 0f4086232B;
	@%p135 bra 	$L__BB0_169;
	setp.gt.f64 	%p136, %fd267, 0d0000000000000000;
	mov.f64 	%fd1320, 0d7FF0000000000000;
	sub.f64 	%fd1321, %fd1320, %fd267;
	selp.f64 	%fd2117, 0d0000000000000000, %fd1321, %p136;
	setp.geu.f32 	%p137, %f11, 0f40874800;
	@%p137 bra 	$L__BB0_169;
	shr.u32 	%r605, %r117, 31;
	add.s32 	%r606, %r117, %r605;
	shr.s32 	%r607, %r606, 1;
	shl.b32 	%r608, %r607, 20;
	add.s32 	%r609, %r119, %r608;
	mov.b64 	%fd1322, {%r118, %r609};
	sub.s32 	%r610, %r117, %r607;
	shl.b32 	%r611, %r610, 20;
	add.s32 	%r612, %r611, 1072693248;
	mov.b32 	%r613, 0;
	mov.b64 	%fd1323, {%r613, %r612};
	mul.f64 	%fd2117, %fd1323, %fd1322;
$L__BB0_169:
	fma.rn.f64 	%fd1324, %fd255, %fd2117, %fd259;
	ld.global.u32 	%r614, [%rd11+4];
	cvt.rn.f64.s32 	%fd1325, %r614;
	sub.f64 	%fd1326, %fd1324, %fd1325;
	fma.rn.f64 	%fd2118, %fd1326, %fd1326, %fd266;
	add.s32 	%r819, %r819, 2;
	setp.ne.s32 	%p138, %r819, %r11;
	mov.u32 	%r820, %r11;
	@%p138 bra 	$L__BB0_163;
$L__BB0_170:
	setp.eq.s32 	%p139, %r10, 0;
	@%p139 bra 	$L__BB0_175;
	div.u32 	%r615, %r820, %r3;
	mul.lo.s32 	%r616, %r615, %r3;
	sub.s32 	%r617, %r820, %r616;
	cvt.rn.f64.u32 	%fd1327, %r617;
	sub.f64 	%fd1328, %fd1327, %fd256;
	mul.f64 	%fd1329, %fd2138, %fd1328;
	mul.f64 	%fd1330, %fd1328, %fd1329;
	mul.f64 	%fd1331, %fd257, %fd1328;
	cvt.rn.f64.u32 	%fd1332, %r615;
	sub.f64 	%fd1333, %fd1332, %fd258;
	mul.f64 	%fd1334, %fd1331, %fd1333;
	sub.f64 	%fd1335, %fd1330, %fd1334;
	mul.f64 	%fd1336, %fd2140, %fd1333;
	fma.rn.f64 	%fd275, %fd1333, %fd1336, %fd1335;
	neg.f64 	%fd1337, %fd275;
	fma.rn.f64 	%fd1338, %fd275, 0dBFF71547652B82FE, 0d4338000000000000;
	{
	.reg .b32 %temp; 
	mov.b64 	{%r122, %temp}, %fd1338;
	}
	mov.f64 	%fd1339, 0dC338000000000000;
	add.rn.f64 	%fd1340, %fd1338, %fd1339;
	fma.rn.f64 	%fd1341, %fd1340, 0dBFE62E42FEFA39EF, %fd1337;
	fma.rn.f64 	%fd1342, %fd1340, 0dBC7ABC9E3B39803F, %fd1341;
	fma.rn.f64 	%fd1343, %fd1342, 0d3E5ADE1569CE2BDF, 0d3E928AF3FCA213EA;
	fma.rn.f64 	%fd1344, %fd1343, %fd1342, 0d3EC71DEE62401315;
	fma.rn.f64 	%fd1345, %fd1344, %fd1342, 0d3EFA01997C89EB71;
	fma.rn.f64 	%fd1346, %fd1345, %fd1342, 0d3F2A01A014761F65;
	fma.rn.f64 	%fd1347, %fd1346, %fd1342, 0d3F56C16C1852B7AF;
	fma.rn.f64 	%fd1348, %fd1347, %fd1342, 0d3F81111111122322;
	fma.rn.f64 	%fd1349, %fd1348, %fd1342, 0d3FA55555555502A1;
	fma.rn.f64 	%fd1350, %fd1349, %fd1342, 0d3FC5555555555511;
	fma.rn.f64 	%fd1351, %fd1350, %fd1342, 0d3FE000000000000B;
	fma.rn.f64 	%fd1352, %fd1351, %fd1342, 0d3FF0000000000000;
	fma.rn.f64 	%fd1353, %fd1352, %fd1342, 0d3FF0000000000000;
	{
	.reg .b32 %temp; 
	mov.b64 	{%r123, %temp}, %fd1353;
	}
	{
	.reg .b32 %temp; 
	mov.b64 	{%temp, %r124}, %fd1353;
	}
	shl.b32 	%r618, %r122, 20;
	add.s32 	%r619, %r618, %r124;
	mov.b64 	%fd2120, {%r123, %r619};
	{
	.reg .b32 %temp; 
	mov.b64 	{%temp, %r620}, %fd1337;
	}
	mov.b32 	%f27, %r620;
	abs.f32 	%f12, %f27;
	setp.lt.f32 	%p140, %f12, 0f4086232B;
	@%p140 bra 	$L__BB0_174;
	setp.gt.f64 	%p141, %fd275, 0d0000000000000000;
	mov.f64 	%fd1354, 0d7FF0000000000000;
	sub.f64 	%fd1355, %fd1354, %fd275;
	selp.f64 	%fd2120, 0d0000000000000000, %fd1355, %p141;
	setp.geu.f32 	%p142, %f12, 0f40874800;
	@%p142 bra 	$L__BB0_174;
	shr.u32 	%r621, %r122, 31;
	add.s32 	%r622, %r122, %r621;
	shr.s32 	%r623, %r622, 1;
	shl.b32 	%r624, %r623, 20;
	add.s32 	%r625, %r124, %r624;
	mov.b64 	%fd1356, {%r123, %r625};
	sub.s32 	%r626, %r122, %r623;
	shl.b32 	%r627, %r626, 20;
	add.s32 	%r628, %r627, 1072693248;
	mov.b32 	%r629, 0;
	mov.b64 	%fd1357, {%r629, %r628};
	mul.f64 	%fd2120, %fd1357, %fd1356;
$L__BB0_174:
	fma.rn.f64 	%fd1358, %fd255, %fd2120, %fd259;
	add.s32 	%r630, %r820, %r15;
	mul.wide.s32 	%rd89, %r630, 4;
	add.s64 	%rd90, %rd1, %rd89;
	ld.global.u32 	%r631, [%rd90];
	cvt.rn.f64.s32 	%fd1359, %r631;
	sub.f64 	%fd1360, %fd1358, %fd1359;
	fma.rn.f64 	%fd2118, %fd1360, %fd1360, %fd2118;
$L__BB0_175:
	div.rn.f64 	%fd2136, %fd2118, %fd2046;
	setp.lt.f64 	%p143, %fd2136, %fd130;
	@%p143 bra 	$L__BB0_230;
	ld.global.f64 	%fd1361, [%rd9];
	sub.f64 	%fd1362, %fd192, %fd1361;
	st.global.f64 	[%rd8], %fd1362;
	ld.global.f64 	%fd283, [%rd3+40];
	abs.f64 	%fd284, %fd283;
	setp.neu.f64 	%p144, %fd284, 0d7FF0000000000000;
	@%p144 bra 	$L__BB0_178;
	mov.f64 	%fd1368, 0d0000000000000000;
	mul.rn.f64 	%fd2123, %fd283, %fd1368;
	mov.b32 	%r822, 1;
	bra.uni 	$L__BB0_181;
$L__BB0_178:
	mul.f64 	%fd1363, %fd283, 0d3FE45F306DC9C883;
	cvt.rni.s32.f64 	%r821, %fd1363;
	cvt.rn.f64.s32 	%fd1364, %r821;
	fma.rn.f64 	%fd1365, %fd1364, 0dBFF921FB54442D18, %fd283;
	fma.rn.f64 	%fd1366, %fd1364, 0dBC91A62633145C00, %fd1365;
	fma.rn.f64 	%fd2123, %fd1364, 0dB97B839A252049C0, %fd1366;
	setp.ltu.f64 	%p145, %fd284, 0d41E0000000000000;
	@%p145 bra 	$L__BB0_180;
	{ // callseq 10, 0
	.param .b64 param0;
	st.param.f64 	[param0], %fd283;
	.param .align 16 .b8 retval0[16];
	call.uni (retval0), 
	__internal_trig_reduction_slowpathd, 
	(
	param0
	);
	ld.param.f64 	%fd2123, [retval0];
	ld.param.b32 	%r821, [retval0+8];
	} // callseq 10
$L__BB0_180:
	add.s32 	%r822, %r821, 1;
$L__BB0_181:
	setp.neu.f64 	%p146, %fd284, 0d7FF0000000000000;
	shl.b32 	%r634, %r822, 6;
	cvt.u64.u32 	%rd91, %r634;
	and.b64  	%rd92, %rd91, 64;
	mov.u64 	%rd93, __cudart_sin_cos_coeffs;
	add.s64 	%rd94, %rd93, %rd92;
	mul.rn.f64 	%fd1369, %fd2123, %fd2123;
	and.b32  	%r635, %r822, 1;
	setp.eq.b32 	%p147, %r635, 1;
	selp.f64 	%fd1370, 0dBDA8FF8320FD8164, 0d3DE5DB65F9785EBA, %p147;
	ld.global.nc.v2.f64 	{%fd1371, %fd1372}, [%rd94];
	fma.rn.f64 	%fd1373, %fd1370, %fd1369, %fd1371;
	fma.rn.f64 	%fd1374, %fd1373, %fd1369, %fd1372;
	ld.global.nc.v2.f64 	{%fd1375, %fd1376}, [%rd94+16];
	fma.rn.f64 	%fd1377, %fd1374, %fd1369, %fd1375;
	fma.rn.f64 	%fd1378, %fd1377, %fd1369, %fd1376;
	ld.global.nc.v2.f64 	{%fd1379, %fd1380}, [%rd94+32];
	fma.rn.f64 	%fd1381, %fd1378, %fd1369, %fd1379;
	fma.rn.f64 	%fd1382, %fd1381, %fd1369, %fd1380;
	fma.rn.f64 	%fd1383, %fd1382, %fd2123, %fd2123;
	fma.rn.f64 	%fd1384, %fd1382, %fd1369, 0d3FF0000000000000;
	selp.f64 	%fd1385, %fd1384, %fd1383, %p147;
	and.b32  	%r636, %r822, 2;
	setp.eq.s32 	%p148, %r636, 0;
	mov.f64 	%fd1386, 0d0000000000000000;
	sub.f64 	%fd1387, %fd1386, %fd1385;
	selp.f64 	%fd290, %fd1385, %fd1387, %p148;
	@%p146 bra 	$L__BB0_183;
	mov.f64 	%fd1393, 0d0000000000000000;
	mul.rn.f64 	%fd2125, %fd283, %fd1393;
	mov.b32 	%r824, 1;
	bra.uni 	$L__BB0_186;
$L__BB0_183:
	mul.f64 	%fd1388, %fd283, 0d3FE45F306DC9C883;
	cvt.rni.s32.f64 	%r823, %fd1388;
	cvt.rn.f64.s32 	%fd1389, %r823;
	fma.rn.f64 	%fd1390, %fd1389, 0dBFF921FB54442D18, %fd283;
	fma.rn.f64 	%fd1391, %fd1389, 0dBC91A62633145C00, %fd1390;
	fma.rn.f64 	%fd2125, %fd1389, 0dB97B839A252049C0, %fd1391;
	setp.ltu.f64 	%p149, %fd284, 0d41E0000000000000;
	@%p149 bra 	$L__BB0_185;
	{ // callseq 11, 0
	.param .b64 param0;
	st.param.f64 	[param0], %fd283;
	.param .align 16 .b8 retval0[16];
	call.uni (retval0), 
	__internal_trig_reduction_slowpathd, 
	(
	param0
	);
	ld.param.f64 	%fd2125, [retval0];
	ld.param.b32 	%r823, [retval0+8];
	} // callseq 11
$L__BB0_185:
	add.s32 	%r824, %r823, 1;
$L__BB0_186:
	setp.neu.f64 	%p150, %fd284, 0d7FF0000000000000;
	shl.b32 	%r639, %r824, 6;
	cvt.u64.u32 	%rd95, %r639;
	and.b64  	%rd96, %rd95, 64;
	add.s64 	%rd98, %rd93, %rd96;
	mul.rn.f64 	%fd1394, %fd2125, %fd2125;
	and.b32  	%r640, %r824, 1;
	setp.eq.b32 	%p151, %r640, 1;
	selp.f64 	%fd1395, 0dBDA8FF8320FD8164, 0d3DE5DB65F9785EBA, %p151;
	ld.global.nc.v2.f64 	{%fd1396, %fd1397}, [%rd98];
	fma.rn.f64 	%fd1398, %fd1395, %fd1394, %fd1396;
	fma.rn.f64 	%fd1399, %fd1398, %fd1394, %fd1397;
	ld.global.nc.v2.f64 	{%fd1400, %fd1401}, [%rd98+16];
	fma.rn.f64 	%fd1402, %fd1399, %fd1394, %fd1400;
	fma.rn.f64 	%fd1403, %fd1402, %fd1394, %fd1401;
	ld.global.nc.v2.f64 	{%fd1404, %fd1405}, [%rd98+32];
	fma.rn.f64 	%fd1406, %fd1403, %fd1394, %fd1404;
	fma.rn.f64 	%fd1407, %fd1406, %fd1394, %fd1405;
	fma.rn.f64 	%fd1408, %fd1407, %fd2125, %fd2125;
	fma.rn.f64 	%fd1409, %fd1407, %fd1394, 0d3FF0000000000000;
	selp.f64 	%fd1410, %fd1409, %fd1408, %p151;
	and.b32  	%r641, %r824, 2;
	setp.eq.s32 	%p152, %r641, 0;
	mov.f64 	%fd1411, 0d0000000000000000;
	sub.f64 	%fd1412, %fd1411, %fd1410;
	selp.f64 	%fd1413, %fd1410, %fd1412, %p152;
	mul.f64 	%fd296, %fd290, %fd1413;
	ld.global.f64 	%fd297, [%rd3+24];
	add.f64 	%fd1414, %fd297, %fd297;
	mul.f64 	%fd298, %fd297, %fd1414;
	@%p150 bra 	$L__BB0_188;
	mov.f64 	%fd1420, 0d0000000000000000;
	mul.rn.f64 	%fd2126, %fd283, %fd1420;
	mov.b32 	%r825, 0;
	bra.uni 	$L__BB0_190;
$L__BB0_188:
	mul.f64 	%fd1415, %fd283, 0d3FE45F306DC9C883;
	cvt.rni.s32.f64 	%r825, %fd1415;
	cvt.rn.f64.s32 	%fd1416, %r825;
	fma.rn.f64 	%fd1417, %fd1416, 0dBFF921FB54442D18, %fd283;
	fma.rn.f64 	%fd1418, %fd1416, 0dBC91A62633145C00, %fd1417;
	fma.rn.f64 	%fd2126, %fd1416, 0dB97B839A252049C0, %fd1418;
	setp.ltu.f64 	%p153, %fd284, 0d41E0000000000000;
	@%p153 bra 	$L__BB0_190;
	{ // callseq 12, 0
	.param .b64 param0;
	st.param.f64 	[param0], %fd283;
	.param .align 16 .b8 retval0[16];
	call.uni (retval0), 
	__internal_trig_reduction_slowpathd, 
	(
	param0
	);
	ld.param.f64 	%fd2126, [retval0];
	ld.param.b32 	%r825, [retval0+8];
	} // callseq 12
$L__BB0_190:
	setp.neu.f64 	%p154, %fd284, 0d7FF0000000000000;
	shl.b32 	%r644, %r825, 6;
	cvt.u64.u32 	%rd99, %r644;
	and.b64  	%rd100, %rd99, 64;
	add.s64 	%rd102, %rd93, %rd100;
	mul.rn.f64 	%fd1421, %fd2126, %fd2126;
	and.b32  	%r645, %r825, 1;
	setp.eq.b32 	%p155, %r645, 1;
	selp.f64 	%fd1422, 0dBDA8FF8320FD8164, 0d3DE5DB65F9785EBA, %p155;
	ld.global.nc.v2.f64 	{%fd1423, %fd1424}, [%rd102];
	fma.rn.f64 	%fd1425, %fd1422, %fd1421, %fd1423;
	fma.rn.f64 	%fd1426, %fd1425, %fd1421, %fd1424;
	ld.global.nc.v2.f64 	{%fd1427, %fd1428}, [%rd102+16];
	fma.rn.f64 	%fd1429, %fd1426, %fd1421, %fd1427;
	fma.rn.f64 	%fd1430, %fd1429, %fd1421, %fd1428;
	ld.global.nc.v2.f64 	{%fd1431, %fd1432}, [%rd102+32];
	fma.rn.f64 	%fd1433, %fd1430, %fd1421, %fd1431;
	fma.rn.f64 	%fd1434, %fd1433, %fd1421, %fd1432;
	fma.rn.f64 	%fd1435, %fd1434, %fd2126, %fd2126;
	fma.rn.f64 	%fd1436, %fd1434, %fd1421, 0d3FF0000000000000;
	selp.f64 	%fd1437, %fd1436, %fd1435, %p155;
	and.b32  	%r646, %r825, 2;
	setp.eq.s32 	%p156, %r646, 0;
	mov.f64 	%fd1438, 0d0000000000000000;
	sub.f64 	%fd1439, %fd1438, %fd1437;
	selp.f64 	%fd303, %fd1437, %fd1439, %p156;
	@%p154 bra 	$L__BB0_192;
	mov.f64 	%fd1445, 0d0000000000000000;
	mul.rn.f64 	%fd2127, %fd283, %fd1445;
	mov.b32 	%r826, 0;
	bra.uni 	$L__BB0_194;
$L__BB0_192:
	mul.f64 	%fd1440, %fd283, 0d3FE45F306DC9C883;
	cvt.rni.s32.f64 	%r826, %fd1440;
	cvt.rn.f64.s32 	%fd1441, %r826;
	fma.rn.f64 	%fd1442, %fd1441, 0dBFF921FB54442D18, %fd283;
	fma.rn.f64 	%fd1443, %fd1441, 0dBC91A62633145C00, %fd1442;
	fma.rn.f64 	%fd2127, %fd1441, 0dB97B839A252049C0, %fd1443;
	setp.ltu.f64 	%p157, %fd284, 0d41E0000000000000;
	@%p157 bra 	$L__BB0_194;
	{ // callseq 13, 0
	.param .b64 param0;
	st.param.f64 	[param0], %fd283;
	.param .align 16 .b8 retval0[16];
	call.uni (retval0), 
	__internal_trig_reduction_slowpathd, 
	(
	param0
	);
	ld.param.f64 	%fd2127, [retval0];
	ld.param.b32 	%r826, [retval0+8];
	} // callseq 13
$L__BB0_194:
	shl.b32 	%r649, %r826, 6;
	cvt.u64.u32 	%rd103, %r649;
	and.b64  	%rd104, %rd103, 64;
	add.s64 	%rd106, %rd93, %rd104;
	mul.rn.f64 	%fd1446, %fd2127, %fd2127;
	and.b32  	%r650, %r826, 1;
	setp.eq.b32 	%p158, %r650, 1;
	selp.f64 	%fd1447, 0dBDA8FF8320FD8164, 0d3DE5DB65F9785EBA, %p158;
	ld.global.nc.v2.f64 	{%fd1448, %fd1449}, [%rd106];
	fma.rn.f64 	%fd1450, %fd1447, %fd1446, %fd1448;
	fma.rn.f64 	%fd1451, %fd1450, %fd1446, %fd1449;
	ld.global.nc.v2.f64 	{%fd1452, %fd1453}, [%rd106+16];
	fma.rn.f64 	%fd1454, %fd1451, %fd1446, %fd1452;
	fma.rn.f64 	%fd1455, %fd1454, %fd1446, %fd1453;
	ld.global.nc.v2.f64 	{%fd1456, %fd1457}, [%rd106+32];
	fma.rn.f64 	%fd1458, %fd1455, %fd1446, %fd1456;
	fma.rn.f64 	%fd1459, %fd1458, %fd1446, %fd1457;
	fma.rn.f64 	%fd1460, %fd1459, %fd2127, %fd2127;
	fma.rn.f64 	%fd1461, %fd1459, %fd1446, 0d3FF0000000000000;
	selp.f64 	%fd1462, %fd1461, %fd1460, %p158;
	and.b32  	%r651, %r826, 2;
	setp.eq.s32 	%p159, %r651, 0;
	mov.f64 	%fd1463, 0d0000000000000000;
	sub.f64 	%fd1464, %fd1463, %fd1462;
	selp.f64 	%fd1465, %fd1462, %fd1464, %p159;
	mul.f64 	%fd308, %fd303, %fd1465;
	ld.global.f64 	%fd309, [%rd3+32];
	add.f64 	%fd310, %fd283, %fd283;
	abs.f64 	%fd311, %fd310;
	setp.neu.f64 	%p160, %fd311, 0d7FF0000000000000;
	@%p160 bra 	$L__BB0_196;
	mov.f64 	%fd1471, 0d0000000000000000;
	mul.rn.f64 	%fd2128, %fd310, %fd1471;
	mov.b32 	%r827, 0;
	bra.uni 	$L__BB0_198;
$L__BB0_196:
	mul.f64 	%fd1466, %fd310, 0d3FE45F306DC9C883;
	cvt.rni.s32.f64 	%r827, %fd1466;
	cvt.rn.f64.s32 	%fd1467, %r827;
	fma.rn.f64 	%fd1468, %fd1467, 0dBFF921FB54442D18, %fd310;
	fma.rn.f64 	%fd1469, %fd1467, 0dBC91A62633145C00, %fd1468;
	fma.rn.f64 	%fd2128, %fd1467, 0dB97B839A252049C0, %fd1469;
	setp.ltu.f64 	%p161, %fd311, 0d41E0000000000000;
	@%p161 bra 	$L__BB0_198;
	{ // callseq 14, 0
	.param .b64 param0;
	st.param.f64 	[param0], %fd310;
	.param .align 16 .b8 retval0[16];
	call.uni (retval0), 
	__internal_trig_reduction_slowpathd, 
	(
	param0
	);
	ld.param.f64 	%fd2128, [retval0];
	ld.param.b32 	%r827, [retval0+8];
	} // callseq 14
$L__BB0_198:
	shl.b32 	%r654, %r827, 6;
	cvt.u64.u32 	%rd107, %r654;
	and.b64  	%rd108, %rd107, 64;
	mov.u64 	%rd109, __cudart_sin_cos_coeffs;
	add.s64 	%rd110, %rd109, %rd108;
	mul.rn.f64 	%fd1472, %fd2128, %fd2128;
	and.b32  	%r655, %r827, 1;
	setp.eq.b32 	%p163, %r655, 1;
	selp.f64 	%fd1473, 0dBDA8FF8320FD8164, 0d3DE5DB65F9785EBA, %p163;
	ld.global.nc.v2.f64 	{%fd1474, %fd1475}, [%rd110];
	fma.rn.f64 	%fd1476, %fd1473, %fd1472, %fd1474;
	fma.rn.f64 	%fd1477, %fd1476, %fd1472, %fd1475;
	ld.global.nc.v2.f64 	{%fd1478, %fd1479}, [%rd110+16];
	fma.rn.f64 	%fd1480, %fd1477, %fd1472, %fd1478;
	fma.rn.f64 	%fd1481, %fd1480, %fd1472, %fd1479;
	ld.global.nc.v2.f64 	{%fd1482, %fd1483}, [%rd110+32];
	fma.rn.f64 	%fd1484, %fd1481, %fd1472, %fd1482;
	fma.rn.f64 	%fd1485, %fd1484, %fd1472, %fd1483;
	fma.rn.f64 	%fd1486, %fd1485, %fd2128, %fd2128;
	fma.rn.f64 	%fd1487, %fd1485, %fd1472, 0d3FF0000000000000;
	selp.f64 	%fd1488, %fd1487, %fd1486, %p163;
	and.b32  	%r656, %r827, 2;
	setp.eq.s32 	%p164, %r656, 0;
	mov.f64 	%fd1489, 0d0000000000000000;
	sub.f64 	%fd1490, %fd1489, %fd1488;
	selp.f64 	%fd316, %fd1488, %fd1490, %p164;
	@%p160 bra 	$L__BB0_200;
	mov.f64 	%fd1496, 0d0000000000000000;
	mul.rn.f64 	%fd2129, %fd310, %fd1496;
	mov.b32 	%r828, 0;
	bra.uni 	$L__BB0_202;
$L__BB0_200:
	mul.f64 	%fd1491, %fd310, 0d3FE45F306DC9C883;
	cvt.rni.s32.f64 	%r828, %fd1491;
	cvt.rn.f64.s32 	%fd1492, %r828;
	fma.rn.f64 	%fd1493, %fd1492, 0dBFF921FB54442D18, %fd310;
	fma.rn.f64 	%fd1494, %fd1492, 0dBC91A62633145C00, %fd1493;
	fma.rn.f64 	%fd2129, %fd1492, 0dB97B839A252049C0, %fd1494;
	setp.ltu.f64 	%p165, %fd311, 0d41E0000000000000;
	@%p165 bra 	$L__BB0_202;
	{ // callseq 15, 0
	.param .b64 param0;
	st.param.f64 	[param0], %fd310;
	.param .align 16 .b8 retval0[16];
	call.uni (retval0), 
	__internal_trig_reduction_slowpathd, 
	(
	param0
	);
	ld.param.f64 	%fd2129, [retval0];
	ld.param.b32 	%r828, [retval0+8];
	} // callseq 15
$L__BB0_202:
	shl.b32 	%r659, %r828, 6;
	cvt.u64.u32 	%rd111, %r659;
	and.b64  	%rd112, %rd111, 64;
	add.s64 	%rd114, %rd109, %rd112;
	mul.rn.f64 	%fd1497, %fd2129, %fd2129;
	and.b32  	%r660, %r828, 1;
	setp.eq.b32 	%p167, %r660, 1;
	selp.f64 	%fd1498, 0dBDA8FF8320FD8164, 0d3DE5DB65F9785EBA, %p167;
	ld.global.nc.v2.f64 	{%fd1499, %fd1500}, [%rd114];
	fma.rn.f64 	%fd1501, %fd1498, %fd1497, %fd1499;
	fma.rn.f64 	%fd1502, %fd1501, %fd1497, %fd1500;
	ld.global.nc.v2.f64 	{%fd1503, %fd1504}, [%rd114+16];
	fma.rn.f64 	%fd1505, %fd1502, %fd1497, %fd1503;
	fma.rn.f64 	%fd1506, %fd1505, %fd1497, %fd1504;
	ld.global.nc.v2.f64 	{%fd1507, %fd1508}, [%rd114+32];
	fma.rn.f64 	%fd1509, %fd1506, %fd1497, %fd1507;
	fma.rn.f64 	%fd1510, %fd1509, %fd1497, %fd1508;
	fma.rn.f64 	%fd1511, %fd1510, %fd2129, %fd2129;
	fma.rn.f64 	%fd1512, %fd1510, %fd1497, 0d3FF0000000000000;
	selp.f64 	%fd1513, %fd1512, %fd1511, %p167;
	and.b32  	%r661, %r828, 2;
	setp.eq.s32 	%p168, %r661, 0;
	mov.f64 	%fd1514, 0d0000000000000000;
	sub.f64 	%fd1515, %fd1514, %fd1513;
	selp.f64 	%fd1516, %fd1513, %fd1515, %p168;
	mul.f64 	%fd1517, %fd309, 0d4010000000000000;
	mul.f64 	%fd1518, %fd309, %fd1517;
	div.rn.f64 	%fd1519, %fd1516, %fd1518;
	mul.f64 	%fd1520, %fd297, 0d4010000000000000;
	mul.f64 	%fd1521, %fd297, %fd1520;
	div.rn.f64 	%fd1522, %fd316, %fd1521;
	sub.f64 	%fd2139, %fd1519, %fd1522;
	@%p154 bra 	$L__BB0_204;
	mov.f64 	%fd1528, 0d0000000000000000;
	mul.rn.f64 	%fd2130, %fd283, %fd1528;
	mov.b32 	%r829, 0;
	bra.uni 	$L__BB0_206;
$L__BB0_204:
	mul.f64 	%fd1523, %fd283, 0d3FE45F306DC9C883;
	cvt.rni.s32.f64 	%r829, %fd1523;
	cvt.rn.f64.s32 	%fd1524, %r829;
	fma.rn.f64 	%fd1525, %fd1524, 0dBFF921FB54442D18, %fd283;
	fma.rn.f64 	%fd1526, %fd1524, 0dBC91A62633145C00, %fd1525;
	fma.rn.f64 	%fd2130, %fd1524, 0dB97B839A252049C0, %fd1526;
	setp.ltu.f64 	%p169, %fd284, 0d41E0000000000000;
	@%p169 bra 	$L__BB0_206;
	{ // callseq 16, 0
	.param .b64 param0;
	st.param.f64 	[param0], %fd283;
	.param .align 16 .b8 retval0[16];
	call.uni (retval0), 
	__internal_trig_reduction_slowpathd, 
	(
	param0
	);
	ld.param.f64 	%fd2130, [retval0];
	ld.param.b32 	%r829, [retval0+8];
	} // callseq 16
$L__BB0_206:
	shl.b32 	%r664, %r829, 6;
	cvt.u64.u32 	%rd115, %r664;
	and.b64  	%rd116, %rd115, 64;
	add.s64 	%rd118, %rd109, %rd116;
	mul.rn.f64 	%fd1529, %fd2130, %fd2130;
	and.b32  	%r665, %r829, 1;
	setp.eq.b32 	%p171, %r665, 1;
	selp.f64 	%fd1530, 0dBDA8FF8320FD8164, 0d3DE5DB65F9785EBA, %p171;
	ld.global.nc.v2.f64 	{%fd1531, %fd1532}, [%rd118];
	fma.rn.f64 	%fd1533, %fd1530, %fd1529, %fd1531;
	fma.rn.f64 	%fd1534, %fd1533, %fd1529, %fd1532;
	ld.global.nc.v2.f64 	{%fd1535, %fd1536}, [%rd118+16];
	fma.rn.f64 	%fd1537, %fd1534, %fd1529, %fd1535;
	fma.rn.f64 	%fd1538, %fd1537, %fd1529, %fd1536;
	ld.global.nc.v2.f64 	{%fd1539, %fd1540}, [%rd118+32];
	fma.rn.f64 	%fd1541, %fd1538, %fd1529, %fd1539;
	fma.rn.f64 	%fd1542, %fd1541, %fd1529, %fd1540;
	fma.rn.f64 	%fd1543, %fd1542, %fd2130, %fd2130;
	fma.rn.f64 	%fd1544, %fd1542, %fd1529, 0d3FF0000000000000;
	selp.f64 	%fd1545, %fd1544, %fd1543, %p171;
	and.b32  	%r666, %r829, 2;
	setp.eq.s32 	%p172, %r666, 0;
	mov.f64 	%fd1546, 0d0000000000000000;
	sub.f64 	%fd1547, %fd1546, %fd1545;
	selp.f64 	%fd326, %fd1545, %fd1547, %p172;
	@%p154 bra 	$L__BB0_208;
	mov.f64 	%fd1553, 0d0000000000000000;
	mul.rn.f64 	%fd2131, %fd283, %fd1553;
	mov.b32 	%r830, 0;
	bra.uni 	$L__BB0_210;
$L__BB0_208:
	mul.f64 	%fd1548, %fd283, 0d3FE45F306DC9C883;
	cvt.rni.s32.f64 	%r830, %fd1548;
	cvt.rn.f64.s32 	%fd1549, %r830;
	fma.rn.f64 	%fd1550, %fd1549, 0dBFF921FB54442D18, %fd283;
	fma.rn.f64 	%fd1551, %fd1549, 0dBC91A62633145C00, %fd1550;
	fma.rn.f64 	%fd2131, %fd1549, 0dB97B839A252049C0, %fd1551;
	setp.ltu.f64 	%p173, %fd284, 0d41E0000000000000;
	@%p173 bra 	$L__BB0_210;
	{ // callseq 17, 0
	.param .b64 param0;
	st.param.f64 	[param0], %fd283;
	.param .align 16 .b8 retval0[16];
	call.uni (retval0), 
	__internal_trig_reduction_slowpathd, 
	(
	param0
	);
	ld.param.f64 	%fd2131, [retval0];
	ld.param.b32 	%r830, [retval0+8];
	} // callseq 17
$L__BB0_210:
	shl.b32 	%r669, %r830, 6;
	cvt.u64.u32 	%rd119, %r669;
	and.b64  	%rd120, %rd119, 64;
	add.s64 	%rd122, %rd109, %rd120;
	mul.rn.f64 	%fd1554, %fd2131, %fd2131;
	and.b32  	%r670, %r830, 1;
	setp.eq.b32 	%p175, %r670, 1;
	selp.f64 	%fd1555, 0dBDA8FF8320FD8164, 0d3DE5DB65F9785EBA, %p175;
	ld.global.nc.v2.f64 	{%fd1556, %fd1557}, [%rd122];
	fma.rn.f64 	%fd1558, %fd1555, %fd1554, %fd1556;
	fma.rn.f64 	%fd1559, %fd1558, %fd1554, %fd1557;
	ld.global.nc.v2.f64 	{%fd1560, %fd1561}, [%rd122+16];
	fma.rn.f64 	%fd1562, %fd1559, %fd1554, %fd1560;
	fma.rn.f64 	%fd1563, %fd1562, %fd1554, %fd1561;
	ld.global.nc.v2.f64 	{%fd1564, %fd1565}, [%rd122+32];
	fma.rn.f64 	%fd1566, %fd1563, %fd1554, %fd1564;
	fma.rn.f64 	%fd1567, %fd1566, %fd1554, %fd1565;
	fma.rn.f64 	%fd1568, %fd1567, %fd2131, %fd2131;
	fma.rn.f64 	%fd1569, %fd1567, %fd1554, 0d3FF0000000000000;
	selp.f64 	%fd1570, %fd1569, %fd1568, %p175;
	and.b32  	%r671, %r830, 2;
	setp.eq.s32 	%p176, %r671, 0;
	mov.f64 	%fd1571, 0d0000000000000000;
	sub.f64 	%fd1572, %fd1571, %fd1570;
	selp.f64 	%fd1573, %fd1570, %fd1572, %p176;
	mul.f64 	%fd1574, %fd326, %fd1573;
	div.rn.f64 	%fd331, %fd1574, %fd298;
	@%p154 bra 	$L__BB0_212;
	mov.f64 	%fd1580, 0d0000000000000000;
	mul.rn.f64 	%fd2133, %fd283, %fd1580;
	mov.b32 	%r832, 1;
	bra.uni 	$L__BB0_215;
$L__BB0_212:
	mul.f64 	%fd1575, %fd283, 0d3FE45F306DC9C883;
	cvt.rni.s32.f64 	%r831, %fd1575;
	cvt.rn.f64.s32 	%fd1576, %r831;
	fma.rn.f64 	%fd1577, %fd1576, 0dBFF921FB54442D18, %fd283;
	fma.rn.f64 	%fd1578, %fd1576, 0dBC91A62633145C00, %fd1577;
	fma.rn.f64 	%fd2133, %fd1576, 0dB97B839A252049C0, %fd1578;
	setp.ltu.f64 	%p177, %fd284, 0d41E0000000000000;
	@%p177 bra 	$L__BB0_214;
	{ // callseq 18, 0
	.param .b64 param0;
	st.param.f64 	[param0], %fd283;
	.param .align 16 .b8 retval0[16];
	call.uni (retval0), 
	__internal_trig_reduction_slowpathd, 
	(
	param0
	);
	ld.param.f64 	%fd2133, [retval0];
	ld.param.b32 	%r831, [retval0+8];
	} // callseq 18
$L__BB0_214:
	add.s32 	%r832, %r831, 1;
$L__BB0_215:
	shl.b32 	%r674, %r832, 6;
	cvt.u64.u32 	%rd123, %r674;
	and.b64  	%rd124, %rd123, 64;
	add.s64 	%rd126, %rd109, %rd124;
	mul.rn.f64 	%fd1581, %fd2133, %fd2133;
	and.b32  	%r675, %r832, 1;
	setp.eq.b32 	%p179, %r675, 1;
	selp.f64 	%fd1582, 0dBDA8FF8320FD8164, 0d3DE5DB65F9785EBA, %p179;
	ld.global.nc.v2.f64 	{%fd1583, %fd1584}, [%rd126];
	fma.rn.f64 	%fd1585, %fd1582, %fd1581, %fd1583;
	fma.rn.f64 	%fd1586, %fd1585, %fd1581, %fd1584;
	ld.global.nc.v2.f64 	{%fd1587, %fd1588}, [%rd126+16];
	fma.rn.f64 	%fd1589, %fd1586, %fd1581, %fd1587;
	fma.rn.f64 	%fd1590, %fd1589, %fd1581, %fd1588;
	ld.global.nc.v2.f64 	{%fd1591, %fd1592}, [%rd126+32];
	fma.rn.f64 	%fd1593, %fd1590, %fd1581, %fd1591;
	fma.rn.f64 	%fd1594, %fd1593, %fd1581, %fd1592;
	fma.rn.f64 	%fd1595, %fd1594, %fd2133, %fd2133;
	fma.rn.f64 	%fd1596, %fd1594, %fd1581, 0d3FF0000000000000;
	selp.f64 	%fd1597, %fd1596, %fd1595, %p179;
	and.b32  	%r676, %r832, 2;
	setp.eq.s32 	%p180, %r676, 0;
	mov.f64 	%fd1598, 0d0000000000000000;
	sub.f64 	%fd1599, %fd1598, %fd1597;
	selp.f64 	%fd337, %fd1597, %fd1599, %p180;
	@%p154 bra 	$L__BB0_217;
	mov.f64 	%fd1605, 0d0000000000000000;
	mul.rn.f64 	%fd2135, %fd283, %fd1605;
	mov.b32 	%r834, 1;
	bra.uni 	$L__BB0_220;
$L__BB0_217:
	mul.f64 	%fd1600, %fd283, 0d3FE45F306DC9C883;
	cvt.rni.s32.f64 	%r833, %fd1600;
	cvt.rn.f64.s32 	%fd1601, %r833;
	fma.rn.f64 	%fd1602, %fd1601, 0dBFF921FB54442D18, %fd283;
	fma.rn.f64 	%fd1603, %fd1601, 0dBC91A62633145C00, %fd1602;
	fma.rn.f64 	%fd2135, %fd1601, 0dB97B839A252049C0, %fd1603;
	setp.ltu.f64 	%p181, %fd284, 0d41E0000000000000;
	@%p181 bra 	$L__BB0_219;
	{ // callseq 19, 0
	.param .b64 param0;
	st.param.f64 	[param0], %fd283;
	.param .align 16 .b8 retval0[16];
	call.uni (retval0), 
	__internal_trig_reduction_slowpathd, 
	(
	param0
	);
	ld.param.f64 	%fd2135, [retval0];
	ld.param.b32 	%r833, [retval0+8];
	} // callseq 19
$L__BB0_219:
	add.s32 	%r834, %r833, 1;
$L__BB0_220:
	add.f64 	%fd1606, %fd309, %fd309;
	mul.f64 	%fd1607, %fd309, %fd1606;
	div.rn.f64 	%fd1608, %fd296, %fd298;
	div.rn.f64 	%fd1609, %fd308, %fd1607;
	add.f64 	%fd2138, %fd1608, %fd1609;
	shl.b32 	%r679, %r834, 6;
	cvt.u64.u32 	%rd127, %r679;
	and.b64  	%rd128, %rd127, 64;
	add.s64 	%rd130, %rd109, %rd128;
	mul.rn.f64 	%fd1610, %fd2135, %fd2135;
	and.b32  	%r680, %r834, 1;
	setp.eq.b32 	%p182, %r680, 1;
	selp.f64 	%fd1611, 0dBDA8FF8320FD8164, 0d3DE5DB65F9785EBA, %p182;
	ld.global.nc.v2.f64 	{%fd1612, %fd1613}, [%rd130];
	fma.rn.f64 	%fd1614, %fd1611, %fd1610, %fd1612;
	fma.rn.f64 	%fd1615, %fd1614, %fd1610, %fd1613;
	ld.global.nc.v2.f64 	{%fd1616, %fd1617}, [%rd130+16];
	fma.rn.f64 	%fd1618, %fd1615, %fd1610, %fd1616;
	fma.rn.f64 	%fd1619, %fd1618, %fd1610, %fd1617;
	ld.global.nc.v2.f64 	{%fd1620, %fd1621}, [%rd130+32];
	fma.rn.f64 	%fd1622, %fd1619, %fd1610, %fd1620;
	fma.rn.f64 	%fd1623, %fd1622, %fd1610, %fd1621;
	fma.rn.f64 	%fd1624, %fd1623, %fd2135, %fd2135;
	fma.rn.f64 	%fd1625, %fd1623, %fd1610, 0d3FF0000000000000;
	selp.f64 	%fd1626, %fd1625, %fd1624, %p182;
	and.b32  	%r681, %r834, 2;
	setp.eq.s32 	%p183, %r681, 0;
	mov.f64 	%fd1627, 0d0000000000000000;
	sub.f64 	%fd1628, %fd1627, %fd1626;
	selp.f64 	%fd1629, %fd1626, %fd1628, %p183;
	mul.f64 	%fd1630, %fd337, %fd1629;
	div.rn.f64 	%fd1631, %fd1630, %fd1607;
	add.f64 	%fd2140, %fd331, %fd1631;
	ld.global.f64 	%fd345, [%rd9];
	setp.geu.f64 	%p184, %fd345, 0d0000000000000000;
	@%p184 bra 	$L__BB0_224;
	setp.gt.u32 	%p185, %r800, 19;
	@%p185 bra 	$L__BB0_223;
	mul.f64 	%fd1634, %fd345, 0dBFD3333333333333;
	st.global.f64 	[%rd9], %fd1634;
	mov.f64 	%fd2136, %fd130;
	bra.uni 	$L__BB0_230;
$L__BB0_223:
	mul.f64 	%fd1633, %fd345, 0dBFE6666666666666;
	st.global.f64 	[%rd9], %fd1633;
	mov.f64 	%fd2136, %fd130;
	bra.uni 	$L__BB0_230;
$L__BB0_224:
	neg.f64 	%fd1632, %fd345;
	st.global.f64 	[%rd9], %fd1632;
	mov.f64 	%fd2136, %fd130;
	bra.uni 	$L__BB0_230;
$L__BB0_225:
	setp.geu.f64 	%p88, %fd191, 0d0000000000000000;
	@%p88 bra 	$L__BB0_229;
	setp.gt.u32 	%p89, %r800, 19;
	@%p89 bra 	$L__BB0_228;
	mul.f64 	%fd986, %fd191, 0dBFD3333333333333;
	st.global.f64 	[%rd9], %fd986;
	mov.f64 	%fd2136, %fd130;
	bra.uni 	$L__BB0_230;
$L__BB0_228:
	mul.f64 	%fd985, %fd191, 0dBFE6666666666666;
	st.global.f64 	[%rd9], %fd985;
	mov.f64 	%fd2136, %fd130;
	bra.uni 	$L__BB0_230;
$L__BB0_229:
	neg.f64 	%fd984, %fd191;
	st.global.f64 	[%rd9], %fd984;
	mov.f64 	%fd2136, %fd130;
$L__BB0_230:
	add.s32 	%r835, %r799, 1;
	setp.lt.s32 	%p187, %r799, 6;
	mov.pred 	%p247, 0;
	@%p187 bra 	$L__BB0_232;
	ld.param.f64 	%fd2014, [gaussFitter_param_10];
	setp.gt.u32 	%p188, %r800, 249;
	sub.f64 	%fd1635, %fd2137, %fd2136;
	setp.lt.f64 	%p189, %fd1635, %fd2014;
	and.pred  	%p247, %p188, %p189;
	mov.b32 	%r835, 0;
$L__BB0_232:
	setp.lt.s32 	%p190, %r800, %r218;
	not.pred 	%p191, %p247;
	add.s32 	%r800, %r800, 1;
	and.pred  	%p192, %p190, %p191;
	mov.u32 	%r799, %r835;
	mov.f64 	%fd130, %fd2136;
	@%p192 bra 	$L__BB0_51;
	ld.global.f64 	%fd351, [%rd3+40];
	abs.f64 	%fd352, %fd351;
	setp.neu.f64 	%p193, %fd352, 0d7FF0000000000000;
	@%p193 bra 	$L__BB0_235;
	mov.f64 	%fd1642, 0d0000000000000000;
	mul.rn.f64 	%fd2142, %fd351, %fd1642;
	mov.b32 	%r837, 1;
	bra.uni 	$L__BB0_238;
$L__BB0_235:
	mul.f64 	%fd1637, %fd351, 0d3FE45F306DC9C883;
	cvt.rni.s32.f64 	%r836, %fd1637;
	cvt.rn.f64.s32 	%fd1638, %r836;
	fma.rn.f64 	%fd1639, %fd1638, 0dBFF921FB54442D18, %fd351;
	fma.rn.f64 	%fd1640, %fd1638, 0dBC91A62633145C00, %fd1639;
	fma.rn.f64 	%fd2142, %fd1638, 0dB97B839A252049C0, %fd1640;
	setp.ltu.f64 	%p194, %fd352, 0d41E0000000000000;
	@%p194 bra 	$L__BB0_237;
	{ // callseq 20, 0
	.param .b64 param0;
	st.param.f64 	[param0], %fd351;
	.param .align 16 .b8 retval0[16];
	call.uni (retval0), 
	__internal_trig_reduction_slowpathd, 
	(
	param0
	);
	ld.param.f64 	%fd2142, [retval0];
	ld.param.b32 	%r836, [retval0+8];
	} // callseq 20
$L__BB0_237:
	add.s32 	%r837, %r836, 1;
$L__BB0_238:
	setp.neu.f64 	%p195, %fd352, 0d7FF0000000000000;
	shl.b32 	%r685, %r837, 6;
	cvt.u64.u32 	%rd131, %r685;
	and.b64  	%rd132, %rd131, 64;
	add.s64 	%rd134, %rd133, %rd132;
	mul.rn.f64 	%fd1643, %fd2142, %fd2142;
	and.b32  	%r686, %r837, 1;
	setp.eq.b32 	%p196, %r686, 1;
	selp.f64 	%fd1644, 0dBDA8FF8320FD8164, 0d3DE5DB65F9785EBA, %p196;
	ld.global.nc.v2.f64 	{%fd1645, %fd1646}, [%rd134];
	fma.rn.f64 	%fd1647, %fd1644, %fd1643, %fd1645;
	fma.rn.f64 	%fd1648, %fd1647, %fd1643, %fd1646;
	ld.global.nc.v2.f64 	{%fd1649, %fd1650}, [%rd134+16];
	fma.rn.f64 	%fd1651, %fd1648, %fd1643, %fd1649;
	fma.rn.f64 	%fd1652, %fd1651, %fd1643, %fd1650;
	ld.global.nc.v2.f64 	{%fd1653, %fd1654}, [%rd134+32];
	fma.rn.f64 	%fd1655, %fd1652, %fd1643, %fd1653;
	fma.rn.f64 	%fd1656, %fd1655, %fd1643, %fd1654;
	fma.rn.f64 	%fd1657, %fd1656, %fd2142, %fd2142;
	fma.rn.f64 	%fd1658, %fd1656, %fd1643, 0d3FF0000000000000;
	selp.f64 	%fd1659, %fd1658, %fd1657, %p196;
	and.b32  	%r687, %r837, 2;
	setp.eq.s32 	%p197, %r687, 0;
	mov.f64 	%fd1660, 0d0000000000000000;
	sub.f64 	%fd1661, %fd1660, %fd1659;
	selp.f64 	%fd358, %fd1659, %fd1661, %p197;
	@%p195 bra 	$L__BB0_240;
	mov.f64 	%fd1667, 0d0000000000000000;
	mul.rn.f64 	%fd2144, %fd351, %fd1667;
	mov.b32 	%r839, 1;
	bra.uni 	$L__BB0_243;
$L__BB0_240:
	mul.f64 	%fd1662, %fd351, 0d3FE45F306DC9C883;
	cvt.rni.s32.f64 	%r838, %fd1662;
	cvt.rn.f64.s32 	%fd1663, %r838;
	fma.rn.f64 	%fd1664, %fd1663, 0dBFF921FB54442D18, %fd351;
	fma.rn.f64 	%fd1665, %fd1663, 0dBC91A62633145C00, %fd1664;
	fma.rn.f64 	%fd2144, %fd1663, 0dB97B839A252049C0, %fd1665;
	setp.ltu.f64 	%p198, %fd352, 0d41E0000000000000;
	@%p198 bra 	$L__BB0_242;
	{ // callseq 21, 0
	.param .b64 param0;
	st.param.f64 	[param0], %fd351;
	.param .align 16 .b8 retval0[16];
	call.uni (retval0), 
	__internal_trig_reduction_slowpathd, 
	(
	param0
	);
	ld.param.f64 	%fd2144, [retval0];
	ld.param.b32 	%r838, [retval0+8];
	} // callseq 21
$L__BB0_242:
	add.s32 	%r839, %r838, 1;
$L__BB0_243:
	setp.neu.f64 	%p199, %fd352, 0d7FF0000000000000;
	shl.b32 	%r690, %r839, 6;
	cvt.u64.u32 	%rd135, %r690;
	and.b64  	%rd136, %rd135, 64;
	mov.u64 	%rd137, __cudart_sin_cos_coeffs;
	add.s64 	%rd138, %rd137, %rd136;
	mul.rn.f64 	%fd1668, %fd2144, %fd2144;
	and.b32  	%r691, %r839, 1;
	setp.eq.b32 	%p200, %r691, 1;
	selp.f64 	%fd1669, 0dBDA8FF8320FD8164, 0d3DE5DB65F9785EBA, %p200;
	ld.global.nc.v2.f64 	{%fd1670, %fd1671}, [%rd138];
	fma.rn.f64 	%fd1672, %fd1669, %fd1668, %fd1670;
	fma.rn.f64 	%fd1673, %fd1672, %fd1668, %fd1671;
	ld.global.nc.v2.f64 	{%fd1674, %fd1675}, [%rd138+16];
	fma.rn.f64 	%fd1676, %fd1673, %fd1668, %fd1674;
	fma.rn.f64 	%fd1677, %fd1676, %fd1668, %fd1675;
	ld.global.nc.v2.f64 	{%fd1678, %fd1679}, [%rd138+32];
	fma.rn.f64 	%fd1680, %fd1677, %fd1668, %fd1678;
	fma.rn.f64 	%fd1681, %fd1680, %fd1668, %fd1679;
	fma.rn.f64 	%fd1682, %fd1681, %fd2144, %fd2144;
	fma.rn.f64 	%fd1683, %fd1681, %fd1668, 0d3FF0000000000000;
	selp.f64 	%fd1684, %fd1683, %fd1682, %p200;
	and.b32  	%r692, %r839, 2;
	setp.eq.s32 	%p201, %r692, 0;
	mov.f64 	%fd1685, 0d0000000000000000;
	sub.f64 	%fd1686, %fd1685, %fd1684;
	selp.f64 	%fd1687, %fd1684, %fd1686, %p201;
	mul.f64 	%fd364, %fd358, %fd1687;
	ld.global.f64 	%fd365, [%rd3+24];
	add.f64 	%fd1688, %fd365, %fd365;
	mul.f64 	%fd366, %fd365, %fd1688;
	@%p199 bra 	$L__BB0_245;
	mov.f64 	%fd1694, 0d0000000000000000;
	mul.rn.f64 	%fd2145, %fd351, %fd1694;
	mov.b32 	%r840, 0;
	bra.uni 	$L__BB0_247;
$L__BB0_245:
	mul.f64 	%fd1689, %fd351, 0d3FE45F306DC9C883;
	cvt.rni.s32.f64 	%r840, %fd1689;
	cvt.rn.f64.s32 	%fd1690, %r840;
	fma.rn.f64 	%fd1691, %fd1690, 0dBFF921FB54442D18, %fd351;
	fma.rn.f64 	%fd1692, %fd1690, 0dBC91A62633145C00, %fd1691;
	fma.rn.f64 	%fd2145, %fd1690, 0dB97B839A252049C0, %fd1692;
	setp.ltu.f64 	%p202, %fd352, 0d41E0000000000000;
	@%p202 bra 	$L__BB0_247;
	{ // callseq 22, 0
	.param .b64 param0;
	st.param.f64 	[param0], %fd351;
	.param .align 16 .b8 retval0[16];
	call.uni (retval0), 
	__internal_trig_reduction_slowpathd, 
	(
	param0
	);
	ld.param.f64 	%fd2145, [retval0];
	ld.param.b32 	%r840, [retval0+8];
	} // callseq 22
$L__BB0_247:
	setp.neu.f64 	%p203, %fd352, 0d7FF0000000000000;
	shl.b32 	%r695, %r840, 6;
	cvt.u64.u32 	%rd139, %r695;
	and.b64  	%rd140, %rd139, 64;
	add.s64 	%rd142, %rd137, %rd140;
	mul.rn.f64 	%fd1695, %fd2145, %fd2145;
	and.b32  	%r696, %r840, 1;
	setp.eq.b32 	%p204, %r696, 1;
	selp.f64 	%fd1696, 0dBDA8FF8320FD8164, 0d3DE5DB65F9785EBA, %p204;
	ld.global.nc.v2.f64 	{%fd1697, %fd1698}, [%rd142];
	fma.rn.f64 	%fd1699, %fd1696, %fd1695, %fd1697;
	fma.rn.f64 	%fd1700, %fd1699, %fd1695, %fd1698;
	ld.global.nc.v2.f64 	{%fd1701, %fd1702}, [%rd142+16];
	fma.rn.f64 	%fd1703, %fd1700, %fd1695, %fd1701;
	fma.rn.f64 	%fd1704, %fd1703, %fd1695, %fd1702;
	ld.global.nc.v2.f64 	{%fd1705, %fd1706}, [%rd142+32];
	fma.rn.f64 	%fd1707, %fd1704, %fd1695, %fd1705;
	fma.rn.f64 	%fd1708, %fd1707, %fd1695, %fd1706;
	fma.rn.f64 	%fd1709, %fd1708, %fd2145, %fd2145;
	fma.rn.f64 	%fd1710, %fd1708, %fd1695, 0d3FF0000000000000;
	selp.f64 	%fd1711, %fd1710, %fd1709, %p204;
	and.b32  	%r697, %r840, 2;
	setp.eq.s32 	%p205, %r697, 0;
	mov.f64 	%fd1712, 0d0000000000000000;
	sub.f64 	%fd1713, %fd1712, %fd1711;
	selp.f64 	%fd371, %fd1711, %fd1713, %p205;
	@%p203 bra 	$L__BB0_249;
	mov.f64 	%fd1719, 0d0000000000000000;
	mul.rn.f64 	%fd2146, %fd351, %fd1719;
	mov.b32 	%r841, 0;
	bra.uni 	$L__BB0_251;
$L__BB0_249:
	mul.f64 	%fd1714, %fd351, 0d3FE45F306DC9C883;
	cvt.rni.s32.f64 	%r841, %fd1714;
	cvt.rn.f64.s32 	%fd1715, %r841;
	fma.rn.f64 	%fd1716, %fd1715, 0dBFF921FB54442D18, %fd351;
	fma.rn.f64 	%fd1717, %fd1715, 0dBC91A62633145C00, %fd1716;
	fma.rn.f64 	%fd2146, %fd1715, 0dB97B839A252049C0, %fd1717;
	setp.ltu.f64 	%p206, %fd352, 0d41E0000000000000;
	@%p206 bra 	$L__BB0_251;
	{ // callseq 23, 0
	.param .b64 param0;
	st.param.f64 	[param0], %fd351;
	.param .align 16 .b8 retval0[16];
	call.uni (retval0), 
	__internal_trig_reduction_slowpathd, 
	(
	param0
	);
	ld.param.f64 	%fd2146, [retval0];
	ld.param.b32 	%r841, [retval0+8];
	} // callseq 23
$L__BB0_251:
	shl.b32 	%r700, %r841, 6;
	cvt.u64.u32 	%rd143, %r700;
	and.b64  	%rd144, %rd143, 64;
	add.s64 	%rd146, %rd137, %rd144;
	mul.rn.f64 	%fd1720, %fd2146, %fd2146;
	and.b32  	%r701, %r841, 1;
	setp.eq.b32 	%p207, %r701, 1;
	selp.f64 	%fd1721, 0dBDA8FF8320FD8164, 0d3DE5DB65F9785EBA, %p207;
	ld.global.nc.v2.f64 	{%fd1722, %fd1723}, [%rd146];
	fma.rn.f64 	%fd1724, %fd1721, %fd1720, %fd1722;
	fma.rn.f64 	%fd1725, %fd1724, %fd1720, %fd1723;
	ld.global.nc.v2.f64 	{%fd1726, %fd1727}, [%rd146+16];
	fma.rn.f64 	%fd1728, %fd1725, %fd1720, %fd1726;
	fma.rn.f64 	%fd1729, %fd1728, %fd1720, %fd1727;
	ld.global.nc.v2.f64 	{%fd1730, %fd1731}, [%rd146+32];
	fma.rn.f64 	%fd1732, %fd1729, %fd1720, %fd1730;
	fma.rn.f64 	%fd1733, %fd1732, %fd1720, %fd1731;
	fma.rn.f64 	%fd1734, %fd1733, %fd2146, %fd2146;
	fma.rn.f64 	%fd1735, %fd1733, %fd1720, 0d3FF0000000000000;
	selp.f64 	%fd1736, %fd1735, %fd1734, %p207;
	and.b32  	%r702, %r841, 2;
	setp.eq.s32 	%p208, %r702, 0;
	mov.f64 	%fd1737, 0d0000000000000000;
	sub.f64 	%fd1738, %fd1737, %fd1736;
	selp.f64 	%fd1739, %fd1736, %fd1738, %p208;
	mul.f64 	%fd1740, %fd371, %fd1739;
	ld.global.f64 	%fd376, [%rd3+32];
	add.f64 	%fd1741, %fd376, %fd376;
	mul.f64 	%fd377, %fd376, %fd1741;
	div.rn.f64 	%fd1742, %fd1740, %fd377;
	div.rn.f64 	%fd1743, %fd364, %fd366;
	add.f64 	%fd378, %fd1743, %fd1742;
	add.f64 	%fd379, %fd351, %fd351;
	abs.f64 	%fd380, %fd379;
	setp.neu.f64 	%p209, %fd380, 0d7FF0000000000000;
	@%p209 bra 	$L__BB0_253;
	mov.f64 	%fd1749, 0d0000000000000000;
	mul.rn.f64 	%fd2147, %fd379, %fd1749;
	mov.b32 	%r842, 0;
	bra.uni 	$L__BB0_255;
$L__BB0_253:
	mul.f64 	%fd1744, %fd379, 0d3FE45F306DC9C883;
	cvt.rni.s32.f64 	%r842, %fd1744;
	cvt.rn.f64.s32 	%fd1745, %r842;
	fma.rn.f64 	%fd1746, %fd1745, 0dBFF921FB54442D18, %fd379;
	fma.rn.f64 	%fd1747, %fd1745, 0dBC91A62633145C00, %fd1746;
	fma.rn.f64 	%fd2147, %fd1745, 0dB97B839A252049C0, %fd1747;
	setp.ltu.f64 	%p210, %fd380, 0d41E0000000000000;
	@%p210 bra 	$L__BB0_255;
	{ // callseq 24, 0
	.param .b64 param0;
	st.param.f64 	[param0], %fd379;
	.param .align 16 .b8 retval0[16];
	call.uni (retval0), 
	__internal_trig_reduction_slowpathd, 
	(
	param0
	);
	ld.param.f64 	%fd2147, [retval0];
	ld.param.b32 	%r842, [retval0+8];
	} // callseq 24
$L__BB0_255:
	setp.neu.f64 	%p211, %fd380, 0d7FF0000000000000;
	shl.b32 	%r705, %r842, 6;
	cvt.u64.u32 	%rd147, %r705;
	and.b64  	%rd148, %rd147, 64;
	add.s64 	%rd150, %rd137, %rd148;
	mul.rn.f64 	%fd1750, %fd2147, %fd2147;
	and.b32  	%r706, %r842, 1;
	setp.eq.b32 	%p212, %r706, 1;
	selp.f64 	%fd1751, 0dBDA8FF8320FD8164, 0d3DE5DB65F9785EBA, %p212;
	ld.global.nc.v2.f64 	{%fd1752, %fd1753}, [%rd150];
	fma.rn.f64 	%fd1754, %fd1751, %fd1750, %fd1752;
	fma.rn.f64 	%fd1755, %fd1754, %fd1750, %fd1753;
	ld.global.nc.v2.f64 	{%fd1756, %fd1757}, [%rd150+16];
	fma.rn.f64 	%fd1758, %fd1755, %fd1750, %fd1756;
	fma.rn.f64 	%fd1759, %fd1758, %fd1750, %fd1757;
	ld.global.nc.v2.f64 	{%fd1760, %fd1761}, [%rd150+32];
	fma.rn.f64 	%fd1762, %fd1759, %fd1750, %fd1760;
	fma.rn.f64 	%fd1763, %fd1762, %fd1750, %fd1761;
	fma.rn.f64 	%fd1764, %fd1763, %fd2147, %fd2147;
	fma.rn.f64 	%fd1765, %fd1763, %fd1750, 0d3FF0000000000000;
	selp.f64 	%fd1766, %fd1765, %fd1764, %p212;
	and.b32  	%r707, %r842, 2;
	setp.eq.s32 	%p213, %r707, 0;
	mov.f64 	%fd1767, 0d0000000000000000;
	sub.f64 	%fd1768, %fd1767, %fd1766;
	selp.f64 	%fd385, %fd1766, %fd1768, %p213;
	@%p211 bra 	$L__BB0_257;
	mov.f64 	%fd1774, 0d0000000000000000;
	mul.rn.f64 	%fd2148, %fd379, %fd1774;
	mov.b32 	%r843, 0;
	bra.uni 	$L__BB0_259;
$L__BB0_257:
	mul.f64 	%fd1769, %fd379, 0d3FE45F306DC9C883;
	cvt.rni.s32.f64 	%r843, %fd1769;
	cvt.rn.f64.s32 	%fd1770, %r843;
	fma.rn.f64 	%fd1771, %fd1770, 0dBFF921FB54442D18, %fd379;
	fma.rn.f64 	%fd1772, %fd1770, 0dBC91A62633145C00, %fd1771;
	fma.rn.f64 	%fd2148, %fd1770, 0dB97B839A252049C0, %fd1772;
	setp.ltu.f64 	%p214, %fd380, 0d41E0000000000000;
	@%p214 bra 	$L__BB0_259;
	{ // callseq 25, 0
	.param .b64 param0;
	st.param.f64 	[param0], %fd379;
	.param .align 16 .b8 retval0[16];
	call.uni (retval0), 
	__internal_trig_reduction_slowpathd, 
	(
	param0
	);
	ld.param.f64 	%fd2148, [retval0];
	ld.param.b32 	%r843, [retval0+8];
	} // callseq 25
$L__BB0_259:
	setp.neu.f64 	%p215, %fd352, 0d7FF0000000000000;
	shl.b32 	%r710, %r843, 6;
	cvt.u64.u32 	%rd151, %r710;
	and.b64  	%rd152, %rd151, 64;
	add.s64 	%rd154, %rd137, %rd152;
	mul.rn.f64 	%fd1775, %fd2148, %fd2148;
	and.b32  	%r711, %r843, 1;
	setp.eq.b32 	%p216, %r711, 1;
	selp.f64 	%fd1776, 0dBDA8FF8320FD8164, 0d3DE5DB65F9785EBA, %p216;
	ld.global.nc.v2.f64 	{%fd1777, %fd1778}, [%rd154];
	fma.rn.f64 	%fd1779, %fd1776, %fd1775, %fd1777;
	fma.rn.f64 	%fd1780, %fd1779, %fd1775, %fd1778;
	ld.global.nc.v2.f64 	{%fd1781, %fd1782}, [%rd154+16];
	fma.rn.f64 	%fd1783, %fd1780, %fd1775, %fd1781;
	fma.rn.f64 	%fd1784, %fd1783, %fd1775, %fd1782;
	ld.global.nc.v2.f64 	{%fd1785, %fd1786}, [%rd154+32];
	fma.rn.f64 	%fd1787, %fd1784, %fd1775, %fd1785;
	fma.rn.f64 	%fd1788, %fd1787, %fd1775, %fd1786;
	fma.rn.f64 	%fd1789, %fd1788, %fd2148, %fd2148;
	fma.rn.f64 	%fd1790, %fd1788, %fd1775, 0d3FF0000000000000;
	selp.f64 	%fd1791, %fd1790, %fd1789, %p216;
	and.b32  	%r712, %r843, 2;
	setp.eq.s32 	%p217, %r712, 0;
	mov.f64 	%fd1792, 0d0000000000000000;
	sub.f64 	%fd1793, %fd1792, %fd1791;
	selp.f64 	%fd1794, %fd1791, %fd1793, %p217;
	mul.f64 	%fd1795, %fd376, 0d4010000000000000;
	mul.f64 	%fd1796, %fd376, %fd1795;
	div.rn.f64 	%fd1797, %fd1794, %fd1796;
	mul.f64 	%fd1798, %fd365, 0d4010000000000000;
	mul.f64 	%fd1799, %fd365, %fd1798;
	div.rn.f64 	%fd1800, %fd385, %fd1799;
	sub.f64 	%fd390, %fd1797, %fd1800;
	@%p215 bra 	$L__BB0_261;
	mov.f64 	%fd1806, 0d0000000000000000;
	mul.rn.f64 	%fd2149, %fd351, %fd1806;
	mov.b32 	%r844, 0;
	bra.uni 	$L__BB0_263;
$L__BB0_261:
	mul.f64 	%fd1801, %fd351, 0d3FE45F306DC9C883;
	cvt.rni.s32.f64 	%r844, %fd1801;
	cvt.rn.f64.s32 	%fd1802, %r844;
	fma.rn.f64 	%fd1803, %fd1802, 0dBFF921FB54442D18, %fd351;
	fma.rn.f64 	%fd1804, %fd1802, 0dBC91A62633145C00, %fd1803;
	fma.rn.f64 	%fd2149, %fd1802, 0dB97B839A252049C0, %fd1804;
	setp.ltu.f64 	%p218, %fd352, 0d41E0000000000000;
	@%p218 bra 	$L__BB0_263;
	{ // callseq 26, 0
	.param .b64 param0;
	st.param.f64 	[param0], %fd351;
	.param .align 16 .b8 retval0[16];
	call.uni (retval0), 
	__internal_trig_reduction_slowpathd, 
	(
	param0
	);
	ld.param.f64 	%fd2149, [retval0];
	ld.param.b32 	%r844, [retval0+8];
	} // callseq 26
$L__BB0_263:
	setp.neu.f64 	%p219, %fd352, 0d7FF0000000000000;
	shl.b32 	%r715, %r844, 6;
	cvt.u64.u32 	%rd155, %r715;
	and.b64  	%rd156, %rd155, 64;
	add.s64 	%rd158, %rd137, %rd156;
	mul.rn.f64 	%fd1807, %fd2149, %fd2149;
	and.b32  	%r716, %r844, 1;
	setp.eq.b32 	%p220, %r716, 1;
	selp.f64 	%fd1808, 0dBDA8FF8320FD8164, 0d3DE5DB65F9785EBA, %p220;
	ld.global.nc.v2.f64 	{%fd1809, %fd1810}, [%rd158];
	fma.rn.f64 	%fd1811, %fd1808, %fd1807, %fd1809;
	fma.rn.f64 	%fd1812, %fd1811, %fd1807, %fd1810;
	ld.global.nc.v2.f64 	{%fd1813, %fd1814}, [%rd158+16];
	fma.rn.f64 	%fd1815, %fd1812, %fd1807, %fd1813;
	fma.rn.f64 	%fd1816, %fd1815, %fd1807, %fd1814;
	ld.global.nc.v2.f64 	{%fd1817, %fd1818}, [%rd158+32];
	fma.rn.f64 	%fd1819, %fd1816, %fd1807, %fd1817;
	fma.rn.f64 	%fd1820, %fd1819, %fd1807, %fd1818;
	fma.rn.f64 	%fd1821, %fd1820, %fd2149, %fd2149;
	fma.rn.f64 	%fd1822, %fd1820, %fd1807, 0d3FF0000000000000;
	selp.f64 	%fd1823, %fd1822, %fd1821, %p220;
	and.b32  	%r717, %r844, 2;
	setp.eq.s32 	%p221, %r717, 0;
	mov.f64 	%fd1824, 0d0000000000000000;
	sub.f64 	%fd1825, %fd1824, %fd1823;
	selp.f64 	%fd395, %fd1823, %fd1825, %p221;
	@%p219 bra 	$L__BB0_265;
	mov.f64 	%fd1831, 0d0000000000000000;
	mul.rn.f64 	%fd2150, %fd351, %fd1831;
	mov.b32 	%r845, 0;
	bra.uni 	$L__BB0_267;
$L__BB0_265:
	mul.f64 	%fd1826, %fd351, 0d3FE45F306DC9C883;
	cvt.rni.s32.f64 	%r845, %fd1826;
	cvt.rn.f64.s32 	%fd1827, %r845;
	fma.rn.f64 	%fd1828, %fd1827, 0dBFF921FB54442D18, %fd351;
	fma.rn.f64 	%fd1829, %fd1827, 0dBC91A62633145C00, %fd1828;
	fma.rn.f64 	%fd2150, %fd1827, 0dB97B839A252049C0, %fd1829;
	setp.ltu.f64 	%p222, %fd352, 0d41E0000000000000;
	@%p222 bra 	$L__BB0_267;
	{ // callseq 27, 0
	.param .b64 param0;
	st.param.f64 	[param0], %fd351;
	.param .align 16 .b8 retval0[16];
	call.uni (retval0), 
	__internal_trig_reduction_slowpathd, 
	(
	param0
	);
	ld.param.f64 	%fd2150, [retval0];
	ld.param.b32 	%r845, [retval0+8];
	} // callseq 27
$L__BB0_267:
	setp.neu.f64 	%p223, %fd352, 0d7FF0000000000000;
	shl.b32 	%r720, %r845, 6;
	cvt.u64.u32 	%rd159, %r720;
	and.b64  	%rd160, %rd159, 64;
	add.s64 	%rd162, %rd137, %rd160;
	mul.rn.f64 	%fd1832, %fd2150, %fd2150;
	and.b32  	%r721, %r845, 1;
	setp.eq.b32 	%p224, %r721, 1;
	selp.f64 	%fd1833, 0dBDA8FF8320FD8164, 0d3DE5DB65F9785EBA, %p224;
	ld.global.nc.v2.f64 	{%fd1834, %fd1835}, [%rd162];
	fma.rn.f64 	%fd1836, %fd1833, %fd1832, %fd1834;
	fma.rn.f64 	%fd1837, %fd1836, %fd1832, %fd1835;
	ld.global.nc.v2.f64 	{%fd1838, %fd1839}, [%rd162+16];
	fma.rn.f64 	%fd1840, %fd1837, %fd1832, %fd1838;
	fma.rn.f64 	%fd1841, %fd1840, %fd1832, %fd1839;
	ld.global.nc.v2.f64 	{%fd1842, %fd1843}, [%rd162+32];
	fma.rn.f64 	%fd1844, %fd1841, %fd1832, %fd1842;
	fma.rn.f64 	%fd1845, %fd1844, %fd1832, %fd1843;
	fma.rn.f64 	%fd1846, %fd1845, %fd2150, %fd2150;
	fma.rn.f64 	%fd1847, %fd1845, %fd1832, 0d3FF0000000000000;
	selp.f64 	%fd1848, %fd1847, %fd1846, %p224;
	and.b32  	%r722, %r845, 2;
	setp.eq.s32 	%p225, %r722, 0;
	mov.f64 	%fd1849, 0d0000000000000000;
	sub.f64 	%fd1850, %fd1849, %fd1848;
	selp.f64 	%fd1851, %fd1848, %fd1850, %p225;
	mul.f64 	%fd1852, %fd395, %fd1851;
	div.rn.f64 	%fd400, %fd1852, %fd366;
	@%p223 bra 	$L__BB0_269;
	mov.f64 	%fd1858, 0d0000000000000000;
	mul.rn.f64 	%fd2152, %fd351, %fd1858;
	mov.b32 	%r847, 1;
	bra.uni 	$L__BB0_272;
$L__BB0_269:
	mul.f64 	%fd1853, %fd351, 0d3FE45F306DC9C883;
	cvt.rni.s32.f64 	%r846, %fd1853;
	cvt.rn.f64.s32 	%fd1854, %r846;
	fma.rn.f64 	%fd1855, %fd1854, 0dBFF921FB54442D18, %fd351;
	fma.rn.f64 	%fd1856, %fd1854, 0dBC91A62633145C00, %fd1855;
	fma.rn.f64 	%fd2152, %fd1854, 0dB97B839A252049C0, %fd1856;
	setp.ltu.f64 	%p226, %fd352, 0d41E0000000000000;
	@%p226 bra 	$L__BB0_271;
	{ // callseq 28, 0
	.param .b64 param0;
	st.param.f64 	[param0], %fd351;
	.param .align 16 .b8 retval0[16];
	call.uni (retval0), 
	__internal_trig_reduction_slowpathd, 
	(
	param0
	);
	ld.param.f64 	%fd2152, [retval0];
	ld.param.b32 	%r846, [retval0+8];
	} // callseq 28
$L__BB0_271:
	add.s32 	%r847, %r846, 1;
$L__BB0_272:
	setp.neu.f64 	%p227, %fd352, 0d7FF0000000000000;
	shl.b32 	%r725, %r847, 6;
	cvt.u64.u32 	%rd163, %r725;
	and.b64  	%rd164, %rd163, 64;
	add.s64 	%rd166, %rd137, %rd164;
	mul.rn.f64 	%fd1859, %fd2152, %fd2152;
	and.b32  	%r726, %r847, 1;
	setp.eq.b32 	%p228, %r726, 1;
	selp.f64 	%fd1860, 0dBDA8FF8320FD8164, 0d3DE5DB65F9785EBA, %p228;
	ld.global.nc.v2.f64 	{%fd1861, %fd1862}, [%rd166];
	fma.rn.f64 	%fd1863, %fd1860, %fd1859, %fd1861;
	fma.rn.f64 	%fd1864, %fd1863, %fd1859, %fd1862;
	ld.global.nc.v2.f64 	{%fd1865, %fd1866}, [%rd166+16];
	fma.rn.f64 	%fd1867, %fd1864, %fd1859, %fd1865;
	fma.rn.f64 	%fd1868, %fd1867, %fd1859, %fd1866;
	ld.global.nc.v2.f64 	{%fd1869, %fd1870}, [%rd166+32];
	fma.rn.f64 	%fd1871, %fd1868, %fd1859, %fd1869;
	fma.rn.f64 	%fd1872, %fd1871, %fd1859, %fd1870;
	fma.rn.f64 	%fd1873, %fd1872, %fd2152, %fd2152;
	fma.rn.f64 	%fd1874, %fd1872, %fd1859, 0d3FF0000000000000;
	selp.f64 	%fd1875, %fd1874, %fd1873, %p228;
	and.b32  	%r727, %r847, 2;
	setp.eq.s32 	%p229, %r727, 0;
	mov.f64 	%fd1876, 0d0000000000000000;
	sub.f64 	%fd1877, %fd1876, %fd1875;
	selp.f64 	%fd406, %fd1875, %fd1877, %p229;
	@%p227 bra 	$L__BB0_274;
	mov.f64 	%fd1883, 0d0000000000000000;
	mul.rn.f64 	%fd2154, %fd351, %fd1883;
	mov.b32 	%r849, 1;
	bra.uni 	$L__BB0_277;
$L__BB0_274:
	mul.f64 	%fd1878, %fd351, 0d3FE45F306DC9C883;
	cvt.rni.s32.f64 	%r848, %fd1878;
	cvt.rn.f64.s32 	%fd1879, %r848;
	fma.rn.f64 	%fd1880, %fd1879, 0dBFF921FB54442D18, %fd351;
	fma.rn.f64 	%fd1881, %fd1879, 0dBC91A62633145C00, %fd1880;
	fma.rn.f64 	%fd2154, %fd1879, 0dB97B839A252049C0, %fd1881;
	setp.ltu.f64 	%p230, %fd352, 0d41E0000000000000;
	@%p230 bra 	$L__BB0_276;
	{ // callseq 29, 0
	.param .b64 param0;
	st.param.f64 	[param0], %fd351;
	.param .align 16 .b8 retval0[16];
	call.uni (retval0), 
	__internal_trig_reduction_slowpathd, 
	(
	param0
	);
	ld.param.f64 	%fd2154, [retval0];
	ld.param.b32 	%r848, [retval0+8];
	} // callseq 29
$L__BB0_276:
	add.s32 	%r849, %r848, 1;
$L__BB0_277:
	setp.eq.s16 	%p231, %rs2, 0;
	shl.b32 	%r730, %r849, 6;
	cvt.u64.u32 	%rd167, %r730;
	and.b64  	%rd168, %rd167, 64;
	add.s64 	%rd170, %rd137, %rd168;
	mul.rn.f64 	%fd1885, %fd2154, %fd2154;
	and.b32  	%r731, %r849, 1;
	setp.eq.b32 	%p232, %r731, 1;
	selp.f64 	%fd1886, 0dBDA8FF8320FD8164, 0d3DE5DB65F9785EBA, %p232;
	ld.global.nc.v2.f64 	{%fd1887, %fd1888}, [%rd170];
	fma.rn.f64 	%fd1889, %fd1886, %fd1885, %fd1887;
	fma.rn.f64 	%fd1890, %fd1889, %fd1885, %fd1888;
	ld.global.nc.v2.f64 	{%fd1891, %fd1892}, [%rd170+16];
	fma.rn.f64 	%fd1893, %fd1890, %fd1885, %fd1891;
	fma.rn.f64 	%fd1894, %fd1893, %fd1885, %fd1892;
	ld.global.nc.v2.f64 	{%fd1895, %fd1896}, [%rd170+32];
	fma.rn.f64 	%fd1897, %fd1894, %fd1885, %fd1895;
	fma.rn.f64 	%fd1898, %fd1897, %fd1885, %fd1896;
	fma.rn.f64 	%fd1899, %fd1898, %fd2154, %fd2154;
	fma.rn.f64 	%fd1900, %fd1898, %fd1885, 0d3FF0000000000000;
	selp.f64 	%fd1901, %fd1900, %fd1899, %p232;
	and.b32  	%r732, %r849, 2;
	setp.eq.s32 	%p233, %r732, 0;
	mov.f64 	%fd2160, 0d0000000000000000;
	sub.f64 	%fd1902, %fd2160, %fd1901;
	selp.f64 	%fd1903, %fd1901, %fd1902, %p233;
	mul.f64 	%fd1904, %fd406, %fd1903;
	div.rn.f64 	%fd1905, %fd1904, %fd377;
	add.f64 	%fd412, %fd400, %fd1905;
	mov.f64 	%fd2159, %fd2160;
	@%p231 bra 	$L__BB0_292;
	setp.eq.s32 	%p234, %r5, 0;
	ld.global.f64 	%fd413, [%rd3];
	ld.global.f64 	%fd414, [%rd3+8];
	add.f64 	%fd415, %fd390, %fd390;
	ld.global.f64 	%fd416, [%rd3+16];
	ld.global.f64 	%fd417, [%rd3+48];
	mov.b32 	%r851, 0;
	mov.f64 	%fd2159, 0d0000000000000000;
	mov.f64 	%fd2160, %fd2159;
	@%p234 bra 	$L__BB0_287;
	mov.b32 	%r850, 0;
	mov.f64 	%fd2159, 0d0000000000000000;
$L__BB0_280:
	div.u32 	%r735, %r850, %r3;
	mul.lo.s32 	%r736, %r735, %r3;
	sub.s32 	%r737, %r850, %r736;
	cvt.rn.f64.u32 	%fd1909, %r737;
	sub.f64 	%fd1910, %fd1909, %fd414;
	mul.f64 	%fd1911, %fd378, %fd1910;
	mul.f64 	%fd1912, %fd1910, %fd1911;
	mul.f64 	%fd1913, %fd415, %fd1910;
	cvt.rn.f64.u32 	%fd1914, %r735;
	sub.f64 	%fd1915, %fd1914, %fd416;
	mul.f64 	%fd1916, %fd1913, %fd1915;
	sub.f64 	%fd1917, %fd1912, %fd1916;
	mul.f64 	%fd1918, %fd412, %fd1915;
	fma.rn.f64 	%fd420, %fd1915, %fd1918, %fd1917;
	neg.f64 	%fd1919, %fd420;
	fma.rn.f64 	%fd1920, %fd420, 0dBFF71547652B82FE, 0d4338000000000000;
	{
	.reg .b32 %temp; 
	mov.b64 	{%r205, %temp}, %fd1920;
	}
	mov.f64 	%fd1921, 0dC338000000000000;
	add.rn.f64 	%fd1922, %fd1920, %fd1921;
	fma.rn.f64 	%fd1923, %fd1922, 0dBFE62E42FEFA39EF, %fd1919;
	fma.rn.f64 	%fd1924, %fd1922, 0dBC7ABC9E3B39803F, %fd1923;
	fma.rn.f64 	%fd1925, %fd1924, 0d3E5ADE1569CE2BDF, 0d3E928AF3FCA213EA;
	fma.rn.f64 	%fd1926, %fd1925, %fd1924, 0d3EC71DEE62401315;
	fma.rn.f64 	%fd1927, %fd1926, %fd1924, 0d3EFA01997C89EB71;
	fma.rn.f64 	%fd1928, %fd1927, %fd1924, 0d3F2A01A014761F65;
	fma.rn.f64 	%fd1929, %fd1928, %fd1924, 0d3F56C16C1852B7AF;
	fma.rn.f64 	%fd1930, %fd1929, %fd1924, 0d3F81111111122322;
	fma.rn.f64 	%fd1931, %fd1930, %fd1924, 0d3FA55555555502A1;
	fma.rn.f64 	%fd1932, %fd1931, %fd1924, 0d3FC5555555555511;
	fma.rn.f64 	%fd1933, %fd1932, %fd1924, 0d3FE000000000000B;
	fma.rn.f64 	%fd1934, %fd1933, %fd1924, 0d3FF0000000000000;
	fma.rn.f64 	%fd1935, %fd1934, %fd1924, 0d3FF0000000000000;
	{
	.reg .b32 %temp; 
	mov.b64 	{%r206, %temp}, %fd1935;
	}
	{
	.reg .b32 %temp; 
	mov.b64 	{%temp, %r207}, %fd1935;
	}
	shl.b32 	%r738, %r205, 20;
	add.s32 	%r739, %r738, %r207;
	mov.b64 	%fd2157, {%r206, %r739};
	{
	.reg .b32 %temp; 
	mov.b64 	{%temp, %r740}, %fd1919;
	}
	mov.b32 	%f28, %r740;
	abs.f32 	%f13, %f28;
	setp.lt.f32 	%p235, %f13, 0f4086232B;
	@%p235 bra 	$L__BB0_283;
	setp.gt.f64 	%p236, %fd420, 0d0000000000000000;
	mov.f64 	%fd1936, 0d7FF0000000000000;
	sub.f64 	%fd1937, %fd1936, %fd420;
	selp.f64 	%fd2157, 0d0000000000000000, %fd1937, %p236;
	setp.geu.f32 	%p237, %f13, 0f40874800;
	@%p237 bra 	$L__BB0_283;
	shr.u32 	%r741, %r205, 31;
	add.s32 	%r742, %r205, %r741;
	shr.s32 	%r743, %r742, 1;
	shl.b32 	%r744, %r743, 20;
	add.s32 	%r745, %r207, %r744;
	mov.b64 	%fd1938, {%r206, %r745};
	sub.s32 	%r746, %r205, %r743;
	shl.b32 	%r747, %r746, 20;
	add.s32 	%r748, %r747, 1072693248;
	mov.b32 	%r749, 0;
	mov.b64 	%fd1939, {%r749, %r748};
	mul.f64 	%fd2157, %fd1939, %fd1938;
$L__BB0_283:
	fma.rn.f64 	%fd1940, %fd413, %fd2157, %fd417;
	add.f64 	%fd425, %fd2159, %fd1940;
	add.s32 	%r750, %r850, %r15;
	mul.wide.s32 	%rd171, %r750, 4;
	add.s64 	%rd12, %rd1, %rd171;
	ld.global.u32 	%r751, [%rd12];
	cvt.rn.f64.s32 	%fd1941, %r751;
	sub.f64 	%fd1942, %fd1940, %fd1941;
	fma.rn.f64 	%fd426, %fd1942, %fd1942, %fd2160;
	add.s32 	%r752, %r850, 1;
	div.u32 	%r753, %r752, %r3;
	mul.lo.s32 	%r754, %r753, %r3;
	sub.s32 	%r755, %r752, %r754;
	cvt.rn.f64.u32 	%fd1943, %r755;
	sub.f64 	%fd1944, %fd1943, %fd414;
	mul.f64 	%fd1945, %fd378, %fd1944;
	mul.f64 	%fd1946, %fd1944, %fd1945;
	mul.f64 	%fd1947, %fd415, %fd1944;
	cvt.rn.f64.u32 	%fd1948, %r753;
	sub.f64 	%fd1949, %fd1948, %fd416;
	mul.f64 	%fd1950, %fd1947, %fd1949;
	sub.f64 	%fd1951, %fd1946, %fd1950;
	mul.f64 	%fd1952, %fd412, %fd1949;
	fma.rn.f64 	%fd427, %fd1949, %fd1952, %fd1951;
	neg.f64 	%fd1953, %fd427;
	fma.rn.f64 	%fd1954, %fd427, 0dBFF71547652B82FE, 0d4338000000000000;
	{
	.reg .b32 %temp; 
	mov.b64 	{%r208, %temp}, %fd1954;
	}
	mov.f64 	%fd1955, 0dC338000000000000;
	add.rn.f64 	%fd1956, %fd1954, %fd1955;
	fma.rn.f64 	%fd1957, %fd1956, 0dBFE62E42FEFA39EF, %fd1953;
	fma.rn.f64 	%fd1958, %fd1956, 0dBC7ABC9E3B39803F, %fd1957;
	fma.rn.f64 	%fd1959, %fd1958, 0d3E5ADE1569CE2BDF, 0d3E928AF3FCA213EA;
	fma.rn.f64 	%fd1960, %fd1959, %fd1958, 0d3EC71DEE62401315;
	fma.rn.f64 	%fd1961, %fd1960, %fd1958, 0d3EFA01997C89EB71;
	fma.rn.f64 	%fd1962, %fd1961, %fd1958, 0d3F2A01A014761F65;
	fma.rn.f64 	%fd1963, %fd1962, %fd1958, 0d3F56C16C1852B7AF;
	fma.rn.f64 	%fd1964, %fd1963, %fd1958, 0d3F81111111122322;
	fma.rn.f64 	%fd1965, %fd1964, %fd1958, 0d3FA55555555502A1;
	fma.rn.f64 	%fd1966, %fd1965, %fd1958, 0d3FC5555555555511;
	fma.rn.f64 	%fd1967, %fd1966, %fd1958, 0d3FE000000000000B;
	fma.rn.f64 	%fd1968, %fd1967, %fd1958, 0d3FF0000000000000;
	fma.rn.f64 	%fd1969, %fd1968, %fd1958, 0d3FF0000000000000;
	{
	.reg .b32 %temp; 
	mov.b64 	{%r209, %temp}, %fd1969;
	}
	{
	.reg .b32 %temp; 
	mov.b64 	{%temp, %r210}, %fd1969;
	}
	shl.b32 	%r756, %r208, 20;
	add.s32 	%r757, %r756, %r210;
	mov.b64 	%fd2158, {%r209, %r757};
	{
	.reg .b32 %temp; 
	mov.b64 	{%temp, %r758}, %fd1953;
	}
	mov.b32 	%f29, %r758;
	abs.f32 	%f14, %f29;
	setp.lt.f32 	%p238, %f14, 0f4086232B;
	@%p238 bra 	$L__BB0_286;
	setp.gt.f64 	%p239, %fd427, 0d0000000000000000;
	mov.f64 	%fd1970, 0d7FF0000000000000;
	sub.f64 	%fd1971, %fd1970, %fd427;
	selp.f64 	%fd2158, 0d0000000000000000, %fd1971, %p239;
	setp.geu.f32 	%p240, %f14, 0f40874800;
	@%p240 bra 	$L__BB0_286;
	shr.u32 	%r759, %r208, 31;
	add.s32 	%r760, %r208, %r759;
	shr.s32 	%r761, %r760, 1;
	shl.b32 	%r762, %r761, 20;
	add.s32 	%r763, %r210, %r762;
	mov.b64 	%fd1972, {%r209, %r763};
	sub.s32 	%r764, %r208, %r761;
	shl.b32 	%r765, %r764, 20;
	add.s32 	%r766, %r765, 1072693248;
	mov.b32 	%r767, 0;
	mov.b64 	%fd1973, {%r767, %r766};
	mul.f64 	%fd2158, %fd1973, %fd1972;
$L__BB0_286:
	fma.rn.f64 	%fd1974, %fd413, %fd2158, %fd417;
	add.f64 	%fd2159, %fd425, %fd1974;
	ld.global.u32 	%r768, [%rd12+4];
	cvt.rn.f64.s32 	%fd1975, %r768;
	sub.f64 	%fd1976, %fd1974, %fd1975;
	fma.rn.f64 	%fd2160, %fd1976, %fd1976, %fd426;
	add.s32 	%r850, %r850, 2;
	setp.ne.s32 	%p241, %r850, %r11;
	mov.u32 	%r851, %r11;
	@%p241 bra 	$L__BB0_280;
$L__BB0_287:
	setp.eq.s32 	%p242, %r10, 0;
	@%p242 bra 	$L__BB0_292;
	div.u32 	%r769, %r851, %r3;
	mul.lo.s32 	%r770, %r769, %r3;
	sub.s32 	%r771, %r851, %r770;
	cvt.rn.f64.u32 	%fd1977, %r771;
	sub.f64 	%fd1978, %fd1977, %fd414;
	mul.f64 	%fd1979, %fd378, %fd1978;
	mul.f64 	%fd1980, %fd1978, %fd1979;
	mul.f64 	%fd1981, %fd415, %fd1978;
	cvt.rn.f64.u32 	%fd1982, %r769;
	sub.f64 	%fd1983, %fd1982, %fd416;
	mul.f64 	%fd1984, %fd1981, %fd1983;
	sub.f64 	%fd1985, %fd1980, %fd1984;
	mul.f64 	%fd1986, %fd412, %fd1983;
	fma.rn.f64 	%fd438, %fd1983, %fd1986, %fd1985;
	neg.f64 	%fd1987, %fd438;
	fma.rn.f64 	%fd1988, %fd438, 0dBFF71547652B82FE, 0d4338000000000000;
	{
	.reg .b32 %temp; 
	mov.b64 	{%r213, %temp}, %fd1988;
	}
	mov.f64 	%fd1989, 0dC338000000000000;
	add.rn.f64 	%fd1990, %fd1988, %fd1989;
	fma.rn.f64 	%fd1991, %fd1990, 0dBFE62E42FEFA39EF, %fd1987;
	fma.rn.f64 	%fd1992, %fd1990, 0dBC7ABC9E3B39803F, %fd1991;
	fma.rn.f64 	%fd1993, %fd1992, 0d3E5ADE1569CE2BDF, 0d3E928AF3FCA213EA;
	fma.rn.f64 	%fd1994, %fd1993, %fd1992, 0d3EC71DEE62401315;
	fma.rn.f64 	%fd1995, %fd1994, %fd1992, 0d3EFA01997C89EB71;
	fma.rn.f64 	%fd1996, %fd1995, %fd1992, 0d3F2A01A014761F65;
	fma.rn.f64 	%fd1997, %fd1996, %fd1992, 0d3F56C16C1852B7AF;
	fma.rn.f64 	%fd1998, %fd1997, %fd1992, 0d3F81111111122322;
	fma.rn.f64 	%fd1999, %fd1998, %fd1992, 0d3FA55555555502A1;
	fma.rn.f64 	%fd2000, %fd1999, %fd1992, 0d3FC5555555555511;
	fma.rn.f64 	%fd2001, %fd2000, %fd1992, 0d3FE000000000000B;
	fma.rn.f64 	%fd2002, %fd2001, %fd1992, 0d3FF0000000000000;
	fma.rn.f64 	%fd2003, %fd2002, %fd1992, 0d3FF0000000000000;
	{
	.reg .b32 %temp; 
	mov.b64 	{%r214, %temp}, %fd2003;
	}
	{
	.reg .b32 %temp; 
	mov.b64 	{%temp, %r215}, %fd2003;
	}
	shl.b32 	%r772, %r213, 20;
	add.s32 	%r773, %r772, %r215;
	mov.b64 	%fd2163, {%r214, %r773};
	{
	.reg .b32 %temp; 
	mov.b64 	{%temp, %r774}, %fd1987;
	}
	mov.b32 	%f30, %r774;
	abs.f32 	%f15, %f30;
	setp.lt.f32 	%p243, %f15, 0f4086232B;
	@%p243 bra 	$L__BB0_291;
	setp.gt.f64 	%p244, %fd438, 0d0000000000000000;
	mov.f64 	%fd2004, 0d7FF0000000000000;
	sub.f64 	%fd2005, %fd2004, %fd438;
	selp.f64 	%fd2163, 0d0000000000000000, %fd2005, %p244;
	setp.geu.f32 	%p245, %f15, 0f40874800;
	@%p245 bra 	$L__BB0_291;
	shr.u32 	%r775, %r213, 31;
	add.s32 	%r776, %r213, %r775;
	shr.s32 	%r777, %r776, 1;
	shl.b32 	%r778, %r777, 20;
	add.s32 	%r779, %r215, %r778;
	mov.b64 	%fd2006, {%r214, %r779};
	sub.s32 	%r780, %r213, %r777;
	shl.b32 	%r781, %r780, 20;
	add.s32 	%r782, %r781, 1072693248;
	mov.b32 	%r783, 0;
	mov.b64 	%fd2007, {%r783, %r782};
	mul.f64 	%fd2163, %fd2007, %fd2006;
$L__BB0_291:
	fma.rn.f64 	%fd2008, %fd413, %fd2163, %fd417;
	add.f64 	%fd2159, %fd2159, %fd2008;
	add.s32 	%r784, %r851, %r15;
	mul.wide.s32 	%rd172, %r784, 4;
	add.s64 	%rd173, %rd1, %rd172;
	ld.global.u32 	%r785, [%rd173];
	cvt.rn.f64.s32 	%fd2009, %r785;
	sub.f64 	%fd2010, %fd2008, %fd2009;
	fma.rn.f64 	%fd2160, %fd2010, %fd2010, %fd2160;
$L__BB0_292:
	div.rn.f64 	%fd2011, %fd2160, %fd2046;
	st.global.f64 	[%rd3], %fd2159;
	mov.f64 	%fd2012, 0d3FF0000000000000;
	sub.f64 	%fd2013, %fd2012, %fd2011;
	st.global.f64 	[%rd3+48], %fd2013;
	add.s32 	%r786, %r786, %r12;
	setp.lt.s32 	%p246, %r786, %r217;
	@%p246 bra 	$L__BB0_2;
$L__BB0_293:
	ret;

}
.func  (.param .align 16 .b8 func_retval0[16]) __internal_trig_reduction_slowpathd(
	.param .b64 __internal_trig_reduction_slowpathd_param_0
)
{
	.local .align 8 .b8 	__local_depot1[40];
	.reg .b64 	%SP;
	.reg .b64 	%SPL;
	.reg .pred 	%p<10>;
	.reg .b32 	%r<47>;
	.reg .b64 	%rd<74>;
	.reg .b64 	%fd<5>;

	mov.u64 	%SPL, __local_depot1;
	ld.param.f64 	%fd4, [__internal_trig_reduction_slowpathd_param_0];
	add.u64 	%rd1, %SPL, 0;
	{
	.reg .b32 %temp; 
	mov.b64 	{%temp, %r1}, %fd4;
	}
	shr.u32 	%r2, %r1, 20;
	and.b32  	%r3, %r2, 2047;
	setp.eq.s32 	%p1, %r3, 2047;
	mov.b32 	%r46, 0;
	@%p1 bra 	$L__BB1_9;
	add.s32 	%r20, %r3, -1024;
	mov.b64 	%rd20, %fd4;
	shl.b64 	%rd2, %rd20, 11;
	shr.u32 	%r4, %r20, 6;
	sub.s32 	%r45, 15, %r4;
	sub.s32 	%r21, 19, %r4;
	setp.lt.u32 	%p2, %r20, 128;
	selp.b32 	%r6, 18, %r21, %p2;
	setp.ge.s32 	%p3, %r45, %r6;
	mov.b64 	%rd70, 0;
	@%p3 bra 	$L__BB1_4;
	add.s32 	%r23, %r6, %r4;
	neg.s32 	%r43, %r23;
	or.b64  	%rd3, %rd2, -9223372036854775808;
	mov.b64 	%rd70, 0;
	mov.b32 	%r42, 0;
	mov.u64 	%rd25, __cudart_i2opi_d;
	mov.u32 	%r44, %r45;
$L__BB1_3:
	.pragma "nounroll";
	mul.wide.s32 	%rd22, %r42, 8;
	add.s64 	%rd23, %rd1, %rd22;
	mul.wide.s32 	%rd24, %r44, 8;
	add.s64 	%rd26, %rd25, %rd24;
	ld.global.nc.u64 	%rd27, [%rd26];
	{
	.reg .u32 %r0, %r1, %r2, %r3, %alo, %ahi, %blo, %bhi, %clo, %chi;
	mov.b64 	{%alo,%ahi}, %rd27;
	mov.b64 	{%blo,%bhi}, %rd3;
	mov.b64 	{%clo,%chi}, %rd70;
	mad.lo.cc.u32 	%r0, %alo, %blo, %clo;
	madc.hi.cc.u32 	%r1, %alo, %blo, %chi;
	madc.hi.u32 	%r2, %alo, %bhi, 0;
	mad.lo.cc.u32 	%r1, %alo, %bhi, %r1;
	madc.hi.cc.u32 	%r2, %ahi, %blo, %r2;
	madc.hi.u32 	%r3, %ahi, %bhi, 0;
	mad.lo.cc.u32 	%r1, %ahi, %blo, %r1;
	madc.lo.cc.u32 	%r2, %ahi, %bhi, %r2;
	addc.u32 	%r3, %r3, 0;
	mov.b64 	%rd28, {%r0,%r1};
	mov.b64 	%rd70, {%r2,%r3};
	}
	st.local.u64 	[%rd23], %rd28;
	add.s32 	%r44, %r44, 1;
	add.s32 	%r43, %r43, 1;
	add.s32 	%r42, %r42, 1;
	setp.ne.s32 	%p4, %r43, -15;
	mov.u32 	%r45, %r6;
	@%p4 bra 	$L__BB1_3;
$L__BB1_4:
	cvt.s64.s32 	%rd29, %r45;
	cvt.u64.u32 	%rd30, %r4;
	add.s64 	%rd31, %rd30, %rd29;
	shl.b64 	%rd32, %rd31, 3;
	add.s64 	%rd33, %rd1, %rd32;
	st.local.u64 	[%rd33+-120], %rd70;
	and.b32  	%r15, %r2, 63;
	ld.local.u64 	%rd72, [%rd1+16];
	ld.local.u64 	%rd71, [%rd1+24];
	setp.eq.s32 	%p5, %r15, 0;
	@%p5 bra 	$L__BB1_6;
	shl.b64 	%rd34, %rd71, %r15;
	shr.u64 	%rd35, %rd72, 1;
	xor.b32  	%r24, %r15, 63;
	shr.u64 	%rd36, %rd35, %r24;
	or.b64  	%rd71, %rd34, %rd36;
	ld.local.u64 	%rd37, [%rd1+8];
	shl.b64 	%rd38, %rd72, %r15;
	shr.u64 	%rd39, %rd37, 1;
	shr.u64 	%rd40, %rd39, %r24;
	or.b64  	%rd72, %rd38, %rd40;
$L__BB1_6:
	and.b32  	%r25, %r1, -2147483648;
	shr.u64 	%rd41, %rd71, 62;
	cvt.u32.u64 	%r26, %rd41;
	mov.b64 	{%r27, %r28}, %rd71;
	mov.b64 	{%r29, %r30}, %rd72;
	shf.l.wrap.b32 	%r31, %r30, %r27, 2;
	shf.l.wrap.b32 	%r32, %r27, %r28, 2;
	mov.b64 	%rd42, {%r31, %r32};
	shl.b64 	%rd43, %rd72, 2;
	shr.u64 	%rd44, %rd42, 63;
	cvt.u32.u64 	%r33, %rd44;
	add.s32 	%r34, %r33, %r26;
	setp.eq.s32 	%p6, %r25, 0;
	neg.s32 	%r35, %r34;
	selp.b32 	%r46, %r34, %r35, %p6;
	setp.gt.s64 	%p7, %rd42, -1;
	mov.b64 	%rd45, 0;
	{
	.reg .u32 %r0, %r1, %r2, %r3, %a0, %a1, %a2, %a3, %b0, %b1, %b2, %b3;
	mov.b64 	{%a0,%a1}, %rd45;
	mov.b64 	{%a2,%a3}, %rd45;
	mov.b64 	{%b0,%b1}, %rd43;
	mov.b64 	{%b2,%b3}, %rd42;
	sub.cc.u32 	%r0, %a0, %b0;
	subc.cc.u32 	%r1, %a1, %b1;
	subc.cc.u32 	%r2, %a2, %b2;
	subc.u32 	%r3, %a3, %b3;
	mov.b64 	%rd46, {%r0,%r1};
	mov.b64 	%rd47, {%r2,%r3};
	}
	xor.b32  	%r36, %r25, -2147483648;
	selp.b64 	%rd73, %rd42, %rd47, %p7;
	selp.b64 	%rd14, %rd43, %rd46, %p7;
	selp.b32 	%r17, %r25, %r36, %p7;
	clz.b64 	%r37, %rd73;
	cvt.u64.u32 	%rd15, %r37;
	setp.eq.s32 	%p8, %r37, 0;
	@%p8 bra 	$L__BB1_8;
	cvt.u32.u64 	%r38, %rd15;
	and.b32  	%r39, %r38, 63;
	shl.b64 	%rd48, %rd73, %r39;
	shr.u64 	%rd49, %rd14, 1;
	not.b32 	%r40, %r38;
	and.b32  	%r41, %r40, 63;
	shr.u64 	%rd50, %rd49, %r41;
	or.b64  	%rd73, %rd48, %rd50;
$L__BB1_8:
	mov.b64 	%rd51, -3958705157555305931;
	{
	.reg .u32 %r0, %r1, %r2, %r3, %alo, %ahi, %blo, %bhi;
	mov.b64 	{%alo,%ahi}, %rd73;
	mov.b64 	{%blo,%bhi}, %rd51;
	mul.lo.u32 	%r0, %alo, %blo;
	mul.hi.u32 	%r1, %alo, %blo;
	mad.lo.cc.u32 	%r1, %alo, %bhi, %r1;
	madc.hi.u32 	%r2, %alo, %bhi, 0;
	mad.lo.cc.u32 	%r1, %ahi, %blo, %r1;
	madc.hi.cc.u32 	%r2, %ahi, %blo, %r2;
	madc.hi.u32 	%r3, %ahi, %bhi, 0;
	mad.lo.cc.u32 	%r2, %ahi, %bhi, %r2;
	addc.u32 	%r3, %r3, 0;
	mov.b64 	%rd52, {%r0,%r1};
	mov.b64 	%rd53, {%r2,%r3};
	}
	setp.gt.s64 	%p9, %rd53, 0;
	{
	.reg .u32 %r0, %r1, %r2, %r3, %a0, %a1, %a2, %a3, %b0, %b1, %b2, %b3;
	mov.b64 	{%a0,%a1}, %rd52;
	mov.b64 	{%a2,%a3}, %rd53;
	mov.b64 	{%b0,%b1}, %rd52;
	mov.b64 	{%b2,%b3}, %rd53;
	add.cc.u32 	%r0, %a0, %b0;
	addc.cc.u32 	%r1, %a1, %b1;
	addc.cc.u32 	%r2, %a2, %b2;
	addc.u32 	%r3, %a3, %b3;
	mov.b64 	%rd54, {%r0,%r1};
	mov.b64 	%rd55, {%r2,%r3};
	}
	selp.b64 	%rd56, %rd55, %rd53, %p9;
	selp.s64 	%rd57, -1, 0, %p9;
	sub.s64 	%rd58, %rd57, %rd15;
	cvt.u64.u32 	%rd59, %r17;
	shl.b64 	%rd60, %rd59, 32;
	add.s64 	%rd61, %rd56, 1;
	shr.u64 	%rd62, %rd61, 10;
	add.s64 	%rd63, %rd62, 1;
	shr.u64 	%rd64, %rd63, 1;
	shl.b64 	%rd65, %rd58, 52;
	add.s64 	%rd66, %rd65, %rd64;
	add.s64 	%rd67, %rd66, 4602678819172646912;
	or.b64  	%rd68, %rd67, %rd60;
	mov.b64 	%fd4, %rd68;
$L__BB1_9:
	st.param.f64 	[func_retval0], %fd4;
	st.param.b32 	[func_retval0+8], %r46;
	ret;

}


// ===== COMPILED SASS (sm_100) =====

	.target	sm_100

	.elftype	@"ET_EXEC"


//--------------------- .note.nv.tkinfo           --------------------------
	.section	.note.nv.tkinfo,"",@"SHT_NOTE"
	.sectionflags	@"SHF_NOTE_NV_TKINFO"
	.tkinfo
        /*0018*/ 	.word	0x00000002
        /*0030*/ 	.string	""
        /*0030*/ 	.string	"ptxas"
        /*0030*/ 	.string	"Cuda compilation tools, release 13.0, V13.0.88"
        /*0030*/ 	.string	"Build cuda_13.0.r13.0/compiler.36424714_0"
        /*0030*/ 	.string	"-arch sm_100 -m 64 "



//--------------------- .note.nv.cuinfo           --------------------------
	.section	.note.nv.cuinfo,"",@"SHT_NOTE"
	.sectionflags	@"SHF_NOTE_NV_CUINFO"
        /*0018*/ 	.short	0x0002
        /*001a*/ 	.short	0x0064
        /*001c*/ 	.short	0x0082
	.zero		2


//--------------------- .nv.info                  --------------------------
	.section	.nv.info,"",@"SHT_CUDA_INFO"
	.align	4


	//----- nvinfo : EIATTR_REGCOUNT
	.align		4
        /*0000*/ 	.byte	0x04, 0x2f
        /*0002*/ 	.short	(.L_3 - .L_2)
	.align		4
.L_2:
        /*0004*/ 	.word	index@(gaussFitter)
        /*0008*/ 	.word	0x0000005d


	//----- nvinfo : EIATTR_FRAME_SIZE
	.align		4
.L_3:
        /*000c*/ 	.byte	0x04, 0x11
        /*000e*/ 	.short	(.L_5 - .L_4)
	.align		4
.L_4:
        /*0010*/ 	.word	index@($gaussFitter$__internal_trig_reduction_slowpathd)
        /*0014*/ 	.word	0x00000028


	//----- nvinfo : EIATTR_FRAME_SIZE
	.align		4
.L_5:
        /*0018*/ 	.byte	0x04, 0x11
        /*001a*/ 	.short	(.L_7 - .L_6)
	.align		4
.L_6:
        /*001c*/ 	.word	index@($__internal_1_$__cuda_sm20_div_rn_f64_full)
        /*0020*/ 	.word	0x00000028


	//----- nvinfo : EIATTR_FRAME_SIZE
	.align		4
.L_7:
        /*0024*/ 	.byte	0x04, 0x11
        /*0026*/ 	.short	(.L_9 - .L_8)
	.align		4
.L_8:
        /*0028*/ 	.word	index@($__internal_0_$__cuda_sm20_dblrcp_rn_slowpath_v3)
        /*002c*/ 	.word	0x00000028


	//----- nvinfo : EIATTR_FRAME_SIZE
	.align		4
.L_9:
        /*0030*/ 	.byte	0x04, 0x11
        /*0032*/ 	.short	(.L_11 - .L_10)
	.align		4
.L_10:
        /*0034*/ 	.word	index@(gaussFitter)
        /*0038*/ 	.word	0x00000028


	//----- nvinfo : EIATTR_MIN_STACK_SIZE
	.align		4
.L_11:
        /*003c*/ 	.byte	0x04, 0x12
        /*003e*/ 	.short	(.L_13 - .L_12)
	.align		4
.L_12:
        /*0040*/ 	.word	index@(gaussFitter)
        /*0044*/ 	.word	0x00000028
.L_13:


//--------------------- .nv.compat                --------------------------
	.section	.nv.compat,"",@"SHT_CUDA_COMPAT_INFO"
	.align	4
        /*0000*/ 	.byte	0x02, 0x09, 0x00, 0x00, 0x02, 0x02, 0x01, 0x00, 0x02, 0x05, 0x05, 0x00, 0x03, 0x07, 0x01, 0x01
        /*0010*/ 	.byte	0x02, 0x03, 0x00, 0x00, 0x02, 0x06, 0x01, 0x00, 0x04, 0x0b, 0x08, 0x00, 0x01, 0x00, 0x00, 0x00
        /*0020*/ 	.byte	0x00, 0x00, 0x00, 0x00


//--------------------- .nv.info.gaussFitter      --------------------------
	.section	.nv.info.gaussFitter,"",@"SHT_CUDA_INFO"
	.sectionflags	@""
	.align	4


	//----- nvinfo : EIATTR_CUDA_API_VERSION
	.align		4
        /*0000*/ 	.byte	0x04, 0x37
        /*0002*/ 	.short	(.L_15 - .L_14)
.L_14:
        /*0004*/ 	.word	0x00000082


	//----- nvinfo : EIATTR_KPARAM_INFO
	.align		4
.L_15:
        /*0008*/ 	.byte	0x04, 0x17
        /*000a*/ 	.short	(.L_17 - .L_16)
.L_16:
        /*000c*/ 	.word	0x00000000
        /*0010*/ 	.short	0x000b
        /*0012*/ 	.short	0x0050
        /*0014*/ 	.byte	0x00, 0xf0, 0x11, 0x00


	//----- nvinfo : EIATTR_KPARAM_INFO
	.align		4
.L_17:
        /*0018*/ 	.byte	0x04, 0x17
        /*001a*/ 	.short	(.L_19 - .L_18)
.L_18:
        /*001c*/ 	.word	0x00000000
        /*0020*/ 	.short	0x000a
        /*0022*/ 	.short	0x0048
        /*0024*/ 	.byte	0x00, 0xf0, 0x21, 0x00


	//----- nvinfo : EIATTR_KPARAM_INFO
	.align		4
.L_19:
        /*0028*/ 	.byte	0x04, 0x17
        /*002a*/ 	.short	(.L_21 - .L_20)
.L_20:
        /*002c*/ 	.word	0x00000000
        /*0030*/ 	.short	0x0009
        /*0032*/ 	.short	0x0040
        /*0034*/ 	.byte	0x00, 0xf0, 0x11, 0x00


	//----- nvinfo : EIATTR_KPARAM_INFO
	.align		4
.L_21:
        /*0038*/ 	.byte	0x04, 0x17
        /*003a*/ 	.short	(.L_23 - .L_22)
.L_22:
        /*003c*/ 	.word	0x00000000
        /*0040*/ 	.short	0x0008
        /*0042*/ 	.short	0x0038
        /*0044*/ 	.byte	0x00, 0xf5, 0x21, 0x00


	//----- nvinfo : EIATTR_KPARAM_INFO
	.align		4
.L_23:
        /*0048*/ 	.byte	0x04, 0x17
        /*004a*/ 	.short	(.L_25 - .L_24)
.L_24:
        /*004c*/ 	.word	0x00000000
        /*0050*/ 	.short	0x0007
        /*0052*/ 	.short	0x0030
        /*0054*/ 	.byte	0x00, 0xf0, 0x11, 0x00


	//----- nvinfo : EIATTR_KPARAM_INFO
	.align		4
.L_25:
        /*0058*/ 	.byte	0x04, 0x17
        /*005a*/ 	.short	(.L_27 - .L_26)
.L_26:
        /*005c*/ 	.word	0x00000000
        /*0060*/ 	.short	0x0006
        /*0062*/ 	.short	0x0028
        /*0064*/ 	.byte	0x00, 0xf5, 0x21, 0x00


	//----- nvinfo : EIATTR_KPARAM_INFO
	.align		4
.L_27:
        /*0068*/ 	.byte	0x04, 0x17
        /*006a*/ 	.short	(.L_29 - .L_28)
.L_28:
        /*006c*/ 	.word	0x00000000
        /*0070*/ 	.short	0x0005
        /*0072*/ 	.short	0x0024
        /*0074*/ 	.byte	0x00, 0xf0, 0x09, 0x00


	//----- nvinfo : EIATTR_KPARAM_INFO
	.align		4
.L_29:
        /*0078*/ 	.byte	0x04, 0x17
        /*007a*/ 	.short	(.L_31 - .L_30)
.L_30:
        /*007c*/ 	.word	0x00000000
        /*0080*/ 	.short	0x0004
        /*0082*/ 	.short	0x0020
        /*0084*/ 	.byte	0x00, 0xf0, 0x11, 0x00


	//----- nvinfo : EIATTR_KPARAM_INFO
	.align		4
.L_31:
        /*0088*/ 	.byte	0x04, 0x17
        /*008a*/ 	.short	(.L_33 - .L_32)
.L_32:
        /*008c*/ 	.word	0x00000000
        /*0090*/ 	.short	0x0003
        /*0092*/ 	.short	0x0018
        /*0094*/ 	.byte	0x00, 0xf5, 0x21, 0x00


	//----- nvinfo : EIATTR_KPARAM_INFO
	.align		4
.L_33:
        /*0098*/ 	.byte	0x04, 0x17
        /*009a*/ 	.short	(.L_35 - .L_34)
.L_34:
        /*009c*/ 	.word	0x00000000
        /*00a0*/ 	.short	0x0002
        /*00a2*/ 	.short	0x0010
        /*00a4*/ 	.byte	0x00, 0xf0, 0x11, 0x00


	//----- nvinfo : EIATTR_KPARAM_INFO
	.align		4
.L_35:
        /*00a8*/ 	.byte	0x04, 0x17
        /*00aa*/ 	.short	(.L_37 - .L_36)
.L_36:
        /*00ac*/ 	.word	0x00000000
        /*00b0*/ 	.short	0x0001
        /*00b2*/ 	.short	0x0008
        /*00b4*/ 	.byte	0x00, 0xf5, 0x21, 0x00


	//----- nvinfo : EIATTR_KPARAM_INFO
	.align		4
.L_37:
        /*00b8*/ 	.byte	0x04, 0x17
        /*00ba*/ 	.short	(.L_39 - .L_38)
.L_38:
        /*00bc*/ 	.word	0x00000000
        /*00c0*/ 	.short	0x0000
        /*00c2*/ 	.short	0x0000
        /*00c4*/ 	.byte	0x00, 0xf0, 0x11, 0x00


	//----- nvinfo : EIATTR_SPARSE_MMA_MASK
	.align		4
.L_39:
        /*00c8*/ 	.byte	0x03, 0x50
        /*00ca*/ 	.short	0x0000


	//----- nvinfo : EIATTR_MAXREG_COUNT
	.align		4
        /*00cc*/ 	.byte	0x03, 0x1b
        /*00ce*/ 	.short	0x00ff


	//----- nvinfo : EIATTR_MERCURY_ISA_VERSION
	.align		4
        /*00d0*/ 	.byte	0x03, 0x5f
        /*00d2*/ 	.short	0x0101


	//----- nvinfo : EIATTR_VRC_CTA_INIT_COUNT
	.align		4
        /*00d4*/ 	.byte	0x02, 0x4a
	.zero		1
	.zero		1


	//----- nvinfo : EIATTR_EXIT_INSTR_OFFSETS
	.align		4
        /*00d8*/ 	.byte	0x04, 0x1c
        /*00da*/ 	.short	(.L_41 - .L_40)


	//   ....[0]....
.L_40:
        /*00dc*/ 	.word	0x00000090


	//   ....[1]....
        /*00e0*/ 	.word	0x00013120


	//----- nvinfo : EIATTR_CRS_STACK_SIZE
	.align		4
.L_41:
        /*00e4*/ 	.byte	0x04, 0x1e
        /*00e6*/ 	.short	(.L_43 - .L_42)
.L_42:
        /*00e8*/ 	.word	0x00000000


	//----- nvinfo : EIATTR_CBANK_PARAM_SIZE
	.align		4
.L_43:
        /*00ec*/ 	.byte	0x03, 0x19
        /*00ee*/ 	.short	0x0054


	//----- nvinfo : EIATTR_PARAM_CBANK
	.align		4
        /*00f0*/ 	.byte	0x04, 0x0a
        /*00f2*/ 	.short	(.L_45 - .L_44)
	.align		4
.L_44:
        /*00f4*/ 	.word	index@(.nv.constant0.gaussFitter)
        /*00f8*/ 	.short	0x0380
        /*00fa*/ 	.short	0x0054


	//----- nvinfo : EIATTR_SW_WAR
	.align		4
.L_45:
        /*00fc*/ 	.byte	0x04, 0x36
        /*00fe*/ 	.short	(.L_47 - .L_46)
.L_46:
        /*0100*/ 	.word	0x00000008
.L_47:


//--------------------- .nv.callgraph             --------------------------
	.section	.nv.callgraph,"",@"SHT_CUDA_CALLGRAPH"
	.align	4
	.sectionentsize	8
	.align		4
        /*0000*/ 	.word	0x00000000
	.align		4
        /*0004*/ 	.word	0xffffffff
	.align		4
        /*0008*/ 	.word	0x00000000
	.align		4
        /*000c*/ 	.word	0xfffffffe
	.align		4
        /*0010*/ 	.word	0x00000000
	.align		4
        /*0014*/ 	.word	0xfffffffd
	.align		4
        /*0018*/ 	.word	0x00000000
	.align		4
        /*001c*/ 	.word	0xfffffffc


//--------------------- .nv.constant4             --------------------------
	.section	.nv.constant4,"a",@progbits
	.align	8
	.align		8
.nv.constant4:
        /*0000*/ 	.dword	__cudart_i2opi_d
	.align		8
        /*0008*/ 	.dword	__cudart_sin_cos_coeffs


//--------------------- .text.gaussFitter         --------------------------
	.section	.text.gaussFitter,"ax",@progbits
	.align	128
        .global         gaussFitter
        .type           gaussFitter,@function
        .size           gaussFitter,(.L_x_249 - gaussFitter)
        .other          gaussFitter,@"STO_CUDA_ENTRY STV_DEFAULT"
gaussFitter:
.text.gaussFitter:
[----:B------:R-:W0:Y:S01]  /*0000*/  LDC R1, c[0x0][0x37c] ;  /* 0x0000df00ff017b82 */ /* 0x000e220000000800 */
[----:B------:R-:W1:Y:S01]  /*0010*/  S2R R0, SR_TID.X ;  /* 0x0000000000007919 */ /* 0x000e620000002100 */
[----:B------:R-:W2:Y:S06]  /*0020*/  LDCU UR7, c[0x0][0x360] ;  /* 0x00006c00ff0777ac */ /* 0x000eac0008000800 */
[----:B------:R-:W1:Y:S01]  /*0030*/  S2UR UR4, SR_CTAID.X ;  /* 0x00000000000479c3 */ /* 0x000e620000002500 */
[----:B0-----:R-:W-:Y:S01]  /*0040*/  VIADD R1, R1, 0xffffffd8 ;  /* 0xffffffd801017836 */ /* 0x001fe20000000000 */
[----:B------:R-:W0:Y:S06]  /*0050*/  LDCU UR5, c[0x0][0x380] ;  /* 0x00007000ff0577ac */ /* 0x000e2c0008000800 */
[----:B------:R-:W1:Y:S02]  /*0060*/  LDC R3, c[0x0][0x360] ;  /* 0x0000d800ff037b82 */ /* 0x000e640000000800 */
[----:B-1----:R-:W-:-:S05]  /*0070*/  IMAD R0, R3, UR4, R0 ;  /* 0x0000000403007c24 */ /* 0x002fca000f8e0200 */
[----:B0-----:R-:W-:-:S13]  /*0080*/  ISETP.GE.AND P0, PT, R0, UR5, PT ;  /* 0x0000000500007c0c */ /* 0x001fda000bf06270 */
[----:B--2---:R-:W-:Y:S05]  /*0090*/  @P0 EXIT ;  /* 0x000000000000094d */ /* 0x004fea0003800000 */
[----:B------:R-:W0:Y:S01]  /*00a0*/  LDCU UR5, c[0x0][0x3a4] ;  /* 0x00007480ff0577ac */ /* 0x000e220008000800 */
[----:B------:R-:W-:Y:S01]  /*00b0*/  BSSY.RECONVERGENT B0, `(.L_x_0) ;  /* 0x0001305000007945 */ /* 0x000fe20003800200 */
[----:B------:R-:W1:Y:S01]  /*00c0*/  LDCU.U16 UR4, c[0x0][0x3a4] ;  /* 0x00007480ff0477ac */ /* 0x000e620008000400 */
[----:B------:R-:W2:Y:S01]  /*00d0*/  LDCU UR8, c[0x0][0x370] ;  /* 0x00006e00ff0877ac */ /* 0x000ea20008000800 */
[----:B------:R-:W3:Y:S01]  /*00e0*/  LDCU.U16 UR6, c[0x0][0x3a4] ;  /* 0x00007480ff0677ac */ /* 0x000ee20008000400 */
[----:B------:R-:W4:Y:S01]  /*00f0*/  LDCU.64 UR12, c[0x0][0x358] ;  /* 0x00006b00ff0c77ac */ /* 0x000f220008000a00 */
[----:B0-----:R-:W-:Y:S02]  /*0100*/  ULOP3.LUT UR5, UR5, 0xffff, URZ, 0xc0, !UPT ;  /* 0x0000ffff05057892 */ /* 0x001fe4000f8ec0ff */
[----:B-1----:R-:W-:Y:S02]  /*0110*/  UPRMT UR4, UR4, 0x9910, URZ ;  /* 0x0000991004047896 */ /* 0x002fe400080000ff */
[----:B------:R-:W-:-:S02]  /*0120*/  UIMAD UR11, UR5, UR5, URZ ;  /* 0x00000005050b72a4 */ /* 0x000fc4000f8e02ff */
[----:B------:R-:W-:Y:S02]  /*0130*/  UIMAD UR4, UR4, UR4, URZ ;  /* 0x00000004040472a4 */ /* 0x000fe4000f8e02ff */
[----:B--2---:R-:W-:Y:S02]  /*0140*/  UIMAD UR7, UR7, UR8, URZ ;  /* 0x00000008070772a4 */ /* 0x004fe4000f8e02ff */
[----:B------:R-:W-:Y:S02]  /*0150*/  ULOP3.LUT UR4, UR4, 0xffff, URZ, 0xc0, !UPT ;  /* 0x0000ffff04047892 */ /* 0x000fe4000f8ec0ff */
[----:B---3--:R-:W-:Y:S01]  /*0160*/  ULOP3.LUT UR6, UR6, 0x1, URZ, 0xc0, !UPT ;  /* 0x0000000106067892 */ /* 0x008fe2000f8ec0ff */
[----:B------:R-:W0:Y:S01]  /*0170*/  I2F.F64.U32 R2, UR11 ;  /* 0x0000000b00027d12 */ /* 0x000e220008201800 */
[----:B------:R-:W-:Y:S02]  /*0180*/  ULOP3.LUT UR19, UR4, 0x5, URZ, 0xc0, !UPT ;  /* 0x0000000504137892 */ /* 0x000fe4000f8ec0ff */
[----:B------:R-:W-:-:S02]  /*0190*/  ULOP3.LUT UR9, UR4, 0xd, URZ, 0xc0, !UPT ;  /* 0x0000000d04097892 */ /* 0x000fc4000f8ec0ff */
[----:B------:R-:W-:Y:S02]  /*01a0*/  UIADD3 UR16, UPT, UPT, UR11, -0x1, URZ ;  /* 0xffffffff0b107890 */ /* 0x000fe4000fffe0ff */
[----:B------:R-:W-:Y:S02]  /*01b0*/  ULOP3.LUT UR17, UR11, 0x1, URZ, 0xc0, !UPT ;  /* 0x000000010b117892 */ /* 0x000fe4000f8ec0ff */
[----:B------:R-:W-:Y:S02]  /*01c0*/  ULOP3.LUT UR18, UR11, 0xfffffffc, URZ, 0xc0, !UPT ;  /* 0xfffffffc0b127892 */ /* 0x000fe4000f8ec0ff */
[----:B------:R-:W-:Y:S02]  /*01d0*/  ULOP3.LUT UR8, UR4, 0x1, URZ, 0xc0, !UPT ;  /* 0x0000000104087892 */ /* 0x000fe4000f8ec0ff */
[----:B------:R-:W-:Y:S01]  /*01e0*/  UIADD3 UR20, UPT, UPT, UR19, -0x1, URZ ;  /* 0xffffffff13147890 */ /* 0x000fe2000fffe0ff */
[----:B0-----:R-:W-:Y:S01]  /*01f0*/  R2UR UR14, R2 ;  /* 0x00000000020e72ca */ /* 0x001fe200000e0000 */
[----:B------:R-:W-:Y:S01]  /*0200*/  UIADD3 UR9, UPT, UPT, UR9, -0x1, URZ ;  /* 0xffffffff09097890 */ /* 0x000fe2000fffe0ff */
[----:B----4-:R-:W-:-:S15]  /*0210*/  R2UR UR15, R3 ;  /* 0x00000000030f72ca */ /* 0x010fde00000e0000 */
.L_x_229:
[----:B0-----:R-:W0:Y:S01]  /*0220*/  LDC.U16 R21, c[0x0][0x3a4] ;  /* 0x0000e900ff157b82 */ /* 0x001e220000000400 */
[----:B-1----:R-:W1:Y:S01]  /*0230*/  LDCU UR4, c[0x0][0x380] ;  /* 0x00007000ff0477ac */ /* 0x002e620008000800 */
[C---:B------:R-:W-:Y:S01]  /*0240*/  IMAD R20, R0.reuse, 0x7, RZ ;  /* 0x0000000700147824 */ /* 0x040fe200078e02ff */
[----:B------:R-:W-:Y:S01]  /*0250*/  CS2R R16, SRZ ;  /* 0x0000000000107805 */ /* 0x000fe2000001ff00 */
[C---:B------:R-:W-:Y:S01]  /*0260*/  IMAD R44, R0.reuse, UR11, RZ ;  /* 0x0000000b002c7c24 */ /* 0x040fe2000f8e02ff */
[----:B------:R-:W-:Y:S01]  /*0270*/  CS2R R18, SRZ ;  /* 0x0000000000127805 */ /* 0x000fe2000001ff00 */
[----:B------:R-:W-:-:S05]  /*0280*/  VIADD R0, R0, UR7 ;  /* 0x0000000700007c36 */ /* 0x000fca0008000000 */
[----:B-1----:R-:W-:Y:S02]  /*0290*/  ISETP.GE.AND P6, PT, R0, UR4, PT ;  /* 0x0000000400007c0c */ /* 0x002fe4000bfc6270 */
[----:B0-----:R-:W-:-:S04]  /*02a0*/  PRMT R2, R21, 0x9910, RZ ;  /* 0x0000991015027816 */ /* 0x001fc800000000ff */
[----:B------:R-:W-:Y:S02]  /*02b0*/  ISETP.NE.AND P4, PT, R2, RZ, PT ;  /* 0x000000ff0200720c */ /* 0x000fe40003f85270 */
[----:B------:R-:W-:-:S11]  /*02c0*/  CS2R R2, SRZ ;  /* 0x0000000000027805 */ /* 0x000fd6000001ff00 */
[----:B------:R-:W-:Y:S05]  /*02d0*/  @!P4 BRA `(.L_x_1) ;  /* 0x00000018001cc947 */ /* 0x000fea0003800000 */
[----:B------:R-:W-:Y:S01]  /*02e0*/  UISETP.GE.U32.AND UP0, UPT, UR11, 0x8, UPT ;  /* 0x000000080b00788c */ /* 0x000fe2000bf06070 */
[----:B------:R-:W-:Y:S01]  /*02f0*/  IMAD.MOV.U32 R45, RZ, RZ, RZ ;  /* 0x000000ffff2d7224 */ /* 0x000fe200078e00ff */
[----:B------:R-:W-:Y:S02]  /*0300*/  CS2R R2, SRZ ;  /* 0x0000000000027805 */ /* 0x000fe4000001ff00 */
[----:B------:R-:W-:Y:S02]  /*0310*/  CS2R R18, SRZ ;  /* 0x0000000000127805 */ /* 0x000fe4000001ff00 */
[----:B------:R-:W-:-:S03]  /*0320*/  CS2R R16, SRZ ;  /* 0x0000000000107805 */ /* 0x000fc6000001ff00 */
[----:B------:R-:W-:Y:S05]  /*0330*/  BRA.U !UP0, `(.L_x_2) ;  /* 0x0000000908fc7547 */ /* 0x000fea000b800000 */
[----:B------:R-:W-:Y:S01]  /*0340*/  ULOP3.LUT UR4, UR11, 0xfffffff8, URZ, 0xc0, !UPT ;  /* 0xfffffff80b047892 */ /* 0x000fe2000f8ec0ff */
[----:B------:R-:W-:Y:S01]  /*0350*/  IMAD.MOV.U32 R47, RZ, RZ, 0x3 ;  /* 0x00000003ff2f7424 */ /* 0x000fe200078e00ff */
[----:B------:R-:W-:Y:S02]  /*0360*/  MOV R46, R44 ;  /* 0x0000002c002e7202 */ /* 0x000fe40000000f00 */
[----:B------:R-:W-:Y:S01]  /*0370*/  CS2R R2, SRZ ;  /* 0x0000000000027805 */ /* 0x000fe2000001ff00 */
[----:B------:R-:W-:Y:S02]  /*0380*/  UIADD3 UR10, UPT, UPT, -UR4, URZ, URZ ;  /* 0x000000ff040a7290 */ /* 0x000fe4000fffe1ff */
[----:B------:R-:W-:-:S04]  /*0390*/  IMAD.U32 R45, RZ, RZ, UR4 ;  /* 0x00000004ff2d7e24 */ /* 0x000fc8000f8e00ff */
[----:B------:R-:W-:-:S07]  /*03a0*/  IMAD.U32 R48, RZ, RZ, UR10 ;  /* 0x0000000aff307e24 */ /* 0x000fce000f8e00ff */
.L_x_3:
[----:B------:R-:W0:Y:S02]  /*03b0*/  LDC.64 R4, c[0x0][0x388] ;  /* 0x0000e200ff047b82 */ /* 0x000e240000000a00 */
[----:B0-----:R-:W-:-:S05]  /*03c0*/  IMAD.WIDE R4, R46, 0x4, R4 ;  /* 0x000000042e047825 */ /* 0x001fca00078e0204 */
[----:B------:R-:W2:Y:S04]  /*03d0*/  LDG.E R38, desc[UR12][R4.64] ;  /* 0x0000000c04267981 */ /* 0x000ea8000c1e1900 */
[----:B------:R-:W3:Y:S04]  /*03e0*/  LDG.E R40, desc[UR12][R4.64+0x4] ;  /* 0x0000040c04287981 */ /* 0x000ee8000c1e1900 */
[----:B------:R-:W4:Y:S04]  /*03f0*/  LDG.E R60, desc[UR12][R4.64+0x8] ;  /* 0x0000080c043c7981 */ /* 0x000f28000c1e1900 */
[----:B------:R-:W5:Y:S04]  /*0400*/  LDG.E R58, desc[UR12][R4.64+0xc] ;  /* 0x00000c0c043a7981 */ /* 0x000f68000c1e1900 */
[----:B------:R-:W5:Y:S04]  /*0410*/  LDG.E R55, desc[UR12][R4.64+0x10] ;  /* 0x0000100c04377981 */ /* 0x000f68000c1e1900 */
[----:B------:R-:W5:Y:S04]  /*0420*/  LDG.E R50, desc[UR12][R4.64+0x14] ;  /* 0x0000140c04327981 */ /* 0x000f68000c1e1900 */
[----:B------:R-:W5:Y:S04]  /*0430*/  LDG.E R49, desc[UR12][R4.64+0x18] ;  /* 0x0000180c04317981 */ /* 0x000f68000c1e1900 */
[----:B------:R0:W5:Y:S01]  /*0440*/  LDG.E R53, desc[UR12][R4.64+0x1c] ;  /* 0x00001c0c04357981 */ /* 0x000162000c1e1900 */
[----:B------:R-:W1:Y:S01]  /*0450*/  I2F.U16.RP R8, R21 ;  /* 0x0000001500087306 */ /* 0x000e620000109000 */
[----:B------:R-:W-:Y:S01]  /*0460*/  IMAD R9, RZ, RZ, -UR5 ;  /* 0x80000005ff097e24 */ /* 0x000fe2000f8e02ff */
[C---:B------:R-:W-:Y:S01]  /*0470*/  IADD3 R56, PT, PT, R47.reuse, 0x2, RZ ;  /* 0x000000022f387810 */ /* 0x040fe20007ffe0ff */
[C---:B------:R-:W-:Y:S01]  /*0480*/  VIADD R28, R47.reuse, 0xfffffffd ;  /* 0xfffffffd2f1c7836 */ /* 0x040fe20000000000 */
[----:B------:R-:W-:Y:S01]  /*0490*/  LOP3.LUT R61, RZ, UR5, RZ, 0x33, !PT ;  /* 0x00000005ff3d7c12 */ /* 0x000fe2000f8e33ff */
[----:B------:R-:W-:-:S02]  /*04a0*/  VIADD R39, R47, 0xfffffffe ;  /* 0xfffffffe2f277836 */ /* 0x000fc40000000000 */
[C---:B------:R-:W-:Y:S02]  /*04b0*/  VIADD R41, R47.reuse, 0xffffffff ;  /* 0xffffffff2f297836 */ /* 0x040fe40000000000 */
[C---:B------:R-:W-:Y:S02]  /*04c0*/  VIADD R57, R47.reuse, 0x1 ;  /* 0x000000012f397836 */ /* 0x040fe40000000000 */
[C---:B------:R-:W-:Y:S02]  /*04d0*/  VIADD R54, R47.reuse, 0x3 ;  /* 0x000000032f367836 */ /* 0x040fe40000000000 */
[----:B------:R-:W-:Y:S01]  /*04e0*/  VIADD R51, R47, 0x4 ;  /* 0x000000042f337836 */ /* 0x000fe20000000000 */
[----:B-1----:R-:W1:Y:S01]  /*04f0*/  MUFU.RCP R8, R8 ;  /* 0x0000000800087308 */ /* 0x002e620000001000 */
[----:B------:R-:W-:Y:S02]  /*0500*/  VIADD R48, R48, 0x8 ;  /* 0x0000000830307836 */ /* 0x000fe40000000000 */
[----:B------:R-:W-:-:S02]  /*0510*/  VIADD R46, R46, 0x8 ;  /* 0x000000082e2e7836 */ /* 0x000fc40000000000 */
[----:B-1----:R-:W-:-:S04]  /*0520*/  VIADD R6, R8, 0xffffffe ;  /* 0x0ffffffe08067836 */ /* 0x002fc80000000000 */
[----:B------:R1:W0:Y:S02]  /*0530*/  F2I.FTZ.U32.TRUNC.NTZ R7, R6 ;  /* 0x0000000600077305 */ /* 0x000224000021f000 */
[----:B-1----:R-:W-:Y:S02]  /*0540*/  HFMA2 R6, -RZ, RZ, 0, 0 ;  /* 0x00000000ff067431 */ /* 0x002fe400000001ff */
[----:B0-----:R-:W-:-:S04]  /*0550*/  IMAD R9, R9, R7, RZ ;  /* 0x0000000709097224 */ /* 0x001fc800078e02ff */
[----:B------:R-:W-:-:S06]  /*0560*/  IMAD.HI.U32 R64, R7, R9, R6 ;  /* 0x0000000907407227 */ /* 0x000fcc00078e0006 */
[----:B------:R-:W-:-:S04]  /*0570*/  IMAD.HI.U32 R14, R64, R28, RZ ;  /* 0x0000001c400e7227 */ /* 0x000fc800078e00ff */
[----:B------:R-:W-:Y:S02]  /*0580*/  IMAD.MOV R5, RZ, RZ, -R14 ;  /* 0x000000ffff057224 */ /* 0x000fe400078e0a0e */
[----:B------:R-:W-:-:S04]  /*0590*/  IMAD.HI.U32 R22, R64, R39, RZ ;  /* 0x0000002740167227 */ /* 0x000fc800078e00ff */
[----:B------:R-:W-:Y:S01]  /*05a0*/  IMAD R4, R5, UR5, R28 ;  /* 0x0000000505047c24 */ /* 0x000fe2000f8e021c */
[----:B------:R-:W-:Y:S01]  /*05b0*/  IADD3 R6, PT, PT, -R22, RZ, RZ ;  /* 0x000000ff16067210 */ /* 0x000fe20007ffe1ff */
[----:B------:R-:W-:-:S03]  /*05c0*/  IMAD.HI.U32 R24, R64, R41, RZ ;  /* 0x0000002940187227 */ /* 0x000fc600078e00ff */
[----:B------:R-:W-:Y:S01]  /*05d0*/  ISETP.GE.U32.AND P3, PT, R4, UR5, PT ;  /* 0x0000000504007c0c */ /* 0x000fe2000bf66070 */
[----:B------:R-:W-:Y:S02]  /*05e0*/  IMAD.MOV R8, RZ, RZ, -R24 ;  /* 0x000000ffff087224 */ /* 0x000fe400078e0a18 */
[----:B------:R-:W-:Y:S02]  /*05f0*/  IMAD R5, R6, UR5, R39 ;  /* 0x0000000506057c24 */ /* 0x000fe4000f8e0227 */
[----:B------:R-:W-:Y:S02]  /*0600*/  IMAD R6, R8, UR5, R41 ;  /* 0x0000000508067c24 */ /* 0x000fe4000f8e0229 */
[----:B------:R-:W-:Y:S01]  /*0610*/  IMAD.HI.U32 R26, R64, R47, RZ ;  /* 0x0000002f401a7227 */ /* 0x000fe200078e00ff */
[----:B------:R-:W-:Y:S02]  /*0620*/  ISETP.GE.U32.AND P2, PT, R5, UR5, PT ;  /* 0x0000000505007c0c */ /* 0x000fe4000bf46070 */
[----:B------:R-:W-:Y:S01]  /*0630*/  ISETP.GE.U32.AND P5, PT, R6, UR5, PT ;  /* 0x0000000506007c0c */ /* 0x000fe2000bfa6070 */
[----:B------:R-:W-:-:S02]  /*0640*/  IMAD.MOV R8, RZ, RZ, -R26 ;  /* 0x000000ffff087224 */ /* 0x000fc400078e0a1a */
[----:B------:R-:W-:Y:S02]  /*0650*/  @P3 VIADD R4, R4, -UR5 ;  /* 0x8000000504043c36 */ /* 0x000fe40008000000 */
[----:B------:R-:W-:Y:S02]  /*0660*/  @P3 VIADD R14, R14, 0x1 ;  /* 0x000000010e0e3836 */ /* 0x000fe40000000000 */
[----:B------:R-:W-:Y:S01]  /*0670*/  IMAD.HI.U32 R62, R64, R57, RZ ;  /* 0x00000039403e7227 */ /* 0x000fe200078e00ff */
[----:B------:R-:W-:-:S03]  /*0680*/  ISETP.GE.U32.AND P1, PT, R4, UR5, PT ;  /* 0x0000000504007c0c */ /* 0x000fc6000bf26070 */
[----:B------:R-:W-:Y:S02]  /*0690*/  IMAD R4, R8, UR5, R47 ;  /* 0x0000000508047c24 */ /* 0x000fe4000f8e022f */
[----:B------:R-:W-:Y:S02]  /*06a0*/  @P2 VIADD R5, R5, -UR5 ;  /* 0x8000000505052c36 */ /* 0x000fe40008000000 */
[----:B------:R-:W-:Y:S01]  /*06b0*/  @P5 VIADD R6, R6, -UR5 ;  /* 0x8000000506065c36 */ /* 0x000fe20008000000 */
[----:B------:R-:W-:Y:S01]  /*06c0*/  ISETP.GE.U32.AND P0, PT, R4, UR5, PT ;  /* 0x0000000504007c0c */ /* 0x000fe2000bf06070 */
[----:B------:R-:W-:Y:S01]  /*06d0*/  @P2 VIADD R22, R22, 0x1 ;  /* 0x0000000116162836 */ /* 0x000fe20000000000 */
[----:B------:R-:W-:Y:S01]  /*06e0*/  ISETP.GE.U32.AND P3, PT, R5, UR5, PT ;  /* 0x0000000505007c0c */ /* 0x000fe2000bf66070 */
[----:B------:R-:W-:-:S04]  /*06f0*/  IMAD.HI.U32 R52, R64, R56, RZ ;  /* 0x0000003840347227 */ /* 0x000fc800078e00ff */
[----:B------:R-:W-:Y:S01]  /*0700*/  @P1 VIADD R14, R14, 0x1 ;  /* 0x000000010e0e1836 */ /* 0x000fe20000000000 */
[----:B------:R-:W-:Y:S01]  /*0710*/  ISETP.GE.U32.AND P1, PT, R6, UR5, PT ;  /* 0x0000000506007c0c */ /* 0x000fe2000bf26070 */
[----:B------:R-:W-:Y:S01]  /*0720*/  IMAD.HI.U32 R66, R64, R54, RZ ;  /* 0x0000003640427227 */ /* 0x000fe200078e00ff */
[----:B------:R-:W-:-:S03]  /*0730*/  IADD3 R6, PT, PT, -R62, RZ, RZ ;  /* 0x000000ff3e067210 */ /* 0x000fc60007ffe1ff */
[----:B------:R-:W-:Y:S02]  /*0740*/  @P0 VIADD R4, R4, -UR5 ;  /* 0x8000000504040c36 */ /* 0x000fe40008000000 */
[----:B------:R-:W-:Y:S01]  /*0750*/  IMAD R15, R6, UR5, R57 ;  /* 0x00000005060f7c24 */ /* 0x000fe2000f8e0239 */
[----:B------:R-:W-:Y:S01]  /*0760*/  @P3 IADD3 R22, PT, PT, R22, 0x1, RZ ;  /* 0x0000000116163810 */ /* 0x000fe20007ffe0ff */
[----:B------:R-:W-:Y:S01]  /*0770*/  IMAD.MOV R23, RZ, RZ, -R52 ;  /* 0x000000ffff177224 */ /* 0x000fe200078e0a34 */
[----:B------:R-:W-:Y:S01]  /*0780*/  ISETP.GE.U32.AND P2, PT, R4, UR5, PT ;  /* 0x0000000504007c0c */ /* 0x000fe2000bf46070 */
[----:B------:R-:W-:Y:S01]  /*0790*/  IMAD.MOV R25, RZ, RZ, -R66 ;  /* 0x000000ffff197224 */ /* 0x000fe200078e0a42 */
[----:B------:R-:W-:Y:S01]  /*07a0*/  ISETP.GE.U32.AND P3, PT, R15, UR5, PT ;  /* 0x000000050f007c0c */ /* 0x000fe2000bf66070 */
[----:B------:R-:W-:Y:S02]  /*07b0*/  IMAD R23, R23, UR5, R56 ;  /* 0x0000000517177c24 */ /* 0x000fe4000f8e0238 */
[----:B------:R-:W-:Y:S01]  /*07c0*/  @P5 VIADD R24, R24, 0x1 ;  /* 0x0000000118185836 */ /* 0x000fe20000000000 */
[----:B------:R-:W-:Y:S01]  /*07d0*/  ISETP.NE.U32.AND P5, PT, RZ, UR5, PT ;  /* 0x00000005ff007c0c */ /* 0x000fe2000bfa5070 */
[----:B------:R-:W-:-:S02]  /*07e0*/  IMAD R25, R25, UR5, R54 ;  /* 0x0000000519197c24 */ /* 0x000fc4000f8e0236 */
[----:B------:R-:W-:Y:S01]  /*07f0*/  @P1 VIADD R24, R24, 0x1 ;  /* 0x0000000118181836 */ /* 0x000fe20000000000 */
[----:B------:R-:W-:Y:S01]  /*0800*/  ISETP.GE.U32.AND P1, PT, R23, UR5, PT ;  /* 0x0000000517007c0c */ /* 0x000fe2000bf26070 */
[----:B------:R-:W-:Y:S01]  /*0810*/  @P0 VIADD R26, R26, 0x1 ;  /* 0x000000011a1a0836 */ /* 0x000fe20000000000 */
[----:B------:R-:W-:Y:S01]  /*0820*/  ISETP.GE.U32.AND P0, PT, R25, UR5, PT ;  /* 0x0000000519007c0c */ /* 0x000fe2000bf06070 */
[----:B------:R-:W-:Y:S01]  /*0830*/  IMAD.HI.U32 R64, R64, R51, RZ ;  /* 0x0000003340407227 */ /* 0x000fe200078e00ff */
[----:B------:R-:W-:Y:S02]  /*0840*/  SEL R29, R61, R14, !P5 ;  /* 0x0000000e3d1d7207 */ /* 0x000fe40006800000 */
[----:B------:R-:W-:Y:S01]  /*0850*/  @P3 IADD3 R15, PT, PT, R15, -UR5, RZ ;  /* 0x800000050f0f3c10 */ /* 0x000fe2000fffe0ff */
[----:B------:R-:W-:Y:S01]  /*0860*/  @P2 VIADD R26, R26, 0x1 ;  /* 0x000000011a1a2836 */ /* 0x000fe20000000000 */
[----:B------:R-:W-:Y:S01]  /*0870*/  SEL R65, R61, R22, !P5 ;  /* 0x000000163d417207 */ /* 0x000fe20006800000 */
[----:B------:R-:W-:Y:S01]  /*0880*/  @P3 VIADD R62, R62, 0x1 ;  /* 0x000000013e3e3836 */ /* 0x000fe20000000000 */
[----:B------:R-:W-:Y:S01]  /*0890*/  ISETP.GE.U32.AND P2, PT, R15, UR5, PT ;  /* 0x000000050f007c0c */ /* 0x000fe2000bf46070 */
[----:B------:R-:W-:Y:S01]  /*08a0*/  IMAD.MOV R63, RZ, RZ, -R29 ;  /* 0x000000ffff3f7224 */ /* 0x000fe200078e0a1d */
[----:B------:R-:W-:Y:S01]  /*08b0*/  SEL R67, R61, R24, !P5 ;  /* 0x000000183d437207 */ /* 0x000fe20006800000 */
[----:B------:R-:W-:Y:S01]  /*08c0*/  @P1 VIADD R23, R23, -UR5 ;  /* 0x8000000517171c36 */ /* 0x000fe20008000000 */
[----:B------:R-:W-:Y:S01]  /*08d0*/  SEL R69, R61, R26, !P5 ;  /* 0x0000001a3d457207 */ /* 0x000fe20006800000 */
[----:B------:R-:W-:Y:S01]  /*08e0*/  @P1 VIADD R52, R52, 0x1 ;  /* 0x0000000134341836 */ /* 0x000fe20000000000 */
[----:B------:R-:W-:Y:S01]  /*08f0*/  @P0 IADD3 R25, PT, PT, R25, -UR5, RZ ;  /* 0x8000000519190c10 */ /* 0x000fe2000fffe0ff */
[----:B------:R-:W-:Y:S01]  /*0900*/  IMAD R63, R63, UR5, R28 ;  /* 0x000000053f3f7c24 */ /* 0x000fe2000f8e021c */
[----:B------:R-:W-:Y:S01]  /*0910*/  ISETP.GE.U32.AND P3, PT, R23, UR5, PT ;  /* 0x0000000517007c0c */ /* 0x000fe2000bf66070 */
[----:B------:R-:W-:Y:S01]  /*0920*/  IMAD.MOV R68, RZ, RZ, -R64 ;  /* 0x000000ffff447224 */ /* 0x000fe200078e0a40 */
[----:B------:R-:W-:-:S03]  /*0930*/  @P0 IADD3 R66, PT, PT, R66, 0x1, RZ ;  /* 0x0000000142420810 */ /* 0x000fc60007ffe0ff */
[----:B------:R-:W-:Y:S01]  /*0940*/  @P2 VIADD R62, R62, 0x1 ;  /* 0x000000013e3e2836 */ /* 0x000fe20000000000 */
[----:B------:R-:W-:Y:S01]  /*0950*/  ISETP.GE.U32.AND P2, PT, R25, UR5, PT ;  /* 0x0000000519007c0c */ /* 0x000fe2000bf46070 */
[----:B------:R-:W-:-:S03]  /*0960*/  IMAD R68, R68, UR5, R51 ;  /* 0x0000000544447c24 */ /* 0x000fc6000f8e0233 */
[----:B------:R-:W-:Y:S02]  /*0970*/  SEL R62, R61, R62, !P5 ;  /* 0x0000003e3d3e7207 */ /* 0x000fe40006800000 */
[----:B------:R-:W-:Y:S01]  /*0980*/  ISETP.GE.U32.AND P0, PT, R68, UR5, PT ;  /* 0x0000000544007c0c */ /* 0x000fe2000bf06070 */
[----:B------:R-:W-:-:S05]  /*0990*/  @P3 VIADD R52, R52, 0x1 ;  /* 0x0000000134343836 */ /* 0x000fca0000000000 */
[----:B------:R-:W-:Y:S01]  /*09a0*/  SEL R59, R61, R52, !P5 ;  /* 0x000000343d3b7207 */ /* 0x000fe20006800000 */
[----:B------:R-:W-:-:S05]  /*09b0*/  @P2 VIADD R66, R66, 0x1 ;  /* 0x0000000142422836 */ /* 0x000fca0000000000 */
[----:B------:R-:W-:Y:S01]  /*09c0*/  SEL R52, R61, R66, !P5 ;  /* 0x000000423d347207 */ /* 0x000fe20006800000 */
[----:B------:R-:W-:Y:S02]  /*09d0*/  IMAD.MOV R66, RZ, RZ, -R65 ;  /* 0x000000ffff427224 */ /* 0x000fe400078e0a41 */
[----:B------:R-:W-:Y:S02]  /*09e0*/  @P0 VIADD R68, R68, -UR5 ;  /* 0x8000000544440c36 */ /* 0x000fe40008000000 */
[----:B------:R-:W-:Y:S01]  /*09f0*/  @P0 VIADD R64, R64, 0x1 ;  /* 0x0000000140400836 */ /* 0x000fe20000000000 */
[----:B------:R-:W-:Y:S02]  /*0a00*/  ISETP.NE.AND P0, PT, R48, RZ, PT ;  /* 0x000000ff3000720c */ /* 0x000fe40003f05270 */
[----:B------:R-:W-:-:S13]  /*0a10*/  ISETP.GE.U32.AND P1, PT, R68, UR5, PT ;  /* 0x0000000544007c0c */ /* 0x000fda000bf26070 */
[----:B------:R-:W-:-:S05]  /*0a20*/  @P1 VIADD R64, R64, 0x1 ;  /* 0x0000000140401836 */ /* 0x000fca0000000000 */
[----:B------:R-:W-:Y:S01]  /*0a30*/  SEL R64, R61, R64, !P5 ;  /* 0x000000403d407207 */ /* 0x000fe20006800000 */
[----:B--2---:R0:W1:Y:S01]  /*0a40*/  I2F.F64 R42, R38 ;  /* 0x00000026002a7312 */ /* 0x0040620000201c00 */
[----:B------:R-:W-:Y:S02]  /*0a50*/  IMAD R36, R38, R29, RZ ;  /* 0x0000001d26247224 */ /* 0x000fe400078e02ff */
[----:B---3--:R-:W-:Y:S02]  /*0a60*/  IMAD R32, R40, R65, RZ ;  /* 0x0000004128207224 */ /* 0x008fe400078e02ff */
[----:B0-----:R-:W-:-:S03]  /*0a70*/  IMAD R38, R38, R63, RZ ;  /* 0x0000003f26267224 */ /* 0x001fc600078e02ff */
[----:B------:R0:W2:Y:S01]  /*0a80*/  I2F.F64 R34, R40 ;  /* 0x0000002800227312 */ /* 0x0000a20000201c00 */
[----:B------:R-:W-:Y:S01]  /*0a90*/  IMAD R63, R66, UR5, R39 ;  /* 0x00000005423f7c24 */ /* 0x000fe2000f8e0227 */
[----:B------:R-:W-:Y:S01]  /*0aa0*/  IADD3 R66, PT, PT, -R67, RZ, RZ ;  /* 0x000000ff43427210 */ /* 0x000fe20007ffe1ff */
[----:B----4-:R-:W-:Y:S02]  /*0ab0*/  IMAD R14, R60, R67, RZ ;  /* 0x000000433c0e7224 */ /* 0x010fe400078e02ff */
[----:B-----5:R-:W-:Y:S01]  /*0ac0*/  IMAD R22, R58, R69, RZ ;  /* 0x000000453a167224 */ /* 0x020fe200078e02ff */
[----:B-1----:R-:W-:Y:S01]  /*0ad0*/  DADD R42, R42, R2 ;  /* 0x000000002a2a7229 */ /* 0x002fe20000000002 */
[----:B------:R-:W-:Y:S01]  /*0ae0*/  IMAD R24, R55, R62, RZ ;  /* 0x0000003e37187224 */ /* 0x000fe200078e02ff */
[----:B------:R-:W1:Y:S01]  /*0af0*/  I2F.F64 R36, R36 ;  /* 0x0000002400247312 */ /* 0x000e620000201c00 */
[----:B0-----:R-:W-:Y:S02]  /*0b00*/  IMAD R40, R40, R63, RZ ;  /* 0x0000003f28287224 */ /* 0x001fe400078e02ff */
[----:B------:R-:W-:-:S02]  /*0b10*/  IMAD R63, R66, UR5, R41 ;  /* 0x00000005423f7c24 */ /* 0x000fc4000f8e0229 */
[----:B------:R-:W-:Y:S02]  /*0b20*/  IMAD.MOV R66, RZ, RZ, -R69 ;  /* 0x000000ffff427224 */ /* 0x000fe400078e0a45 */
[----:B------:R-:W-:Y:S01]  /*0b30*/  IMAD R63, R60, R63, RZ ;  /* 0x0000003f3c3f7224 */ /* 0x000fe200078e02ff */
[----:B------:R-:W0:Y:S01]  /*0b40*/  I2F.F64 R38, R38 ;  /* 0x0000002600267312 */ /* 0x000e220000201c00 */
[----:B--2---:R-:W-:Y:S01]  /*0b50*/  DADD R34, R42, R34 ;  /* 0x000000002a227229 */ /* 0x004fe20000000022 */
[----:B------:R-:W-:Y:S01]  /*0b60*/  IMAD R65, R66, UR5, R47 ;  /* 0x0000000542417c24 */ /* 0x000fe2000f8e022f */
[----:B------:R-:W-:Y:S01]  /*0b70*/  IADD3 R47, PT, PT, R47, 0x8, RZ ;  /* 0x000000082f2f7810 */ /* 0x000fe20007ffe0ff */
[----:B------:R-:W-:Y:S02]  /*0b80*/  IMAD.MOV R62, RZ, RZ, -R62 ;  /* 0x000000ffff3e7224 */ /* 0x000fe400078e0a3e */
[----:B------:R-:W-:Y:S01]  /*0b90*/  IMAD R65, R58, R65, RZ ;  /* 0x000000413a417224 */ /* 0x000fe200078e02ff */
[----:B-1----:R-:W-:Y:S01]  /*0ba0*/  DADD R36, R36, R18 ;  /* 0x0000000024247229 */ /* 0x002fe20000000012 */
[----:B------:R-:W1:Y:S01]  /*0bb0*/  I2F.F64 R30, R60 ;  /* 0x0000003c001e7312 */ /* 0x000e620000201c00 */
[----:B------:R-:W-:Y:S01]  /*0bc0*/  IMAD R26, R50, R59, RZ ;  /* 0x0000003b321a7224 */ /* 0x000fe200078e02ff */
[----:B------:R-:W-:Y:S01]  /*0bd0*/  IADD3 R59, PT, PT, -R59, RZ, RZ ;  /* 0x000000ff3b3b7210 */ /* 0x000fe20007ffe1ff */
[----:B------:R-:W-:-:S02]  /*0be0*/  IMAD R29, R49, R52, RZ ;  /* 0x00000034311d7224 */ /* 0x000fc400078e02ff */
[----:B------:R-:W-:Y:S01]  /*0bf0*/  IMAD R18, R53, R64, RZ ;  /* 0x0000004035127224 */ /* 0x000fe200078e02ff */
[----:B0-----:R-:W-:Y:S02]  /*0c00*/  DADD R38, R38, R16 ;  /* 0x0000000026267229 */ /* 0x001fe40000000010 */
[----:B------:R-:W0:Y:S01]  /*0c10*/  I2F.F64 R32, R32 ;  /* 0x0000002000207312 */ /* 0x000e220000201c00 */
[----:B-1----:R-:W-:-:S07]  /*0c20*/  DADD R30, R34, R30 ;  /* 0x00000000221e7229 */ /* 0x002fce000000001e */
[----:B------:R-:W1:Y:S01]  /*0c30*/  I2F.F64 R40, R40 ;  /* 0x0000002800287312 */ /* 0x000e620000201c00 */
[----:B------:R-:W-:-:S04]  /*0c40*/  IMAD.MOV R35, RZ, RZ, -R52 ;  /* 0x000000ffff237224 */ /* 0x000fc800078e0a34 */
[----:B------:R-:W-:Y:S01]  /*0c50*/  IMAD R54, R35, UR5, R54 ;  /* 0x0000000523367c24 */ /* 0x000fe2000f8e0236 */
[----:B0-----:R-:W-:Y:S02]  /*0c60*/  DADD R32, R36, R32 ;  /* 0x0000000024207229 */ /* 0x001fe40000000020 */
[----:B------:R-:W0:Y:S01]  /*0c70*/  I2F.F64 R12, R58 ;  /* 0x0000003a000c7312 */ /* 0x000e220000201c00 */
[----:B------:R-:W-:Y:S02]  /*0c80*/  IMAD R36, R62, UR5, R57 ;  /* 0x000000053e247c24 */ /* 0x000fe4000f8e0239 */
[----:B------:R-:W-:Y:S02]  /*0c90*/  IMAD R54, R49, R54, RZ ;  /* 0x0000003631367224 */ /* 0x000fe400078e02ff */
[----:B------:R-:W-:Y:S01]  /*0ca0*/  IMAD R36, R55, R36, RZ ;  /* 0x0000002437247224 */ /* 0x000fe200078e02ff */
[----:B-1----:R-:W-:Y:S02]  /*0cb0*/  DADD R38, R38, R40 ;  /* 0x0000000026267229 */ /* 0x002fe40000000028 */
[----:B------:R-:W1:Y:S01]  /*0cc0*/  I2F.F64 R14, R14 ;  /* 0x0000000e000e7312 */ /* 0x000e620000201c00 */
[----:B0-----:R-:W-:-:S07]  /*0cd0*/  DADD R12, R30, R12 ;  /* 0x000000001e0c7229 */ /* 0x001fce000000000c */
[----:B------:R-:W0:Y:S01]  /*0ce0*/  I2F.F64 R2, R63 ;  /* 0x0000003f00027312 */ /* 0x000e220000201c00 */
[----:B-1----:R-:W-:-:S07]  /*0cf0*/  DADD R14, R32, R14 ;  /* 0x00000000200e7229 */ /* 0x002fce000000000e */
[----:B------:R-:W1:Y:S01]  /*0d00*/  I2F.F64 R10, R55 ;  /* 0x00000037000a7312 */ /* 0x000e620000201c00 */
[----:B------:R-:W-:-:S04]  /*0d10*/  IMAD R33, R59, UR5, R56 ;  /* 0x000000053b217c24 */ /* 0x000fc8000f8e0238 */
[----:B------:R-:W-:Y:S01]  /*0d20*/  IMAD R33, R50, R33, RZ ;  /* 0x0000002132217224 */ /* 0x000fe200078e02ff */
[----:B0-----:R-:W-:Y:S02]  /*0d30*/  DADD R2, R38, R2 ;  /* 0x0000000026027229 */ /* 0x001fe40000000002 */
[----:B------:R-:W0:Y:S01]  /*0d40*/  I2F.F64 R22, R22 ;  /* 0x0000001600167312 */ /* 0x000e220000201c00 */
[----:B-1----:R-:W-:-:S07]  /*0d50*/  DADD R10, R12, R10 ;  /* 0x000000000c0a7229 */ /* 0x002fce000000000a */
[----:B------:R-:W1:Y:S01]  /*0d60*/  I2F.F64 R16, R65 ;  /* 0x0000004100107312 */ /* 0x000e620000201c00 */
[----:B0-----:R-:W-:-:S07]  /*0d70*/  DADD R14, R14, R22 ;  /* 0x000000000e0e7229 */ /* 0x001fce0000000016 */
[----:B------:R-:W0:Y:S01]  /*0d80*/  I2F.F64 R24, R24 ;  /* 0x0000001800187312 */ /* 0x000e220000201c00 */
[----:B------:R-:W-:-:S04]  /*0d90*/  IMAD.MOV R22, RZ, RZ, -R64 ;  /* 0x000000ffff167224 */ /* 0x000fc800078e0a40 */
[----:B------:R-:W-:Y:S01]  /*0da0*/  IMAD R22, R22, UR5, R51 ;  /* 0x0000000516167c24 */ /* 0x000fe2000f8e0233 */
[----:B-1----:R-:W-:Y:S02]  /*0db0*/  DADD R2, R2, R16 ;  /* 0x0000000002027229 */ /* 0x002fe40000000010 */
[----:B------:R-:W1:Y:S01]  /*0dc0*/  I2F.F64 R30, R36 ;  /* 0x00000024001e7312 */ /* 0x000e620000201c00 */
[----:B0-----:R-:W-:-:S07]  /*0dd0*/  DADD R14, R14, R24 ;  /* 0x000000000e0e7229 */ /* 0x001fce0000000018 */
[----:B------:R-:W0:Y:S01]  /*0de0*/  I2F.F64 R8, R50 ;  /* 0x0000003200087312 */ /* 0x000e220000201c00 */
[----:B-1----:R-:W-:-:S07]  /*0df0*/  DADD R2, R2, R30 ;  /* 0x0000000002027229 */ /* 0x002fce000000001e */
[----:B------:R-:W1:Y:S01]  /*0e00*/  I2F.F64 R26, R26 ;  /* 0x0000001a001a7312 */ /* 0x000e620000201c00 */
[----:B0-----:R-:W-:-:S07]  /*0e10*/  DADD R8, R10, R8 ;  /* 0x000000000a087229 */ /* 0x001fce0000000008 */
[----:B------:R-:W0:Y:S01]  /*0e20*/  I2F.F64 R12, R33 ;  /* 0x00000021000c7312 */ /* 0x000e220000201c00 */
[----:B------:R-:W-:Y:S01]  /*0e30*/  IMAD R10, R53, R22, RZ ;  /* 0x00000016350a7224 */ /* 0x000fe200078e02ff */
[----:B-1----:R-:W-:-:S06]  /*0e40*/  DADD R14, R14, R26 ;  /* 0x000000000e0e7229 */ /* 0x002fcc000000001a */
[----:B------:R-:W1:Y:S01]  /*0e50*/  I2F.F64 R4, R49 ;  /* 0x0000003100047312 */ /* 0x000e620000201c00 */
[----:B0-----:R-:W-:-:S07]  /*0e60*/  DADD R2, R2, R12 ;  /* 0x0000000002027229 */ /* 0x001fce000000000c */
[----:B------:R-:W0:Y:S01]  /*0e70*/  I2F.F64 R28, R29 ;  /* 0x0000001d001c7312 */ /* 0x000e220000201c00 */
[----:B-1----:R-:W-:-:S07]  /*0e80*/  DADD R4, R8, R4 ;  /* 0x0000000008047229 */ /* 0x002fce0000000004 */
[----:B------:R-:W1:Y:S01]  /*0e90*/  I2F.F64 R16, R54 ;  /* 0x0000003600107312 */ /* 0x000e620000201c00 */
[----:B0-----:R-:W-:-:S07]  /*0ea0*/  DADD R14, R14, R28 ;  /* 0x000000000e0e7229 */ /* 0x001fce000000001c */
[----:B------:R-:W0:Y:S01]  /*0eb0*/  I2F.F64 R6, R53 ;  /* 0x0000003500067312 */ /* 0x000e220000201c00 */
[----:B-1----:R-:W-:-:S07]  /*0ec0*/  DADD R16, R2, R16 ;  /* 0x0000000002107229 */ /* 0x002fce0000000010 */
[----:B------:R-:W1:Y:S01]  /*0ed0*/  I2F.F64 R18, R18 ;  /* 0x0000001200127312 */ /* 0x000e620000201c00 */
[----:B0-----:R-:W-:-:S07]  /*0ee0*/  DADD R2, R4, R6 ;  /* 0x0000000004027229 */ /* 0x001fce0000000006 */
[----:B------:R-:W0:Y:S01]  /*0ef0*/  I2F.F64 R10, R10 ;  /* 0x0000000a000a7312 */ /* 0x000e220000201c00 */
[----:B-1----:R-:W-:Y:S02]  /*0f00*/  DADD R18, R14, R18 ;  /* 0x000000000e127229 */ /* 0x002fe40000000012 */
[----:B0-----:R-:W-:Y:S01]  /*0f10*/  DADD R16, R16, R10 ;  /* 0x0000000010107229 */ /* 0x001fe2000000000a */
[----:B------:R-:W-:Y:S10]  /*0f20*/  @P0 BRA `(.L_x_3) ;  /* 0xfffffff400200947 */ /* 0x000ff4000383ffff */
.L_x_2:
[----:B------:R-:W-:-:S09]  /*0f30*/  ULOP3.LUT UP0, URZ, UR11, 0x5, URZ, 0xc0, !UPT ;  /* 0x000000050bff7892 */ /* 0x000fd2000f80c0ff */
[----:B------:R-:W-:Y:S05]  /*0f40*/  BRA.U !UP0, `(.L_x_1) ;  /* 0x0000000d08007547 */ /* 0x000fea000b800000 */
[----:B------:R-:W-:Y:S02]  /*0f50*/  UISETP.GE.U32.AND UP0, UPT, UR20, 0x3, UPT ;  /* 0x000000031400788c */ /* 0x000fe4000bf06070 */
[----:B------:R-:W-:-:S07]  /*0f60*/  UISETP.NE.AND UP1, UPT, UR8, URZ, UPT ;  /* 0x000000ff0800728c */ /* 0x000fce000bf25270 */
[----:B------:R-:W-:Y:S05]  /*0f70*/  BRA.U !UP0, `(.L_x_4) ;  /* 0x0000000508847547 */ /* 0x000fea000b800000 */
[----:B------:R-:W0:Y:S01]  /*0f80*/  LDC.64 R4, c[0x0][0x388] ;  /* 0x0000e200ff047b82 */ /* 0x000e220000000a00 */
[----:B------:R-:W-:-:S04]  /*0f90*/  IMAD.IADD R7, R44, 0x1, R45 ;  /* 0x000000012c077824 */ /* 0x000fc800078e022d */
[----:B0-----:R-:W-:-:S05]  /*0fa0*/  IMAD.WIDE R4, R7, 0x4, R4 ;  /* 0x0000000407047825 */ /* 0x001fca00078e0204 */
[----:B------:R-:W2:Y:S04]  /*0fb0*/  LDG.E R24, desc[UR12][R4.64] ;  /* 0x0000000c04187981 */ /* 0x000ea8000c1e1900 */
[----:B------:R-:W3:Y:S04]  /*0fc0*/  LDG.E R29, desc[UR12][R4.64+0x4] ;  /* 0x0000040c041d7981 */ /* 0x000ee8000c1e1900 */
[----:B------:R-:W4:Y:S04]  /*0fd0*/  LDG.E R32, desc[UR12][R4.64+0x8] ;  /* 0x0000080c04207981 */ /* 0x000f28000c1e1900 */
[----:B------:R0:W5:Y:S01]  /*0fe0*/  LDG.E R35, desc[UR12][R4.64+0xc] ;  /* 0x00000c0c04237981 */ /* 0x000162000c1e1900 */
[----:B------:R-:W1:Y:S01]  /*0ff0*/  I2F.U16.RP R8, R21 ;  /* 0x0000001500087306 */ /* 0x000e620000109000 */
[----:B------:R-:W-:Y:S01]  /*1000*/  IMAD R9, RZ, RZ, -UR5 ;  /* 0x80000005ff097e24 */ /* 0x000fe2000f8e02ff */
[----:B------:R-:W-:Y:S01]  /*1010*/  LOP3.LUT R36, RZ, UR5, RZ, 0x33, !PT ;  /* 0x00000005ff247c12 */ /* 0x000fe2000f8e33ff */
[----:B------:R-:W-:-:S02]  /*1020*/  VIADD R28, R45, 0x1 ;  /* 0x000000012d1c7836 */ /* 0x000fc40000000000 */
[C---:B------:R-:W-:Y:S02]  /*1030*/  VIADD R31, R45.reuse, 0x2 ;  /* 0x000000022d1f7836 */ /* 0x040fe40000000000 */
[----:B------:R-:W-:Y:S01]  /*1040*/  VIADD R34, R45, 0x3 ;  /* 0x000000032d227836 */ /* 0x000fe20000000000 */
[----:B-1----:R-:W1:Y:S02]  /*1050*/  MUFU.RCP R8, R8 ;  /* 0x0000000800087308 */ /* 0x002e640000001000 */
[----:B-1----:R-:W-:-:S06]  /*1060*/  VIADD R6, R8, 0xffffffe ;  /* 0x0ffffffe08067836 */ /* 0x002fcc0000000000 */
[----:B------:R1:W0:Y:S02]  /*1070*/  F2I.FTZ.U32.TRUNC.NTZ R7, R6 ;  /* 0x0000000600077305 */ /* 0x000224000021f000 */
[----:B-1----:R-:W-:Y:S02]  /*1080*/  IMAD.MOV.U32 R6, RZ, RZ, RZ ;  /* 0x000000ffff067224 */ /* 0x002fe400078e00ff */
[----:B0-----:R-:W-:-:S04]  /*1090*/  IMAD R9, R9, R7, RZ ;  /* 0x0000000709097224 */ /* 0x001fc800078e02ff */
[----:B------:R-:W-:-:S06]  /*10a0*/  IMAD.HI.U32 R9, R7, R9, R6 ;  /* 0x0000000907097227 */ /* 0x000fcc00078e0006 */
[----:B------:R-:W-:-:S04]  /*10b0*/  IMAD.HI.U32 R12, R9, R28, RZ ;  /* 0x0000001c090c7227 */ /* 0x000fc800078e00ff */
[----:B------:R-:W-:-:S04]  /*10c0*/  IMAD.HI.U32 R10, R9, R45, RZ ;  /* 0x0000002d090a7227 */ /* 0x000fc800078e00ff */
[----:B------:R-:W-:Y:S01]  /*10d0*/  IMAD.MOV R5, RZ, RZ, -R12 ;  /* 0x000000ffff057224 */ /* 0x000fe200078e0a0c */
[----:B------:R-:W-:Y:S01]  /*10e0*/  IADD3 R4, PT, PT, -R10, RZ, RZ ;  /* 0x000000ff0a047210 */ /* 0x000fe20007ffe1ff */
[----:B------:R-:W-:-:S04]  /*10f0*/  IMAD.HI.U32 R13, R9, R31, RZ ;  /* 0x0000001f090d7227 */ /* 0x000fc800078e00ff */
[----:B------:R-:W-:Y:S01]  /*1100*/  IMAD R5, R5, UR5, R28 ;  /* 0x0000000505057c24 */ /* 0x000fe2000f8e021c */
[----:B------:R-:W-:Y:S01]  /*1110*/  IADD3 R6, PT, PT, -R13, RZ, RZ ;  /* 0x000000ff0d067210 */ /* 0x000fe20007ffe1ff */
[----:B------:R-:W-:Y:S02]  /*1120*/  IMAD R4, R4, UR5, R45 ;  /* 0x0000000504047c24 */ /* 0x000fe4000f8e022d */
[----:B------:R-:W-:Y:S01]  /*1130*/  IMAD.HI.U32 R25, R9, R34, RZ ;  /* 0x0000002209197227 */ /* 0x000fe200078e00ff */
[----:B------:R-:W-:Y:S02]  /*1140*/  ISETP.GE.U32.AND P0, PT, R5, UR5, PT ;  /* 0x0000000505007c0c */ /* 0x000fe4000bf06070 */
[----:B------:R-:W-:Y:S01]  /*1150*/  ISETP.GE.U32.AND P3, PT, R4, UR5, PT ;  /* 0x0000000504007c0c */ /* 0x000fe2000bf66070 */
[----:B------:R-:W-:Y:S02]  /*1160*/  IMAD.MOV R7, RZ, RZ, -R25 ;  /* 0x000000ffff077224 */ /* 0x000fe400078e0a19 */
[----:B------:R-:W-:-:S02]  /*1170*/  IMAD R11, R6, UR5, R31 ;  /* 0x00000005060b7c24 */ /* 0x000fc4000f8e021f */
[----:B------:R-:W-:-:S03]  /*1180*/  IMAD R22, R7, UR5, R34 ;  /* 0x0000000507167c24 */ /* 0x000fc6000f8e0222 */
[----:B------:R-:W-:Y:S02]  /*1190*/  ISETP.GE.U32.AND P1, PT, R11, UR5, PT ;  /* 0x000000050b007c0c */ /* 0x000fe4000bf26070 */
[----:B------:R-:W-:Y:S01]  /*11a0*/  ISETP.GE.U32.AND P2, PT, R22, UR5, PT ;  /* 0x0000000516007c0c */ /* 0x000fe2000bf46070 */
[----:B------:R-:W-:Y:S02]  /*11b0*/  @P0 VIADD R5, R5, -UR5 ;  /* 0x8000000505050c36 */ /* 0x000fe40008000000 */
[----:B------:R-:W-:Y:S02]  /*11c0*/  @P3 VIADD R4, R4, -UR5 ;  /* 0x8000000504043c36 */ /* 0x000fe40008000000 */
[----:B------:R-:W-:Y:S01]  /*11d0*/  @P3 VIADD R10, R10, 0x1 ;  /* 0x000000010a0a3836 */ /* 0x000fe20000000000 */
[----:B------:R-:W-:Y:S01]  /*11e0*/  ISETP.GE.U32.AND P3, PT, R5, UR5, PT ;  /* 0x0000000505007c0c */ /* 0x000fe2000bf66070 */
[----:B------:R-:W-:Y:S01]  /*11f0*/  @P0 VIADD R12, R12, 0x1 ;  /* 0x000000010c0c0836 */ /* 0x000fe20000000000 */
[----:B------:R-:W-:-:S03]  /*1200*/  ISETP.GE.U32.AND P5, PT, R4, UR5, PT ;  /* 0x0000000504007c0c */ /* 0x000fc6000bfa6070 */
[----:B------:R-:W-:Y:S01]  /*1210*/  @P1 VIADD R11, R11, -UR5 ;  /* 0x800000050b0b1c36 */ /* 0x000fe20008000000 */
[----:B------:R-:W-:Y:S01]  /*1220*/  @P1 IADD3 R13, PT, PT, R13, 0x1, RZ ;  /* 0x000000010d0d1810 */ /* 0x000fe20007ffe0ff */
[----:B------:R-:W-:Y:S02]  /*1230*/  @P2 VIADD R22, R22, -UR5 ;  /* 0x8000000516162c36 */ /* 0x000fe40008000000 */
[----:B------:R-:W-:Y:S01]  /*1240*/  @P2 VIADD R25, R25, 0x1 ;  /* 0x0000000119192836 */ /* 0x000fe20000000000 */
[----:B------:R-:W-:-:S03]  /*1250*/  ISETP.GE.U32.AND P0, PT, R11, UR5, PT ;  /* 0x000000050b007c0c */ /* 0x000fc6000bf06070 */
[----:B------:R-:W-:Y:S01]  /*1260*/  @P3 VIADD R12, R12, 0x1 ;  /* 0x000000010c0c3836 */ /* 0x000fe20000000000 */
[----:B------:R-:W-:Y:S02]  /*1270*/  ISETP.GE.U32.AND P3, PT, R22, UR5, PT ;  /* 0x0000000516007c0c */ /* 0x000fe4000bf66070 */
[----:B------:R-:W-:Y:S02]  /*1280*/  @P5 IADD3 R10, PT, PT, R10, 0x1, RZ ;  /* 0x000000010a0a5810 */ /* 0x000fe40007ffe0ff */
[----:B------:R-:W-:-:S04]  /*1290*/  ISETP.NE.U32.AND P5, PT, RZ, UR5, PT ;  /* 0x00000005ff007c0c */ /* 0x000fc8000bfa5070 */
[C---:B------:R-:W-:Y:S01]  /*12a0*/  SEL R11, R36.reuse, R10, !P5 ;  /* 0x0000000a240b7207 */ /* 0x040fe20006800000 */
[----:B------:R-:W-:Y:S01]  /*12b0*/  @P0 VIADD R13, R13, 0x1 ;  /* 0x000000010d0d0836 */ /* 0x000fe20000000000 */
[----:B------:R-:W-:-:S03]  /*12c0*/  SEL R30, R36, R12, !P5 ;  /* 0x0000000c241e7207 */ /* 0x000fc60006800000 */
[----:B------:R-:W-:Y:S01]  /*12d0*/  @P3 VIADD R25, R25, 0x1 ;  /* 0x0000000119193836 */ /* 0x000fe20000000000 */
[----:B------:R-:W-:Y:S01]  /*12e0*/  SEL R33, R36, R13, !P5 ;  /* 0x0000000d24217207 */ /* 0x000fe20006800000 */
[----:B------:R-:W-:Y:S01]  /*12f0*/  IMAD.MOV R38, RZ, RZ, -R11 ;  /* 0x000000ffff267224 */ /* 0x000fe200078e0a0b */
[----:B------:R-:W-:Y:S02]  /*1300*/  IADD3 R37, PT, PT, -R30, RZ, RZ ;  /* 0x000000ff1e257210 */ /* 0x000fe40007ffe1ff */
[----:B------:R-:W-:Y:S01]  /*1310*/  SEL R36, R36, R25, !P5 ;  /* 0x0000001924247207 */ /* 0x000fe20006800000 */
[----:B------:R-:W-:Y:S02]  /*1320*/  IMAD R25, R38, UR5, R45 ;  /* 0x0000000526197c24 */ /* 0x000fe4000f8e022d */
[----:B------:R-:W-:Y:S02]  /*1330*/  IMAD R28, R37, UR5, R28 ;  /* 0x00000005251c7c24 */ /* 0x000fe4000f8e021c */
[----:B------:R-:W-:-:S02]  /*1340*/  IMAD.MOV R38, RZ, RZ, -R33 ;  /* 0x000000ffff267224 */ /* 0x000fc400078e0a21 */
[----:B------:R-:W-:Y:S02]  /*1350*/  VIADD R45, R45, 0x4 ;  /* 0x000000042d2d7836 */ /* 0x000fe40000000000 */
[----:B------:R-:W-:Y:S02]  /*1360*/  IMAD R31, R38, UR5, R31 ;  /* 0x00000005261f7c24 */ /* 0x000fe4000f8e021f */
[C---:B--2---:R-:W-:Y:S01]  /*1370*/  IMAD R26, R24.reuse, R11, RZ ;  /* 0x0000000b181a7224 */ /* 0x044fe200078e02ff */
[----:B------:R-:W0:Y:S01]  /*1380*/  I2F.F64 R14, R24 ;  /* 0x00000018000e7312 */ /* 0x000e220000201c00 */
[C---:B---3--:R-:W-:Y:S02]  /*1390*/  IMAD R22, R29.reuse, R30, RZ ;  /* 0x0000001e1d167224 */ /* 0x048fe400078e02ff */
[----:B------:R-:W-:Y:S02]  /*13a0*/  IMAD R30, R24, R25, RZ ;  /* 0x00000019181e7224 */ /* 0x000fe400078e02ff */
[----:B------:R-:W-:-:S03]  /*13b0*/  IMAD R28, R29, R28, RZ ;  /* 0x0000001c1d1c7224 */ /* 0x000fc600078e02ff */
[----:B------:R-:W1:Y:S01]  /*13c0*/  I2F.F64 R26, R26 ;  /* 0x0000001a001a7312 */ /* 0x000e620000201c00 */
[C---:B----4-:R-:W-:Y:S02]  /*13d0*/  IMAD R12, R32.reuse, R33, RZ ;  /* 0x00000021200c7224 */ /* 0x050fe400078e02ff */
[----:B------:R-:W-:Y:S02]  /*13e0*/  IMAD.MOV R33, RZ, RZ, -R36 ;  /* 0x000000ffff217224 */ /* 0x000fe400078e0a24 */
[----:B------:R-:W-:Y:S01]  /*13f0*/  IMAD R31, R32, R31, RZ ;  /* 0x0000001f201f7224 */ /* 0x000fe200078e02ff */
[----:B0-----:R-:W-:Y:S02]  /*1400*/  DADD R14, R2, R14 ;  /* 0x00000000020e7229 */ /* 0x001fe4000000000e */
[----:B------:R-:W0:Y:S01]  /*1410*/  I2F.F64 R24, R30 ;  /* 0x0000001e00187312 */ /* 0x000e220000201c00 */
[----:B------:R-:W-:Y:S02]  /*1420*/  IMAD R34, R33, UR5, R34 ;  /* 0x0000000521227c24 */ /* 0x000fe4000f8e0222 */
[----:B-----5:R-:W-:-:S02]  /*1430*/  IMAD R10, R35, R36, RZ ;  /* 0x00000024230a7224 */ /* 0x020fc400078e02ff */
[----:B------:R-:W-:Y:S01]  /*1440*/  IMAD R34, R35, R34, RZ ;  /* 0x0000002223227224 */ /* 0x000fe200078e02ff */
        /* <DEDUP_REMOVED lines=18> */
[----:B0-----:R-:W-:Y:S02]  /*1570*/  DADD R18, R12, R10 ;  /* 0x000000000c127229 */ /* 0x001fe4000000000a */
[----:B-1----:R-:W-:-:S11]  /*1580*/  DADD R16, R24, R16 ;  /* 0x0000000018107229 */ /* 0x002fd60000000010 */
.L_x_4:
[----:B------:R-:W-:Y:S05]  /*1590*/  BRA.U !UP1, `(.L_x_1) ;  /* 0x00000005096c7547 */ /* 0x000fea000b800000 */
[----:B------:R-:W-:Y:S02]  /*15a0*/  UISETP.NE.AND UP0, UPT, UR6, URZ, UPT ;  /* 0x000000ff0600728c */ /* 0x000fe4000bf05270 */
[----:B------:R-:W-:-:S07]  /*15b0*/  UISETP.NE.AND UP1, UPT, UR6, URZ, UPT ;  /* 0x000000ff0600728c */ /* 0x000fce000bf25270 */
[----:B------:R-:W-:Y:S05]  /*15c0*/  BRA.U UP0, `(.L_x_5) ;  /* 0x0000000100dc7547 */ /* 0x000fea000b800000 */
[----:B------:R-:W0:Y:S01]  /*15d0*/  LDC.64 R4, c[0x0][0x388] ;  /* 0x0000e200ff047b82 */ /* 0x000e220000000a00 */
[----:B------:R-:W-:-:S04]  /*15e0*/  IMAD.IADD R7, R44, 0x1, R45 ;  /* 0x000000012c077824 */ /* 0x000fc800078e022d */
[----:B0-----:R-:W-:-:S05]  /*15f0*/  IMAD.WIDE R4, R7, 0x4, R4 ;  /* 0x0000000407047825 */ /* 0x001fca00078e0204 */
[----:B------:R-:W2:Y:S04]  /*1600*/  LDG.E R12, desc[UR12][R4.64] ;  /* 0x0000000c040c7981 */ /* 0x000ea8000c1e1900 */
[----:B------:R0:W3:Y:S01]  /*1610*/  LDG.E R23, desc[UR12][R4.64+0x4] ;  /* 0x0000040c04177981 */ /* 0x0000e2000c1e1900 */
[----:B------:R-:W1:Y:S01]  /*1620*/  I2F.U16.RP R8, R21 ;  /* 0x0000001500087306 */ /* 0x000e620000109000 */
[----:B------:R-:W-:Y:S02]  /*1630*/  IMAD R9, RZ, RZ, -UR5 ;  /* 0x80000005ff097e24 */ /* 0x000fe4000f8e02ff */
[----:B------:R-:W-:-:S05]  /*1640*/  VIADD R13, R45, 0x1 ;  /* 0x000000012d0d7836 */ /* 0x000fca0000000000 */
[----:B-1----:R-:W1:Y:S02]  /*1650*/  MUFU.RCP R8, R8 ;  /* 0x0000000800087308 */ /* 0x002e640000001000 */
[----:B-1----:R-:W-:-:S06]  /*1660*/  IADD3 R6, PT, PT, R8, 0xffffffe, RZ ;  /* 0x0ffffffe08067810 */ /* 0x002fcc0007ffe0ff */
[----:B------:R1:W4:Y:S02]  /*1670*/  F2I.FTZ.U32.TRUNC.NTZ R7, R6 ;  /* 0x0000000600077305 */ /* 0x000324000021f000 */
[----:B-1----:R-:W-:Y:S02]  /*1680*/  IMAD.MOV.U32 R6, RZ, RZ, RZ ;  /* 0x000000ffff067224 */ /* 0x002fe400078e00ff */
[----:B----4-:R-:W-:-:S04]  /*1690*/  IMAD R9, R9, R7, RZ ;  /* 0x0000000709097224 */ /* 0x010fc800078e02ff */
[----:B------:R-:W-:-:S06]  /*16a0*/  IMAD.HI.U32 R10, R7, R9, R6 ;  /* 0x00000009070a7227 */ /* 0x000fcc00078e0006 */
[----:B------:R-:W-:-:S04]  /*16b0*/  IMAD.HI.U32 R7, R10, R45, RZ ;  /* 0x0000002d0a077227 */ /* 0x000fc800078e00ff */
[----:B------:R-:W-:-:S04]  /*16c0*/  IMAD.HI.U32 R9, R10, R13, RZ ;  /* 0x0000000d0a097227 */ /* 0x000fc800078e00ff */
[----:B0-----:R-:W-:Y:S01]  /*16d0*/  IMAD.MOV R4, RZ, RZ, -R7 ;  /* 0x000000ffff047224 */ /* 0x001fe200078e0a07 */
[----:B------:R-:W-:-:S03]  /*16e0*/  IADD3 R6, PT, PT, -R9, RZ, RZ ;  /* 0x000000ff09067210 */ /* 0x000fc60007ffe1ff */
[----:B------:R-:W-:Y:S02]  /*16f0*/  IMAD R4, R4, UR5, R45 ;  /* 0x0000000504047c24 */ /* 0x000fe4000f8e022d */
[----:B------:R-:W-:-:S03]  /*1700*/  IMAD R6, R6, UR5, R13 ;  /* 0x0000000506067c24 */ /* 0x000fc6000f8e020d */
[----:B------:R-:W-:Y:S02]  /*1710*/  ISETP.GE.U32.AND P0, PT, R4, UR5, PT ;  /* 0x0000000504007c0c */ /* 0x000fe4000bf06070 */
[----:B------:R-:W-:-:S11]  /*1720*/  ISETP.GE.U32.AND P2, PT, R6, UR5, PT ;  /* 0x0000000506007c0c */ /* 0x000fd6000bf46070 */
[----:B------:R-:W-:Y:S02]  /*1730*/  @P0 VIADD R4, R4, -UR5 ;  /* 0x8000000504040c36 */ /* 0x000fe40008000000 */
[----:B------:R-:W-:Y:S01]  /*1740*/  @P2 VIADD R6, R6, -UR5 ;  /* 0x8000000506062c36 */ /* 0x000fe20008000000 */
[----:B------:R-:W-:Y:S01]  /*1750*/  @P2 IADD3 R9, PT, PT, R9, 0x1, RZ ;  /* 0x0000000109092810 */ /* 0x000fe20007ffe0ff */
[----:B------:R-:W-:Y:S01]  /*1760*/  @P0 VIADD R7, R7, 0x1 ;  /* 0x0000000107070836 */ /* 0x000fe20000000000 */
[----:B------:R-:W-:Y:S02]  /*1770*/  ISETP.GE.U32.AND P1, PT, R4, UR5, PT ;  /* 0x0000000504007c0c */ /* 0x000fe4000bf26070 */
[----:B------:R-:W-:Y:S02]  /*1780*/  ISETP.GE.U32.AND P3, PT, R6, UR5, PT ;  /* 0x0000000506007c0c */ /* 0x000fe4000bf66070 */
[----:B------:R-:W-:Y:S02]  /*1790*/  ISETP.NE.U32.AND P0, PT, RZ, UR5, PT ;  /* 0x00000005ff007c0c */ /* 0x000fe4000bf05070 */
[----:B------:R-:W-:-:S07]  /*17a0*/  LOP3.LUT R6, RZ, UR5, RZ, 0x33, !PT ;  /* 0x00000005ff067c12 */ /* 0x000fce000f8e33ff */
[----:B------:R-:W-:Y:S02]  /*17b0*/  @P1 VIADD R7, R7, 0x1 ;  /* 0x0000000107071836 */ /* 0x000fe40000000000 */
[----:B------:R-:W-:-:S03]  /*17c0*/  @P3 VIADD R9, R9, 0x1 ;  /* 0x0000000109093836 */ /* 0x000fc60000000000 */
[C---:B------:R-:W-:Y:S02]  /*17d0*/  SEL R7, R6.reuse, R7, !P0 ;  /* 0x0000000706077207 */ /* 0x040fe40004000000 */
[----:B------:R-:W-:-:S03]  /*17e0*/  SEL R22, R6, R9, !P0 ;  /* 0x0000000906167207 */ /* 0x000fc60004000000 */
[----:B------:R-:W-:Y:S02]  /*17f0*/  IMAD.MOV R6, RZ, RZ, -R7 ;  /* 0x000000ffff067224 */ /* 0x000fe400078e0a07 */
[----:B--2---:R-:W-:Y:S01]  /*1800*/  IMAD R8, R12, R7, RZ ;  /* 0x000000070c087224 */ /* 0x004fe200078e02ff */
[----:B------:R0:W1:Y:S01]  /*1810*/  I2F.F64 R4, R12 ;  /* 0x0000000c00047312 */ /* 0x0000620000201c00 */
[----:B------:R-:W-:Y:S02]  /*1820*/  IMAD R7, R6, UR5, R45 ;  /* 0x0000000506077c24 */ /* 0x000fe4000f8e022d */
[----:B------:R-:W-:Y:S02]  /*1830*/  IMAD.MOV R6, RZ, RZ, -R22 ;  /* 0x000000ffff067224 */ /* 0x000fe400078e0a16 */
[----:B---3--:R-:W-:Y:S02]  /*1840*/  IMAD R14, R23, R22, RZ ;  /* 0x00000016170e7224 */ /* 0x008fe400078e02ff */
[----:B------:R-:W-:Y:S01]  /*1850*/  IMAD R22, R12, R7, RZ ;  /* 0x000000070c167224 */ /* 0x000fe200078e02ff */
[----:B------:R-:W2:Y:S01]  /*1860*/  I2F.F64 R8, R8 ;  /* 0x0000000800087312 */ /* 0x000ea20000201c00 */
[----:B0-----:R-:W-:-:S02]  /*1870*/  IMAD R12, R6, UR5, R13 ;  /* 0x00000005060c7c24 */ /* 0x001fc4000f8e020d */
[----:B------:R-:W-:Y:S02]  /*1880*/  VIADD R45, R45, 0x2 ;  /* 0x000000022d2d7836 */ /* 0x000fe40000000000 */
[----:B------:R-:W-:Y:S01]  /*1890*/  IMAD R12, R23, R12, RZ ;  /* 0x0000000c170c7224 */ /* 0x000fe200078e02ff */
[----:B-1----:R-:W-:Y:S02]  /*18a0*/  DADD R2, R2, R4 ;  /* 0x0000000002027229 */ /* 0x002fe40000000004 */
[----:B------:R-:W0:Y:S01]  /*18b0*/  I2F.F64 R6, R22 ;  /* 0x0000001600067312 */ /* 0x000e220000201c00 */
[----:B--2---:R-:W-:-:S07]  /*18c0*/  DADD R8, R18, R8 ;  /* 0x0000000012087229 */ /* 0x004fce0000000008 */
[----:B------:R-:W1:Y:S01]  /*18d0*/  I2F.F64 R10, R23 ;  /* 0x00000017000a7312 */ /* 0x000e620000201c00 */
[----:B0-----:R-:W-:-:S07]  /*18e0*/  DADD R6, R16, R6 ;  /* 0x0000000010067229 */ /* 0x001fce0000000006 */
[----:B------:R-:W0:Y:S01]  /*18f0*/  I2F.F64 R14, R14 ;  /* 0x0000000e000e7312 */ /* 0x000e220000201c00 */
[----:B-1----:R-:W-:-:S07]  /*1900*/  DADD R2, R2, R10 ;  /* 0x0000000002027229 */ /* 0x002fce000000000a */
[----:B------:R-:W1:Y:S01]  /*1910*/  I2F.F64 R12, R12 ;  /* 0x0000000c000c7312 */ /* 0x000e620000201c00 */
[----:B0-----:R-:W-:Y:S02]  /*1920*/  DADD R18, R8, R14 ;  /* 0x0000000008127229 */ /* 0x001fe4000000000e */
[----:B-1----:R-:W-:-:S11]  /*1930*/  DADD R16, R6, R12 ;  /* 0x0000000006107229 */ /* 0x002fd6000000000c */
.L_x_5:
[----:B------:R-:W-:Y:S05]  /*1940*/  BRA.U !UP1, `(.L_x_1) ;  /* 0x0000000109807547 */ /* 0x000fea000b800000 */
[----:B------:R-:W0:Y:S01]  /*1950*/  LDC.64 R4, c[0x0][0x388] ;  /* 0x0000e200ff047b82 */ /* 0x000e220000000a00 */
[----:B------:R-:W-:-:S05]  /*1960*/  IADD3 R7, PT, PT, R44, R45, RZ ;  /* 0x0000002d2c077210 */ /* 0x000fca0007ffe0ff */
[----:B0-----:R-:W-:-:S05]  /*1970*/  IMAD.WIDE R4, R7, 0x4, R4 ;  /* 0x0000000407047825 */ /* 0x001fca00078e0204 */
[----:B------:R0:W2:Y:S01]  /*1980*/  LDG.E R10, desc[UR12][R4.64] ;  /* 0x0000000c040a7981 */ /* 0x0000a2000c1e1900 */
[----:B------:R-:W1:Y:S01]  /*1990*/  I2F.U16.RP R21, R21 ;  /* 0x0000001500157306 */ /* 0x000e620000109000 */
[----:B------:R-:W-:Y:S01]  /*19a0*/  IMAD R9, RZ, RZ, -UR5 ;  /* 0x80000005ff097e24 */ /* 0x000fe2000f8e02ff */
[----:B------:R-:W-:-:S06]  /*19b0*/  ISETP.NE.U32.AND P2, PT, RZ, UR5, PT ;  /* 0x00000005ff007c0c */ /* 0x000fcc000bf45070 */
[----:B-1----:R-:W1:Y:S02]  /*19c0*/  MUFU.RCP R6, R21 ;  /* 0x0000001500067308 */ /* 0x002e640000001000 */
[----:B-1----:R-:W-:-:S06]  /*19d0*/  VIADD R6, R6, 0xffffffe ;  /* 0x0ffffffe06067836 */ /* 0x002fcc0000000000 */
[----:B------:R1:W3:Y:S02]  /*19e0*/  F2I.FTZ.U32.TRUNC.NTZ R7, R6 ;  /* 0x0000000600077305 */ /* 0x0002e4000021f000 */
[----:B-1----:R-:W-:Y:S02]  /*19f0*/  IMAD.MOV.U32 R6, RZ, RZ, RZ ;  /* 0x000000ffff067224 */ /* 0x002fe400078e00ff */
[----:B---3--:R-:W-:-:S04]  /*1a00*/  IMAD R9, R9, R7, RZ ;  /* 0x0000000709097224 */ /* 0x008fc800078e02ff */
[----:B------:R-:W-:-:S06]  /*1a10*/  IMAD.HI.U32 R8, R7, R9, R6 ;  /* 0x0000000907087227 */ /* 0x000fcc00078e0006 */
[----:B------:R-:W-:-:S04]  /*1a20*/  IMAD.HI.U32 R7, R8, R45, RZ ;  /* 0x0000002d08077227 */ /* 0x000fc800078e00ff */
[----:B0-----:R-:W-:-:S04]  /*1a30*/  IMAD.MOV R4, RZ, RZ, -R7 ;  /* 0x000000ffff047224 */ /* 0x001fc800078e0a07 */
[----:B------:R-:W-:-:S05]  /*1a40*/  IMAD R4, R4, UR5, R45 ;  /* 0x0000000504047c24 */ /* 0x000fca000f8e022d */
[----:B------:R-:W-:-:S13]  /*1a50*/  ISETP.GE.U32.AND P0, PT, R4, UR5, PT ;  /* 0x0000000504007c0c */ /* 0x000fda000bf06070 */
[----:B------:R-:W-:Y:S01]  /*1a60*/  @P0 IADD3 R4, PT, PT, R4, -UR5, RZ ;  /* 0x8000000504040c10 */ /* 0x000fe2000fffe0ff */
[----:B------:R-:W-:-:S03]  /*1a70*/  @P0 VIADD R7, R7, 0x1 ;  /* 0x0000000107070836 */ /* 0x000fc60000000000 */
[----:B------:R-:W-:-:S13]  /*1a80*/  ISETP.GE.U32.AND P1, PT, R4, UR5, PT ;  /* 0x0000000504007c0c */ /* 0x000fda000bf26070 */
[----:B------:R-:W-:Y:S01]  /*1a90*/  @P1 VIADD R7, R7, 0x1 ;  /* 0x0000000107071836 */ /* 0x000fe20000000000 */
[----:B------:R-:W-:-:S05]  /*1aa0*/  @!P2 LOP3.LUT R7, RZ, UR5, RZ, 0x33, !PT ;  /* 0x00000005ff07ac12 */ /* 0x000fca000f8e33ff */
[----:B------:R-:W-:-:S04]  /*1ab0*/  IMAD.MOV R6, RZ, RZ, -R7 ;  /* 0x000000ffff067224 */ /* 0x000fc800078e0a07 */
[----:B------:R-:W-:Y:S02]  /*1ac0*/  IMAD R45, R6, UR5, R45 ;  /* 0x00000005062d7c24 */ /* 0x000fe4000f8e022d */
[C---:B--2---:R-:W-:Y:S01]  /*1ad0*/  IMAD R8, R10.reuse, R7, RZ ;  /* 0x000000070a087224 */ /* 0x044fe200078e02ff */
[----:B------:R-:W0:Y:S01]  /*1ae0*/  I2F.F64 R4, R10 ;  /* 0x0000000a00047312 */ /* 0x000e220000201c00 */
[----:B------:R-:W-:-:S07]  /*1af0*/  IMAD R6, R10, R45, RZ ;  /* 0x0000002d0a067224 */ /* 0x000fce00078e02ff */
[----:B------:R-:W1:Y:S01]  /*1b00*/  I2F.F64 R8, R8 ;  /* 0x0000000800087312 */ /* 0x000e620000201c00 */
[----:B0-----:R-:W-:-:S07]  /*1b10*/  DADD R2, R2, R4 ;  /* 0x0000000002027229 */ /* 0x001fce0000000004 */
[----:B------:R-:W0:Y:S01]  /*1b20*/  I2F.F64 R6, R6 ;  /* 0x0000000600067312 */ /* 0x000e220000201c00 */
[----:B-1----:R-:W-:Y:S02]  /*1b30*/  DADD R18, R18, R8 ;  /* 0x0000000012127229 */ /* 0x002fe40000000008 */
[----:B0-----:R-:W-:-:S11]  /*1b40*/  DADD R16, R16, R6 ;  /* 0x0000000010107229 */ /* 0x001fd60000000006 */
.L_x_1:
[----:B------:R-:W0:Y:S01]  /*1b50*/  MUFU.RCP64H R5, R3 ;  /* 0x0000000300057308 */ /* 0x000e220000001800 */
[----:B------:R-:W-:Y:S01]  /*1b60*/  IMAD.MOV.U32 R4, RZ, RZ, 0x1 ;  /* 0x00000001ff047424 */ /* 0x000fe200078e00ff */
[----:B------:R-:W-:Y:S01]  /*1b70*/  FSETP.GEU.AND P1, PT, |R17|, 6.5827683646048100446e-37, PT ;  /* 0x036000001100780b */ /* 0x000fe20003f2e200 */
[----:B------:R-:W-:Y:S04]  /*1b80*/  BSSY.RECONVERGENT B2, `(.L_x_6) ;  /* 0x0000012000027945 */ /* 0x000fe80003800200 */
[----:B0-----:R-:W-:-:S08]  /*1b90*/  DFMA R6, R4, -R2, 1 ;  /* 0x3ff000000406742b */ /* 0x001fd00000000802 */
[----:B------:R-:W-:-:S08]  /*1ba0*/  DFMA R6, R6, R6, R6 ;  /* 0x000000060606722b */ /* 0x000fd00000000006 */
[----:B------:R-:W-:-:S08]  /*1bb0*/  DFMA R6, R4, R6, R4 ;  /* 0x000000060406722b */ /* 0x000fd00000000004 */
[----:B------:R-:W-:-:S08]  /*1bc0*/  DFMA R4, R6, -R2, 1 ;  /* 0x3ff000000604742b */ /* 0x000fd00000000802 */
[----:B------:R-:W-:-:S08]  /*1bd0*/  DFMA R4, R6, R4, R6 ;  /* 0x000000040604722b */ /* 0x000fd00000000006 */
[----:B------:R-:W-:-:S08]  /*1be0*/  DMUL R6, R4, R16 ;  /* 0x0000001004067228 */ /* 0x000fd00000000000 */
[----:B------:R-:W-:-:S08]  /*1bf0*/  DFMA R8, R6, -R2, R16 ;  /* 0x800000020608722b */ /* 0x000fd00000000010 */
[----:B------:R-:W-:-:S10]  /*1c00*/  DFMA R4, R4, R8, R6 ;  /* 0x000000080404722b */ /* 0x000fd40000000006 */
[----:B------:R-:W-:-:S05]  /*1c10*/  FFMA R6, RZ, R3, R5 ;  /* 0x00000003ff067223 */ /* 0x000fca0000000005 */
[----:B------:R-:W-:-:S13]  /*1c20*/  FSETP.GT.AND P0, PT, |R6|, 1.469367938527859385e-39, PT ;  /* 0x001000000600780b */ /* 0x000fda0003f04200 */
[----:B------:R-:W-:Y:S05]  /*1c30*/  @P0 BRA P1, `(.L_x_7) ;  /* 0x0000000000180947 */ /* 0x000fea0000800000 */
[----:B------:R-:W-:Y:S01]  /*1c40*/  MOV R4, R16 ;  /* 0x0000001000047202 */ /* 0x000fe20000000f00 */
[----:B------:R-:W-:Y:S01]  /*1c50*/  IMAD.MOV.U32 R5, RZ, RZ, R17 ;  /* 0x000000ffff057224 */ /* 0x000fe200078e0011 */
[----:B------:R-:W-:Y:S01]  /*1c60*/  MOV R6, 0x1ca0 ;  /* 0x00001ca000067802 */ /* 0x000fe20000000f00 */
[----:B------:R-:W-:Y:S02]  /*1c70*/  IMAD.MOV.U32 R12, RZ, RZ, R2 ;  /* 0x000000ffff0c7224 */ /* 0x000fe400078e0002 */
[----:B------:R-:W-:-:S07]  /*1c80*/  IMAD.MOV.U32 R13, RZ, RZ, R3 ;  /* 0x000000ffff0d7224 */ /* 0x000fce00078e0003 */
[----:B------:R-:W-:Y:S05]  /*1c90*/  CALL.REL.NOINC `($__internal_1_$__cuda_sm20_div_rn_f64_full) ;  /* 0x0000011400d87944 */ /* 0x000fea0003c00000 */
.L_x_7:
[----:B------:R-:W-:Y:S05]  /*1ca0*/  BSYNC.RECONVERGENT B2 ;  /* 0x0000000000027941 */ /* 0x000fea0003800200 */
.L_x_6:
[----:B------:R-:W0:Y:S01]  /*1cb0*/  MUFU.RCP64H R7, R3 ;  /* 0x0000000300077308 */ /* 0x000e220000001800 */
[----:B------:R-:W-:Y:S01]  /*1cc0*/  IMAD.MOV.U32 R6, RZ, RZ, 0x1 ;  /* 0x00000001ff067424 */ /* 0x000fe200078e00ff */
[----:B------:R-:W1:Y:S01]  /*1cd0*/  LDC.64 R16, c[0x0][0x398] ;  /* 0x0000e600ff107b82 */ /* 0x000e620000000a00 */
[----:B------:R-:W-:Y:S01]  /*1ce0*/  FSETP.GEU.AND P1, PT, |R19|, 6.5827683646048100446e-37, PT ;  /* 0x036000001300780b */ /* 0x000fe20003f2e200 */
[----:B------:R-:W-:Y:S03]  /*1cf0*/  BSSY.RECONVERGENT B2, `(.L_x_8) ;  /* 0x0000016000027945 */ /* 0x000fe60003800200 */
[----:B0-----:R-:W-:-:S08]  /*1d00*/  DFMA R8, R6, -R2, 1 ;  /* 0x3ff000000608742b */ /* 0x001fd00000000802 */
[----:B------:R-:W-:Y:S01]  /*1d10*/  DFMA R8, R8, R8, R8 ;  /* 0x000000080808722b */ /* 0x000fe20000000008 */
[----:B-1----:R-:W-:-:S05]  /*1d20*/  IMAD.WIDE R16, R20, 0x8, R16 ;  /* 0x0000000814107825 */ /* 0x002fca00078e0210 */
[----:B------:R0:W-:Y:S02]  /*1d30*/  STG.E.64 desc[UR12][R16.64+0x8], R4 ;  /* 0x0000080410007986 */ /* 0x0001e4000c101b0c */
        /* <DEDUP_REMOVED lines=8> */
[----:B0-----:R-:W-:Y:S05]  /*1dc0*/  @P0 BRA P1, `(.L_x_9) ;  /* 0x0000000000200947 */ /* 0x001fea0000800000 */
[----:B------:R-:W-:Y:S01]  /*1dd0*/  MOV R4, R18 ;  /* 0x0000001200047202 */ /* 0x000fe20000000f00 */
[----:B------:R-:W-:Y:S01]  /*1de0*/  IMAD.MOV.U32 R5, RZ, RZ, R19 ;  /* 0x000000ffff057224 */ /* 0x000fe200078e0013 */
[----:B------:R-:W-:Y:S01]  /*1df0*/  MOV R6, 0x1e30 ;  /* 0x00001e3000067802 */ /* 0x000fe20000000f00 */
[----:B------:R-:W-:Y:S02]  /*1e00*/  IMAD.MOV.U32 R12, RZ, RZ, R2 ;  /* 0x000000ffff0c7224 */ /* 0x000fe400078e0002 */
[----:B------:R-:W-:-:S07]  /*1e10*/  IMAD.MOV.U32 R13, RZ, RZ, R3 ;  /* 0x000000ffff0d7224 */ /* 0x000fce00078e0003 */
[----:B------:R-:W-:Y:S05]  /*1e20*/  CALL.REL.NOINC `($__internal_1_$__cuda_sm20_div_rn_f64_full) ;  /* 0x0000011400747944 */ /* 0x000fea0003c00000 */
[----:B------:R-:W-:Y:S01]  /*1e30*/  IMAD.MOV.U32 R6, RZ, RZ, R4 ;  /* 0x000000ffff067224 */ /* 0x000fe200078e0004 */
[----:B------:R-:W-:-:S07]  /*1e40*/  MOV R7, R5 ;  /* 0x0000000500077202 */ /* 0x000fce0000000f00 */
.L_x_9:
[----:B------:R-:W-:Y:S05]  /*1e50*/  BSYNC.RECONVERGENT B2 ;  /* 0x0000000000027941 */ /* 0x000fea0003800200 */
.L_x_8:
[----:B------:R-:W0:Y:S01]  /*1e60*/  MUFU.RCP64H R5, UR15 ;  /* 0x0000000f00057d08 */ /* 0x000e220008001800 */
[----:B------:R-:W-:Y:S01]  /*1e70*/  IMAD.U32 R8, RZ, RZ, UR14 ;  /* 0x0000000eff087e24 */ /* 0x000fe2000f8e00ff */
[----:B------:R1:W-:Y:S01]  /*1e80*/  STG.E.64 desc[UR12][R16.64+0x10], R6 ;  /* 0x0000100610007986 */ /* 0x0003e2000c101b0c */
[----:B------:R-:W-:Y:S01]  /*1e90*/  IMAD.U32 R9, RZ, RZ, UR15 ;  /* 0x0000000fff097e24 */ /* 0x000fe2000f8e00ff */
[----:B------:R-:W-:Y:S01]  /*1ea0*/  FSETP.GEU.AND P1, PT, |R3|, 6.5827683646048100446e-37, PT ;  /* 0x036000000300780b */ /* 0x000fe20003f2e200 */
[----:B------:R-:W-:Y:S01]  /*1eb0*/  IMAD.MOV.U32 R4, RZ, RZ, 0x1 ;  /* 0x00000001ff047424 */ /* 0x000fe200078e00ff */
[----:B------:R-:W-:Y:S05]  /*1ec0*/  BSSY.RECONVERGENT B2, `(.L_x_10) ;  /* 0x0000017000027945 */ /* 0x000fea0003800200 */
[----:B0-----:R-:W-:-:S08]  /*1ed0*/  DFMA R8, R4, -R8, 1 ;  /* 0x3ff000000408742b */ /* 0x001fd00000000808 */
[----:B------:R-:W-:-:S08]  /*1ee0*/  DFMA R8, R8, R8, R8 ;  /* 0x000000080808722b */ /* 0x000fd00000000008 */
[----:B------:R-:W-:Y:S01]  /*1ef0*/  DFMA R8, R4, R8, R4 ;  /* 0x000000080408722b */ /* 0x000fe20000000004 */
[----:B------:R-:W-:Y:S01]  /*1f00*/  IMAD.U32 R4, RZ, RZ, UR14 ;  /* 0x0000000eff047e24 */ /* 0x000fe2000f8e00ff */
[----:B------:R-:W-:-:S06]  /*1f10*/  MOV R5, UR15 ;  /* 0x0000000f00057c02 */ /* 0x000fcc0008000f00 */
[----:B------:R-:W-:-:S08]  /*1f20*/  DFMA R4, R8, -R4, 1 ;  /* 0x3ff000000804742b */ /* 0x000fd00000000804 */
[----:B------:R-:W-:-:S08]  /*1f30*/  DFMA R4, R8, R4, R8 ;  /* 0x000000040804722b */ /* 0x000fd00000000008 */
[----:B------:R-:W-:-:S08]  /*1f40*/  DMUL R8, R4, R2 ;  /* 0x0000000204087228 */ /* 0x000fd00000000000 */
[----:B------:R-:W-:-:S08]  /*1f50*/  DFMA R10, R8, -UR14, R2 ;  /* 0x8000000e080a7c2b */ /* 0x000fd00008000002 */
[----:B------:R-:W-:-:S10]  /*1f60*/  DFMA R4, R4, R10, R8 ;  /* 0x0000000a0404722b */ /* 0x000fd40000000008 */
[----:B------:R-:W-:-:S05]  /*1f70*/  FFMA R8, RZ, UR15, R5 ;  /* 0x0000000fff087c23 */ /* 0x000fca0008000005 */
[----:B------:R-:W-:-:S13]  /*1f80*/  FSETP.GT.AND P0, PT, |R8|, 1.469367938527859385e-39, PT ;  /* 0x001000000800780b */ /* 0x000fda0003f04200 */
[----:B-1----:R-:W-:Y:S05]  /*1f90*/  @P0 BRA P1, `(.L_x_11) ;  /* 0x0000000000240947 */ /* 0x002fea0000800000 */
[----:B------:R-:W-:Y:S01]  /*1fa0*/  IMAD.U32 R7, RZ, RZ, UR15 ;  /* 0x0000000fff077e24 */ /* 0x000fe2000f8e00ff */
[----:B------:R-:W-:Y:S01]  /*1fb0*/  MOV R4, R2 ;  /* 0x0000000200047202 */ /* 0x000fe20000000f00 */
[----:B------:R-:W-:Y:S02]  /*1fc0*/  IMAD.U32 R13, RZ, RZ, UR15 ;  /* 0x0000000fff0d7e24 */ /* 0x000fe4000f8e00ff */
[----:B------:R-:W-:Y:S01]  /*1fd0*/  IMAD.U32 R6, RZ, RZ, UR14 ;  /* 0x0000000eff067e24 */ /* 0x000fe2000f8e00ff */
[----:B------:R-:W-:Y:S01]  /*1fe0*/  MOV R6, 0x2030 ;  /* 0x0000203000067802 */ /* 0x000fe20000000f00 */
[----:B------:R-:W-:Y:S02]  /*1ff0*/  IMAD.U32 R12, RZ, RZ, UR14 ;  /* 0x0000000eff0c7e24 */ /* 0x000fe4000f8e00ff */
[----:B------:R-:W-:Y:S02]  /*2000*/  IMAD.MOV.U32 R5, RZ, RZ, R3 ;  /* 0x000000ffff057224 */ /* 0x000fe400078e0003 */
[----:B------:R-:W-:-:S07]  /*2010*/  IMAD.MOV.U32 R13, RZ, RZ, R7 ;  /* 0x000000ffff0d7224 */ /* 0x000fce00078e0007 */
[----:B------:R-:W-:Y:S05]  /*2020*/  CALL.REL.NOINC `($__internal_1_$__cuda_sm20_div_rn_f64_full) ;  /* 0x0000011000f47944 */ /* 0x000fea0003c00000 */
.L_x_11:
[----:B------:R-:W-:Y:S05]  /*2030*/  BSYNC.RECONVERGENT B2 ;  /* 0x0000000000027941 */ /* 0x000fea0003800200 */
.L_x_10:
[----:B------:R-:W-:Y:S01]  /*2040*/  CS2R R18, SRZ ;  /* 0x0000000000127805 */ /* 0x000fe2000001ff00 */
[----:B------:R-:W-:Y:S06]  /*2050*/  @!P4 BRA `(.L_x_12) ;  /* 0x000000080060c947 */ /* 0x000fec0003800000 */
[----:B------:R-:W-:Y:S01]  /*2060*/  UISETP.GE.U32.AND UP0, UPT, UR11, 0x10, UPT ;  /* 0x000000100b00788c */ /* 0x000fe2000bf06070 */
[----:B------:R-:W-:Y:S01]  /*2070*/  CS2R R18, SRZ ;  /* 0x0000000000127805 */ /* 0x000fe2000001ff00 */
[----:B------:R-:W-:-:S07]  /*2080*/  UMOV UR4, URZ ;  /* 0x000000ff00047c82 */ /* 0x000fce0008000000 */
[----:B------:R-:W-:Y:S05]  /*2090*/  BRA.U !UP0, `(.L_x_13) ;  /* 0x0000000508287547 */ /* 0x000fea000b800000 */
[----:B------:R-:W-:Y:S01]  /*20a0*/  CS2R R18, SRZ ;  /* 0x0000000000127805 */ /* 0x000fe2000001ff00 */
[----:B------:R-:W-:-:S06]  /*20b0*/  UMOV UR4, URZ ;  /* 0x000000ff00047c82 */ /* 0x000fcc0008000000 */
.L_x_14:
[----:B------:R-:W0:Y:S01]  /*20c0*/  LDC.64 R8, c[0x0][0x388] ;  /* 0x0000e200ff087b82 */ /* 0x000e220000000a00 */
[----:B------:R-:W-:-:S04]  /*20d0*/  VIADD R3, R44, UR4 ;  /* 0x000000042c037c36 */ /* 0x000fc80008000000 */
        /* <DEDUP_REMOVED lines=16> */
[----:B------:R5:W5:Y:S01]  /*21e0*/  LDG.E R2, desc[UR12][R8.64+0x3c] ;  /* 0x00003c0c08027981 */ /* 0x000b62000c1e1900 */
[----:B------:R-:W-:-:S02]  /*21f0*/  ULOP3.LUT UR10, UR11, 0xfffffff0, URZ, 0xc0, !UPT ;  /* 0xfffffff00b0a7892 */ /* 0x000fc4000f8ec0ff */
[----:B------:R-:W-:-:S04]  /*2200*/  UIADD3 UR4, UPT, UPT, UR4, 0x10, URZ ;  /* 0x0000001004047890 */ /* 0x000fc8000fffe0ff */
[----:B------:R-:W-:Y:S01]  /*2210*/  UISETP.NE.AND UP0, UPT, UR4, UR10, UPT ;  /* 0x0000000a0400728c */ /* 0x000fe2000bf05270 */
[----:B--2---:R-:W0:Y:S08]  /*2220*/  I2F.F64 R10, R7 ;  /* 0x00000007000a7312 */ /* 0x004e300000201c00 */
[----:B---3--:R-:W1:Y:S01]  /*2230*/  I2F.F64 R12, R21 ;  /* 0x00000015000c7312 */ /* 0x008e620000201c00 */
[----:B0-----:R-:W-:-:S07]  /*2240*/  DADD R10, R10, -R4 ;  /* 0x000000000a0a7229 */ /* 0x001fce0000000804 */
[----:B----4-:R-:W0:Y:S01]  /*2250*/  I2F.F64 R14, R22 ;  /* 0x00000016000e7312 */ /* 0x010e220000201c00 */
[----:B-1----:R-:W-:-:S07]  /*2260*/  DADD R12, R12, -R4 ;  /* 0x000000000c0c7229 */ /* 0x002fce0000000804 */
[----:B-----5:R-:W1:Y:S01]  /*2270*/  I2F.F64 R8, R25 ;  /* 0x0000001900087312 */ /* 0x020e620000201c00 */
[----:B------:R-:W-:Y:S02]  /*2280*/  DFMA R10, R10, R10, R18 ;  /* 0x0000000a0a0a722b */ /* 0x000fe40000000012 */
[----:B0-----:R-:W-:-:S05]  /*2290*/  DADD R14, R14, -R4 ;  /* 0x000000000e0e7229 */ /* 0x001fca0000000804 */
[----:B------:R-:W0:Y:S01]  /*22a0*/  I2F.F64 R18, R23 ;  /* 0x0000001700127312 */ /* 0x000e220000201c00 */
[----:B------:R-:W-:Y:S02]  /*22b0*/  DFMA R10, R12, R12, R10 ;  /* 0x0000000c0c0a722b */ /* 0x000fe4000000000a */
[----:B-1----:R-:W-:-:S05]  /*22c0*/  DADD R8, R8, -R4 ;  /* 0x0000000008087229 */ /* 0x002fca0000000804 */
[----:B------:R-:W1:Y:S01]  /*22d0*/  I2F.F64 R12, R24 ;  /* 0x00000018000c7312 */ /* 0x000e620000201c00 */
[----:B------:R-:W-:Y:S02]  /*22e0*/  DFMA R10, R14, R14, R10 ;  /* 0x0000000e0e0a722b */ /* 0x000fe4000000000a */
[----:B0-----:R-:W-:-:S05]  /*22f0*/  DADD R18, R18, -R4 ;  /* 0x0000000012127229 */ /* 0x001fca0000000804 */
[----:B------:R-:W0:Y:S03]  /*2300*/  I2F.F64 R14, R26 ;  /* 0x0000001a000e7312 */ /* 0x000e260000201c00 */
[----:B------:R-:W-:-:S05]  /*2310*/  DFMA R10, R18, R18, R10 ;  /* 0x00000012120a722b */ /* 0x000fca000000000a */
[----:B------:R-:W-:Y:S01]  /*2320*/  I2F.F64 R6, R6 ;  /* 0x0000000600067312 */ /* 0x000fe20000201c00 */
[--C-:B-1----:R-:W-:Y:S02]  /*2330*/  DADD R12, R12, -R4.reuse ;  /* 0x000000000c0c7229 */ /* 0x102fe40000000804 */
[----:B0-----:R-:W-:-:S06]  /*2340*/  DADD R14, R14, -R4 ;  /* 0x000000000e0e7229 */ /* 0x001fcc0000000804 */
[----:B------:R-:W-:Y:S02]  /*2350*/  DFMA R10, R12, R12, R10 ;  /* 0x0000000c0c0a722b */ /* 0x000fe4000000000a */
[----:B------:R-:W0:Y:S06]  /*2360*/  I2F.F64 R12, R27 ;  /* 0x0000001b000c7312 */ /* 0x000e2c0000201c00 */
[----:B------:R-:W-:Y:S02]  /*2370*/  DFMA R10, R8, R8, R10 ;  /* 0x00000008080a722b */ /* 0x000fe4000000000a */
[----:B------:R-:W1:Y:S06]  /*2380*/  I2F.F64 R8, R28 ;  /* 0x0000001c00087312 */ /* 0x000e6c0000201c00 */
[----:B------:R-:W-:-:S02]  /*2390*/  DFMA R10, R14, R14, R10 ;  /* 0x0000000e0e0a722b */ /* 0x000fc4000000000a */
[--C-:B0-----:R-:W-:Y:S01]  /*23a0*/  DADD R12, R12, -R4.reuse ;  /* 0x000000000c0c7229 */ /* 0x101fe20000000804 */
[----:B------:R-:W0:Y:S01]  /*23b0*/  I2F.F64 R14, R29 ;  /* 0x0000001d000e7312 */ /* 0x000e220000201c00 */
[----:B-1----:R-:W-:-:S06]  /*23c0*/  DADD R8, R8, -R4 ;  /* 0x0000000008087229 */ /* 0x002fcc0000000804 */
[----:B------:R-:W-:Y:S02]  /*23d0*/  DFMA R10, R12, R12, R10 ;  /* 0x0000000c0c0a722b */ /* 0x000fe4000000000a */
[----:B------:R-:W1:Y:S01]  /*23e0*/  I2F.F64 R12, R30 ;  /* 0x0000001e000c7312 */ /* 0x000e620000201c00 */
[----:B0-----:R-:W-:-:S05]  /*23f0*/  DADD R14, R14, -R4 ;  /* 0x000000000e0e7229 */ /* 0x001fca0000000804 */
[----:B------:R-:W-:Y:S02]  /*2400*/  DFMA R10, R8, R8, R10 ;  /* 0x00000008080a722b */ /* 0x000fe4000000000a */
[----:B------:R-:W0:Y:S06]  /*2410*/  I2F.F64 R8, R31 ;  /* 0x0000001f00087312 */ /* 0x000e2c0000201c00 */
[----:B------:R-:W-:Y:S02]  /*2420*/  DFMA R10, R14, R14, R10 ;  /* 0x0000000e0e0a722b */ /* 0x000fe4000000000a */
[--C-:B-1----:R-:W-:Y:S01]  /*2430*/  DADD R12, R12, -R4.reuse ;  /* 0x000000000c0c7229 */ /* 0x102fe20000000804 */
[----:B------:R-:W1:Y:S01]  /*2440*/  I2F.F64 R14, R32 ;  /* 0x00000020000e7312 */ /* 0x000e620000201c00 */
[----:B0-----:R-:W-:-:S06]  /*2450*/  DADD R8, R8, -R4 ;  /* 0x0000000008087229 */ /* 0x001fcc0000000804 */
[----:B------:R-:W-:Y:S02]  /*2460*/  DFMA R10, R12, R12, R10 ;  /* 0x0000000c0c0a722b */ /* 0x000fe4000000000a */
[----:B------:R-:W0:Y:S01]  /*2470*/  I2F.F64 R12, R3 ;  /* 0x00000003000c7312 */ /* 0x000e220000201c00 */
[----:B-1----:R-:W-:-:S05]  /*2480*/  DADD R14, R14, -R4 ;  /* 0x000000000e0e7229 */ /* 0x002fca0000000804 */
[----:B------:R-:W-:Y:S02]  /*2490*/  DFMA R10, R8, R8, R10 ;  /* 0x00000008080a722b */ /* 0x000fe4000000000a */
[----:B------:R-:W-:-:S06]  /*24a0*/  DADD R8, R6, -R4 ;  /* 0x0000000006087229 */ /* 0x000fcc0000000804 */
[----:B------:R-:W-:Y:S01]  /*24b0*/  DFMA R10, R14, R14, R10 ;  /* 0x0000000e0e0a722b */ /* 0x000fe2000000000a */
[----:B------:R-:W1:Y:S01]  /*24c0*/  I2F.F64 R14, R2 ;  /* 0x00000002000e7312 */ /* 0x000e620000201c00 */
[----:B0-----:R-:W-:-:S06]  /*24d0*/  DADD R12, R12, -R4 ;  /* 0x000000000c0c7229 */ /* 0x001fcc0000000804 */
[----:B------:R-:W-:-:S08]  /*24e0*/  DFMA R10, R8, R8, R10 ;  /* 0x00000008080a722b */ /* 0x000fd0000000000a */
[----:B------:R-:W-:Y:S02]  /*24f0*/  DFMA R10, R12, R12, R10 ;  /* 0x0000000c0c0a722b */ /* 0x000fe4000000000a */
[----:B-1----:R-:W-:-:S08]  /*2500*/  DADD R14, R14, -R4 ;  /* 0x000000000e0e7229 */ /* 0x002fd00000000804 */
[----:B------:R-:W-:Y:S01]  /*2510*/  DFMA R18, R14, R14, R10 ;  /* 0x0000000e0e12722b */ /* 0x000fe2000000000a */
[----:B------:R-:W-:Y:S10]  /*2520*/  BRA.U UP0, `(.L_x_14) ;  /* 0xfffffff900e47547 */ /* 0x000ff4000b83ffff */
[----:B------:R-:W-:-:S05]  /*2530*/  UMOV UR4, UR10 ;  /* 0x0000000a00047c82 */ /* 0x000fca0008000000 */
.L_x_13:
[----:B------:R-:W-:-:S09]  /*2540*/  ULOP3.LUT UP0, URZ, UR11, 0xd, URZ, 0xc0, !UPT ;  /* 0x0000000d0bff7892 */ /* 0x000fd2000f80c0ff */
[----:B------:R-:W-:Y:S05]  /*2550*/  BRA.U !UP0, `(.L_x_12) ;  /* 0x0000000508207547 */ /* 0x000fea000b800000 */
[----:B------:R-:W-:Y:S02]  /*2560*/  UISETP.GE.U32.AND UP0, UPT, UR9, 0x7, UPT ;  /* 0x000000070900788c */ /* 0x000fe4000bf06070 */
[----:B------:R-:W-:-:S07]  /*2570*/  UISETP.NE.AND UP1, UPT, UR19, URZ, UPT ;  /* 0x000000ff1300728c */ /* 0x000fce000bf25270 */
[----:B------:R-:W-:Y:S05]  /*2580*/  BRA.U !UP0, `(.L_x_15) ;  /* 0x0000000108907547 */ /* 0x000fea000b800000 */
        /* <DEDUP_REMOVED lines=11> */
[----:B------:R-:W-:Y:S01]  /*2640*/  UIADD3 UR4, UPT, UPT, UR4, 0x8, URZ ;  /* 0x0000000804047890 */ /* 0x000fe2000fffe0ff */
[----:B--2---:R-:W1:Y:S08]  /*2650*/  I2F.F64 R6, R14 ;  /* 0x0000000e00067312 */ /* 0x004e700000201c00 */
[----:B---3--:R-:W2:Y:S01]  /*2660*/  I2F.F64 R8, R15 ;  /* 0x0000000f00087312 */ /* 0x008ea20000201c00 */
[----:B-1----:R-:W-:-:S07]  /*2670*/  DADD R6, R6, -R4 ;  /* 0x0000000006067229 */ /* 0x002fce0000000804 */
[----:B----4-:R-:W1:Y:S01]  /*2680*/  I2F.F64 R10, R21 ;  /* 0x00000015000a7312 */ /* 0x010e620000201c00 */
[----:B--2---:R-:W-:-:S07]  /*2690*/  DADD R8, R8, -R4 ;  /* 0x0000000008087229 */ /* 0x004fce0000000804 */
[----:B-----5:R-:W2:Y:S01]  /*26a0*/  I2F.F64 R12, R22 ;  /* 0x00000016000c7312 */ /* 0x020ea20000201c00 */
[----:B------:R-:W-:Y:S02]  /*26b0*/  DFMA R6, R6, R6, R18 ;  /* 0x000000060606722b */ /* 0x000fe40000000012 */
[----:B-1----:R-:W-:-:S05]  /*26c0*/  DADD R10, R10, -R4 ;  /* 0x000000000a0a7229 */ /* 0x002fca0000000804 */
[----:B0-----:R-:W0:Y:S01]  /*26d0*/  I2F.F64 R2, R24 ;  /* 0x0000001800027312 */ /* 0x001e220000201c00 */
[----:B------:R-:W-:Y:S02]  /*26e0*/  DFMA R6, R8, R8, R6 ;  /* 0x000000080806722b */ /* 0x000fe40000000006 */
[----:B--2---:R-:W-:-:S05]  /*26f0*/  DADD R12, R12, -R4 ;  /* 0x000000000c0c7229 */ /* 0x004fca0000000804 */
[----:B------:R-:W1:Y:S01]  /*2700*/  I2F.F64 R8, R23 ;  /* 0x0000001700087312 */ /* 0x000e620000201c00 */
[----:B------:R-:W-:Y:S02]  /*2710*/  DFMA R6, R10, R10, R6 ;  /* 0x0000000a0a06722b */ /* 0x000fe40000000006 */
[----:B0-----:R-:W-:-:S05]  /*2720*/  DADD R2, R2, -R4 ;  /* 0x0000000002027229 */ /* 0x001fca0000000804 */
[----:B------:R-:W0:Y:S01]  /*2730*/  I2F.F64 R10, R25 ;  /* 0x00000019000a7312 */ /* 0x000e220000201c00 */
[----:B------:R-:W-:Y:S02]  /*2740*/  DFMA R6, R12, R12, R6 ;  /* 0x0000000c0c06722b */ /* 0x000fe40000000006 */
[----:B-1----:R-:W-:-:S08]  /*2750*/  DADD R8, R8, -R4 ;  /* 0x0000000008087229 */ /* 0x002fd00000000804 */
[----:B------:R-:W-:Y:S02]  /*2760*/  DFMA R6, R8, R8, R6 ;  /* 0x000000080806722b */ /* 0x000fe40000000006 */
[----:B------:R-:W1:Y:S01]  /*2770*/  I2F.F64 R8, R26 ;  /* 0x0000001a00087312 */ /* 0x000e620000201c00 */
[----:B0-----:R-:W-:-:S05]  /*2780*/  DADD R10, R10, -R4 ;  /* 0x000000000a0a7229 */ /* 0x001fca0000000804 */
[----:B------:R-:W-:-:S08]  /*2790*/  DFMA R6, R2, R2, R6 ;  /* 0x000000020206722b */ /* 0x000fd00000000006 */
[----:B------:R-:W-:Y:S02]  /*27a0*/  DFMA R6, R10, R10, R6 ;  /* 0x0000000a0a06722b */ /* 0x000fe40000000006 */
[----:B-1----:R-:W-:-:S08]  /*27b0*/  DADD R8, R8, -R4 ;  /* 0x0000000008087229 */ /* 0x002fd00000000804 */
[----:B------:R-:W-:-:S11]  /*27c0*/  DFMA R18, R8, R8, R6 ;  /* 0x000000080812722b */ /* 0x000fd60000000006 */
.L_x_15:
[----:B------:R-:W-:Y:S05]  /*27d0*/  BRA.U !UP1, `(.L_x_12) ;  /* 0x0000000109807547 */ /* 0x000fea000b800000 */
[----:B------:R-:W-:Y:S01]  /*27e0*/  UISETP.GE.U32.AND UP0, UPT, UR20, 0x3, UPT ;  /* 0x000000031400788c */ /* 0x000fe2000bf06070 */
[----:B------:R-:W-:-:S05]  /*27f0*/  ISETP.NE.AND P0, PT, RZ, UR8, PT ;  /* 0x00000008ff007c0c */ /* 0x000fca000bf05270 */
[----:B------:R-:W-:-:S05]  /*2800*/  PLOP3.LUT P1, PT, PT, PT, UP0, 0x80, 0x8 ;  /* 0x000000000008781c */ /* 0x000fca0003f2f008 */
[----:B------:R-:W0:Y:S08]  /*2810*/  @UP0 LDCU.64 UR22, c[0x0][0x388] ;  /* 0x00007100ff1607ac */ /* 0x000e300008000a00 */
[----:B------:R-:W-:Y:S01]  /*2820*/  @P1 IADD3 R3, PT, PT, R44, UR4, RZ ;  /* 0x000000042c031c10 */ /* 0x000fe2000fffe0ff */
[----:B0-----:R-:W-:Y:S02]  /*2830*/  IMAD.U32 R6, RZ, RZ, UR22 ;  /* 0x00000016ff067e24 */ /* 0x001fe4000f8e00ff */
[----:B------:R-:W-:-:S02]  /*2840*/  IMAD.U32 R7, RZ, RZ, UR23 ;  /* 0x00000017ff077e24 */ /* 0x000fc4000f8e00ff */
[----:B------:R-:W-:Y:S02]  /*2850*/  @P1 IMAD.WIDE R6, R3, 0x4, R6 ;  /* 0x0000000403061825 */ /* 0x000fe400078e0206 */
[----:B------:R-:W0:Y:S03]  /*2860*/  @P0 LDC.64 R2, c[0x0][0x388] ;  /* 0x0000e200ff020b82 */ /* 0x000e260000000a00 */
[----:B------:R-:W2:Y:S04]  /*2870*/  @P1 LDG.E R21, desc[UR12][R6.64] ;  /* 0x0000000c06151981 */ /* 0x000ea8000c1e1900 */
[----:B------:R-:W3:Y:S01]  /*2880*/  @P1 LDG.E R22, desc[UR12][R6.64+0x4] ;  /* 0x0000040c06161981 */ /* 0x000ee2000c1e1900 */
[----:B------:R-:W-:-:S03]  /*2890*/  @UP0 UIADD3 UR4, UPT, UPT, UR4, 0x4, URZ ;  /* 0x0000000404040890 */ /* 0x000fc6000fffe0ff */
[----:B------:R-:W4:Y:S03]  /*28a0*/  @P1 LDG.E R23, desc[UR12][R6.64+0x8] ;  /* 0x0000080c06171981 */ /* 0x000f26000c1e1900 */
[----:B------:R-:W-:Y:S01]  /*28b0*/  @P0 VIADD R9, R44, UR4 ;  /* 0x000000042c090c36 */ /* 0x000fe20008000000 */
[----:B------:R-:W5:Y:S03]  /*28c0*/  @P1 LDG.E R24, desc[UR12][R6.64+0xc] ;  /* 0x00000c0c06181981 */ /* 0x000f66000c1e1900 */
[----:B0-----:R-:W-:-:S06]  /*28d0*/  @P0 IMAD.WIDE R2, R9, 0x4, R2 ;  /* 0x0000000409020825 */ /* 0x001fcc00078e0202 */
[----:B------:R-:W5:Y:S01]  /*28e0*/  @P0 LDG.E R2, desc[UR12][R2.64] ;  /* 0x0000000c02020981 */ /* 0x000f62000c1e1900 */
[----:B--2---:R-:W0:Y:S08]  /*28f0*/  @P1 I2F.F64 R8, R21 ;  /* 0x0000001500081312 */ /* 0x004e300000201c00 */
[----:B---3--:R-:W1:Y:S01]  /*2900*/  @P1 I2F.F64 R10, R22 ;  /* 0x00000016000a1312 */ /* 0x008e620000201c00 */
[----:B0-----:R-:W-:-:S07]  /*2910*/  @P1 DADD R8, R8, -R4 ;  /* 0x0000000008081229 */ /* 0x001fce0000000804 */
[----:B----4-:R-:W0:Y:S01]  /*2920*/  @P1 I2F.F64 R12, R23 ;  /* 0x00000017000c1312 */ /* 0x010e220000201c00 */
[----:B-1----:R-:W-:-:S07]  /*2930*/  @P1 DADD R10, R10, -R4 ;  /* 0x000000000a0a1229 */ /* 0x002fce0000000804 */
[----:B-----5:R-:W1:Y:S01]  /*2940*/  @P1 I2F.F64 R14, R24 ;  /* 0x00000018000e1312 */ /* 0x020e620000201c00 */
[----:B------:R-:W-:Y:S02]  /*2950*/  @P1 DFMA R8, R8, R8, R18 ;  /* 0x000000080808122b */ /* 0x000fe40000000012 */
[----:B0-----:R-:W-:-:S05]  /*2960*/  @P1 DADD R12, R12, -R4 ;  /* 0x000000000c0c1229 */ /* 0x001fca0000000804 */
[----:B------:R-:W0:Y:S01]  /*2970*/  @P0 I2F.F64 R6, R2 ;  /* 0x0000000200060312 */ /* 0x000e220000201c00 */
[----:B------:R-:W-:Y:S02]  /*2980*/  @P1 DFMA R8, R10, R10, R8 ;  /* 0x0000000a0a08122b */ /* 0x000fe40000000008 */
[----:B-1----:R-:W-:-:S06]  /*2990*/  @P1 DADD R14, R14, -R4 ;  /* 0x000000000e0e1229 */ /* 0x002fcc0000000804 */
[----:B------:R-:W-:Y:S02]  /*29a0*/  @P1 DFMA R8, R12, R12, R8 ;  /* 0x0000000c0c08122b */ /* 0x000fe40000000008 */
[----:B0-----:R-:W-:-:S06]  /*29b0*/  @P0 DADD R6, R6, -R4 ;  /* 0x0000000006060229 */ /* 0x001fcc0000000804 */
[----:B------:R-:W-:-:S08]  /*29c0*/  @P1 DFMA R18, R14, R14, R8 ;  /* 0x0000000e0e12122b */ /* 0x000fd00000000008 */
[----:B------:R-:W-:-:S11]  /*29d0*/  @P0 DFMA R18, R6, R6, R18 ;  /* 0x000000060612022b */ /* 0x000fd60000000012 */
.L_x_12:
[----:B------:R-:W0:Y:S01]  /*29e0*/  LDC.64 R2, c[0x0][0x3b8] ;  /* 0x0000ee00ff027b82 */ /* 0x000e220000000a00 */
[----:B------:R-:W2:Y:S01]  /*29f0*/  LDG.E.64 R28, desc[UR12][R16.64] ;  /* 0x0000000c101c7981 */ /* 0x000ea2000c1e1b00 */
[----:B0-----:R-:W-:-:S05]  /*2a00*/  IMAD.WIDE R20, R20, 0x8, R2 ;  /* 0x0000000814147825 */ /* 0x001fca00078e0202 */
[----:B------:R-:W2:Y:S01]  /*2a10*/  LDG.E.64 R2, desc[UR12][R20.64] ;  /* 0x0000000c14027981 */ /* 0x000ea2000c1e1b00 */
[----:B------:R-:W0:Y:S03]  /*2a20*/  LDC.64 R40, c[0x0][0x3a8] ;  /* 0x0000ea00ff287b82 */ /* 0x000e260000000a00 */
[----:B------:R-:W3:Y:S04]  /*2a30*/  LDG.E.64 R8, desc[UR12][R20.64+0x30] ;  /* 0x0000300c14087981 */ /* 0x000ee8000c1e1b00 */
[----:B0-----:R-:W4:Y:S04]  /*2a40*/  LDG.E.64 R22, desc[UR12][R40.64] ;  /* 0x0000000c28167981 */ /* 0x001f28000c1e1b00 */
[----:B------:R-:W5:Y:S04]  /*2a50*/  LDG.E.64 R24, desc[UR12][R40.64+0x8] ;  /* 0x0000080c28187981 */ /* 0x000f68000c1e1b00 */
[----:B------:R-:W5:Y:S01]  /*2a60*/  LDG.E.64 R26, desc[UR12][R40.64+0x60] ;  /* 0x0000600c281a7981 */ /* 0x000f62000c1e1b00 */
[----:B--2---:R-:W-:-:S03]  /*2a70*/  DMUL R4, R28, R2 ;  /* 0x000000021c047228 */ /* 0x004fc60000000000 */
[----:B------:R-:W2:Y:S04]  /*2a80*/  LDG.E.64 R2, desc[UR12][R40.64+0x68] ;  /* 0x0000680c28027981 */ /* 0x000ea8000c1e1b00 */
[----:B------:R0:W-:Y:S04]  /*2a90*/  STG.E.64 desc[UR12][R20.64], R4 ;  /* 0x0000000414007986 */ /* 0x0001e8000c101b0c */
[----:B------:R-:W3:Y:S02]  /*2aa0*/  LDG.E.64 R6, desc[UR12][R16.64] ;  /* 0x0000000c10067981 */ /* 0x000ee4000c1e1b00 */
[----:B---3--:R-:W-:-:S07]  /*2ab0*/  DMUL R6, R6, R8 ;  /* 0x0000000806067228 */ /* 0x008fce0000000000 */
[----:B------:R0:W-:Y:S04]  /*2ac0*/  STG.E.64 desc[UR12][R20.64+0x30], R6 ;  /* 0x0000300614007986 */ /* 0x0001e8000c101b0c */
[----:B------:R-:W3:Y:S04]  /*2ad0*/  LDG.E.64 R42, desc[UR12][R40.64+0x30] ;  /* 0x0000300c282a7981 */ /* 0x000ee8000c1e1b00 */
[----:B------:R-:W3:Y:S01]  /*2ae0*/  LDG.E.64 R8, desc[UR12][R40.64+0x38] ;  /* 0x0000380c28087981 */ /* 0x000ee2000c1e1b00 */
[C---:B----4-:R-:W-:Y:S01]  /*2af0*/  DMUL R22, R28.reuse, R22 ;  /* 0x000000161c167228 */ /* 0x050fe20000000000 */
[----:B------:R-:W-:Y:S01]  /*2b00*/  BSSY.RECONVERGENT B2, `(.L_x_16) ;  /* 0x00001a8000027945 */ /* 0x000fe20003800200 */
[----:B-----5:R-:W-:-:S02]  /*2b10*/  DMUL R24, R28, R24 ;  /* 0x000000181c187228 */ /* 0x020fc40000000000 */
[C---:B------:R-:W-:Y:S02]  /*2b20*/  DMUL R26, R28.reuse, R26 ;  /* 0x0000001a1c1a7228 */ /* 0x040fe40000000000 */
[----:B--2---:R-:W-:Y:S02]  /*2b30*/  DMUL R28, R28, R2 ;  /* 0x000000021c1c7228 */ /* 0x004fe40000000000 */
[----:B---3--:R-:W-:-:S14]  /*2b40*/  DSETP.GTU.AND P0, PT, R42, R8, PT ;  /* 0x000000082a00722a */ /* 0x008fdc0003f0c000 */
[----:B0-----:R-:W-:Y:S05]  /*2b50*/  @P0 BRA `(.L_x_17) ;  /* 0x0000001800880947 */ /* 0x001fea0003800000 */
[----:B------:R-:W5:Y:S01]  /*2b60*/  LDG.E.64 R40, desc[UR12][R40.64+0x48] ;  /* 0x0000480c28287981 */ /* 0x000f62000c1e1b00 */
[----:B------:R-:W0:Y:S01]  /*2b70*/  LDCU.U16 UR4, c[0x0][0x3a4] ;  /* 0x00007480ff0477ac */ /* 0x000e220008000400 */
[----:B------:R-:W-:Y:S01]  /*2b80*/  IMAD.MOV.U32 R2, RZ, RZ, R8 ;  /* 0x000000ffff027224 */ /* 0x000fe200078e0008 */
[----:B------:R-:W-:Y:S01]  /*2b90*/  MOV R3, R9 ;  /* 0x0000000900037202 */ /* 0x000fe20000000f00 */
[----:B0-----:R-:W-:-:S04]  /*2ba0*/  UPRMT UR4, UR4, 0x9910, URZ ;  /* 0x0000991004047896 */ /* 0x001fc800080000ff */
[----:B------:R-:W-:-:S09]  /*2bb0*/  UISETP.NE.AND UP0, UPT, UR4, URZ, UPT ;  /* 0x000000ff0400728c */ /* 0x000fd2000bf05270 */
[----:B------:R-:W-:Y:S05]  /*2bc0*/  BRA.U !UP0, `(.L_x_18) ;  /* 0x0000001508e47547 */ /* 0x000fea000b800000 */
[----:B------:R-:W-:Y:S01]  /*2bd0*/  BSSY.RECONVERGENT B3, `(.L_x_19) ;  /* 0x0000177000037945 */ /* 0x000fe20003800200 */
[----:B------:R-:W-:Y:S02]  /*2be0*/  IMAD.MOV.U32 R38, RZ, RZ, 0x0 ;  /* 0x00000000ff267424 */ /* 0x000fe400078e00ff */
[----:B------:R-:W-:-:S07]  /*2bf0*/  IMAD.MOV.U32 R39, RZ, RZ, 0x3ff00000 ;  /* 0x3ff00000ff277424 */ /* 0x000fce00078e00ff */
.L_x_39:
[----:B0-----:R-:W0:Y:S02]  /*2c00*/  LDC.64 R36, c[0x0][0x3a8] ;  /* 0x0000ea00ff247b82 */ /* 0x001e240000000a00 */
[----:B0----5:R-:W5:Y:S01]  /*2c10*/  LDG.E.64 R36, desc[UR12][R36.64+0x40] ;  /* 0x0000400c24247981 */ /* 0x021f62000c1e1b00 */
[----:B------:R-:W-:Y:S01]  /*2c20*/  DADD R4, R42, R42 ;  /* 0x000000002a047229 */ /* 0x000fe2000000002a */
[----:B------:R-:W-:Y:S07]  /*2c30*/  BSSY.RECONVERGENT B1, `(.L_x_20) ;  /* 0x0000011000017945 */ /* 0x000fee0003800200 */
[----:B------:R-:W-:-:S06]  /*2c40*/  DMUL R8, R4, R42 ;  /* 0x0000002a04087228 */ /* 0x000fcc0000000000 */
[----:B------:R-:W0:Y:S04]  /*2c50*/  MUFU.RCP64H R5, R9 ;  /* 0x0000000900057308 */ /* 0x000e280000001800 */
[----:B------:R-:W-:-:S05]  /*2c60*/  VIADD R4, R9, 0x300402 ;  /* 0x0030040209047836 */ /* 0x000fca0000000000 */
[----:B------:R-:W-:Y:S01]  /*2c70*/  FSETP.GEU.AND P0, PT, |R4|, 5.8789094863358348022e-39, PT ;  /* 0x004004020400780b */ /* 0x000fe20003f0e200 */
[----:B0-----:R-:W-:-:S08]  /*2c80*/  DFMA R6, -R8, R4, 1 ;  /* 0x3ff000000806742b */ /* 0x001fd00000000104 */
[----:B------:R-:W-:-:S08]  /*2c90*/  DFMA R6, R6, R6, R6 ;  /* 0x000000060606722b */ /* 0x000fd00000000006 */
[----:B------:R-:W-:-:S08]  /*2ca0*/  DFMA R6, R4, R6, R4 ;  /* 0x000000060406722b */ /* 0x000fd00000000004 */
[----:B------:R-:W-:-:S08]  /*2cb0*/  DFMA R34, -R8, R6, 1 ;  /* 0x3ff000000822742b */ /* 0x000fd00000000106 */
[----:B------:R-:W-:Y:S01]  /*2cc0*/  DFMA R34, R6, R34, R6 ;  /* 0x000000220622722b */ /* 0x000fe20000000006 */
[----:B------:R-:W-:Y:S10]  /*2cd0*/  @P0 BRA `(.L_x_21) ;  /* 0x0000000000180947 */ /* 0x000ff40003800000 */
[----:B------:R-:W-:Y:S02]  /*2ce0*/  LOP3.LUT R4, R9, 0x7fffffff, RZ, 0xc0, !PT ;  /* 0x7fffffff09047812 */ /* 0x000fe400078ec0ff */
[----:B------:R-:W-:-:S03]  /*2cf0*/  MOV R12, 0x2d20 ;  /* 0x00002d20000c7802 */ /* 0x000fc60000000f00 */
[----:B------:R-:W-:-:S07]  /*2d00*/  VIADD R13, R4, 0xfff00000 ;  /* 0xfff00000040d7836 */ /* 0x000fce0000000000 */
[----:B-----5:R-:W-:Y:S05]  /*2d10*/  CALL.REL.NOINC `($__internal_0_$__cuda_sm20_dblrcp_rn_slowpath_v3) ;  /* 0x0000010400047944 */ /* 0x020fea0003c00000 */
[----:B------:R-:W-:Y:S01]  /*2d20*/  MOV R34, R6 ;  /* 0x0000000600227202 */ /* 0x000fe20000000f00 */
[----:B------:R-:W-:-:S07]  /*2d30*/  IMAD.MOV.U32 R35, RZ, RZ, R7 ;  /* 0x000000ffff237224 */ /* 0x000fce00078e0007 */
.L_x_21:
[----:B------:R-:W-:Y:S05]  /*2d40*/  BSYNC.RECONVERGENT B1 ;  /* 0x0000000000017941 */ /* 0x000fea0003800200 */
.L_x_20:
[----:B-----5:R-:W-:Y:S01]  /*2d50*/  DSETP.GTU.AND P0, PT, R36, R40, PT ;  /* 0x000000282400722a */ /* 0x020fe20003f0c000 */
[----:B------:R-:W-:-:S13]  /*2d60*/  BSSY.RECONVERGENT B4, `(.L_x_22) ;  /* 0x0000159000047945 */ /* 0x000fda0003800200 */
[----:B------:R-:W-:Y:S05]  /*2d70*/  @P0 BRA `(.L_x_23) ;  /* 0x00000014005c0947 */ /* 0x000fea0003800000 */
[----:B------:R0:W5:Y:S04]  /*2d80*/  LDG.E.64 R32, desc[UR12][R16.64] ;  /* 0x0000000c10207981 */ /* 0x000168000c1e1b00 */
[----:B------:R0:W5:Y:S04]  /*2d90*/  LDG.E.64 R30, desc[UR12][R16.64+0x8] ;  /* 0x0000080c101e7981 */ /* 0x000168000c1e1b00 */
[----:B------:R0:W5:Y:S01]  /*2da0*/  LDG.E.64 R2, desc[UR12][R16.64+0x10] ;  /* 0x0000100c10027981 */ /* 0x000162000c1e1b00 */
[----:B------:R-:W-:Y:S01]  /*2db0*/  BSSY.RECONVERGENT B5, `(.L_x_24) ;  /* 0x0000151000057945 */ /* 0x000fe20003800200 */
.L_x_38:
[----:B------:R-:W-:Y:S01]  /*2dc0*/  DADD R4, R36, R36 ;  /* 0x0000000024047229 */ /* 0x000fe20000000024 */
[----:B------:R-:W-:Y:S01]  /*2dd0*/  BSSY.RECONVERGENT B1, `(.L_x_25) ;  /* 0x0000014000017945 */ /* 0x000fe20003800200 */
[----:B------:R-:W-:-:S06]  /*2de0*/  ISETP.NE.AND P1, PT, RZ, UR16, PT ;  /* 0x00000010ff007c0c */ /* 0x000fcc000bf25270 */
[----:B------:R-:W-:-:S06]  /*2df0*/  DMUL R10, R4, R36 ;  /* 0x00000024040a7228 */ /* 0x000fcc0000000000 */
[----:B------:R-:W1:Y:S04]  /*2e00*/  MUFU.RCP64H R5, R11 ;  /* 0x0000000b00057308 */ /* 0x000e680000001800 */
[----:B------:R-:W-:-:S05]  /*2e10*/  VIADD R4, R11, 0x300402 ;  /* 0x003004020b047836 */ /* 0x000fca0000000000 */
[----:B------:R-:W-:Y:S01]  /*2e20*/  FSETP.GEU.AND P0, PT, |R4|, 5.8789094863358348022e-39, PT ;  /* 0x004004020400780b */ /* 0x000fe20003f0e200 */
[----:B-1----:R-:W-:-:S08]  /*2e30*/  DFMA R6, -R10, R4, 1 ;  /* 0x3ff000000a06742b */ /* 0x002fd00000000104 */
[----:B------:R-:W-:-:S08]  /*2e40*/  DFMA R6, R6, R6, R6 ;  /* 0x000000060606722b */ /* 0x000fd00000000006 */
[----:B------:R-:W-:-:S08]  /*2e50*/  DFMA R6, R4, R6, R4 ;  /* 0x000000060406722b */ /* 0x000fd00000000004 */
[----:B------:R-:W-:-:S08]  /*2e60*/  DFMA R8, -R10, R6, 1 ;  /* 0x3ff000000a08742b */ /* 0x000fd00000000106 */
[----:B------:R-:W-:Y:S01]  /*2e70*/  DFMA R4, R6, R8, R6 ;  /* 0x000000080604722b */ /* 0x000fe20000000006 */
[----:B------:R-:W-:Y:S10]  /*2e80*/  @P0 BRA `(.L_x_26) ;  /* 0x0000000000200947 */ /* 0x000ff40003800000 */
[----:B------:R-:W-:Y:S01]  /*2e90*/  LOP3.LUT R4, R11, 0x7fffffff, RZ, 0xc0, !PT ;  /* 0x7fffffff0b047812 */ /* 0x000fe200078ec0ff */
[----:B------:R-:W-:Y:S01]  /*2ea0*/  IMAD.MOV.U32 R8, RZ, RZ, R10 ;  /* 0x000000ffff087224 */ /* 0x000fe200078e000a */
[----:B------:R-:W-:Y:S01]  /*2eb0*/  MOV R12, 0x2ef0 ;  /* 0x00002ef0000c7802 */ /* 0x000fe20000000f00 */
[----:B------:R-:W-:Y:S01]  /*2ec0*/  IMAD.MOV.U32 R9, RZ, RZ, R11 ;  /* 0x000000ffff097224 */ /* 0x000fe200078e000b */
[----:B------:R-:W-:-:S07]  /*2ed0*/  IADD3 R13, PT, PT, R4, -0x100000, RZ ;  /* 0xfff00000040d7810 */ /* 0x000fce0007ffe0ff */
[----:B0----5:R-:W-:Y:S05]  /*2ee0*/  CALL.REL.NOINC `($__internal_0_$__cuda_sm20_dblrcp_rn_slowpath_v3) ;  /* 0x0000010000907944 */ /* 0x021fea0003c00000 */
[----:B------:R-:W-:Y:S02]  /*2ef0*/  IMAD.MOV.U32 R4, RZ, RZ, R6 ;  /* 0x000000ffff047224 */ /* 0x000fe400078e0006 */
[----:B------:R-:W-:-:S07]  /*2f00*/  IMAD.MOV.U32 R5, RZ, RZ, R7 ;  /* 0x000000ffff057224 */ /* 0x000fce00078e0007 */
.L_x_26:
[----:B------:R-:W-:Y:S05]  /*2f10*/  BSYNC.RECONVERGENT B1 ;  /* 0x0000000000017941 */ /* 0x000fea0003800200 */
.L_x_25:
[----:B------:R-:W-:Y:S01]  /*2f20*/  IMAD.MOV.U32 R15, RZ, RZ, RZ ;  /* 0x000000ffff0f7224 */ /* 0x000fe200078e00ff */
[----:B------:R-:W-:Y:S01]  /*2f30*/  CS2R R6, SRZ ;  /* 0x0000000000067805 */ /* 0x000fe2000001ff00 */
[----:B------:R-:W-:Y:S06]  /*2f40*/  @!P1 BRA `(.L_x_27) ;  /* 0x0000000800c89947 */ /* 0x000fec0003800000 */
[----:B------:R-:W1:Y:S01]  /*2f50*/  LDCU.U16 UR4, c[0x0][0x3a4] ;  /* 0x00007480ff0477ac */ /* 0x000e620008000400 */
[----:B------:R-:W-:Y:S01]  /*2f60*/  IADD3 R7, PT, PT, RZ, -UR5, RZ ;  /* 0x80000005ff077c10 */ /* 0x000fe2000fffe0ff */
[----:B------:R-:W-:Y:S01]  /*2f70*/  IMAD.MOV.U32 R58, RZ, RZ, RZ ;  /* 0x000000ffff3a7224 */ /* 0x000fe200078e00ff */
[----:B------:R-:W-:Y:S01]  /*2f80*/  UISETP.NE.U32.AND UP0, UPT, UR5, URZ, UPT ;  /* 0x000000ff0500728c */ /* 0x000fe2000bf05070 */
[----:B------:R-:W-:-:S05]  /*2f90*/  IMAD.MOV.U32 R11, RZ, RZ, RZ ;  /* 0x000000ffff0b7224 */ /* 0x000fca00078e00ff */
[----:B------:R-:W-:Y:S01]  /*2fa0*/  PLOP3.LUT P0, PT, PT, PT, UP0, 0x80, 0x8 ;  /* 0x000000000008781c */ /* 0x000fe20003f0f008 */
[----:B-1----:R-:W1:Y:S01]  /*2fb0*/  I2F.U16.RP R6, UR4 ;  /* 0x0000000400067d06 */ /* 0x002e620008109000 */
[----:B------:R-:W-:-:S06]  /*2fc0*/  ULOP3.LUT UR4, URZ, UR5, URZ, 0x33, !UPT ;  /* 0x00000005ff047292 */ /* 0x000fcc000f8e33ff */
[----:B------:R-:W-:Y:S01]  /*2fd0*/  IMAD.U32 R45, RZ, RZ, UR4 ;  /* 0x00000004ff2d7e24 */ /* 0x000fe2000f8e00ff */
[----:B-1----:R-:W1:Y:S02]  /*2fe0*/  MUFU.RCP R6, R6 ;  /* 0x0000000600067308 */ /* 0x002e640000001000 */
[----:B-1----:R-:W-:-:S06]  /*2ff0*/  VIADD R59, R6, 0xffffffe ;  /* 0x0ffffffe063b7836 */ /* 0x002fcc0000000000 */
[----:B------:R-:W1:Y:S02]  /*3000*/  F2I.FTZ.U32.TRUNC.NTZ R59, R59 ;  /* 0x0000003b003b7305 */ /* 0x000e64000021f000 */
[----:B-1----:R-:W-:-:S04]  /*3010*/  IMAD R7, R7, R59, RZ ;  /* 0x0000003b07077224 */ /* 0x002fc800078e02ff */
[----:B------:R-:W-:Y:S01]  /*3020*/  IMAD.HI.U32 R58, R59, R7, R58 ;  /* 0x000000073b3a7227 */ /* 0x000fe200078e003a */
[----:B------:R-:W-:-:S07]  /*3030*/  CS2R R6, SRZ ;  /* 0x0000000000067805 */ /* 0x000fce000001ff00 */
.L_x_32:
[----:B------:R-:W1:Y:S01]  /*3040*/  LDC.64 R8, c[0x0][0x388] ;  /* 0x0000e200ff087b82 */ /* 0x000e620000000a00 */
[----:B------:R-:W-:-:S04]  /*3050*/  IMAD.IADD R13, R44, 0x1, R11 ;  /* 0x000000012c0d7824 */ /* 0x000fc800078e020b */
[----:B-1----:R-:W-:-:S05]  /*3060*/  IMAD.WIDE R8, R13, 0x4, R8 ;  /* 0x000000040d087825 */ /* 0x002fca00078e0208 */
[----:B-----5:R1:W5:Y:S01]  /*3070*/  LDG.E R10, desc[UR12][R8.64] ;  /* 0x0000000c080a7981 */ /* 0x020362000c1e1900 */
[----:B------:R-:W-:Y:S01]  /*3080*/  IMAD.HI.U32 R58, R58, R11, RZ ;  /* 0x0000000b3a3a7227 */ /* 0x000fe200078e00ff */
[----:B------:R-:W-:Y:S01]  /*3090*/  MOV R52, 0x62401315 ;  /* 0x6240131500347802 */ /* 0x000fe20000000f00 */
[----:B------:R-:W-:Y:S02]  /*30a0*/  BSSY.RECONVERGENT B1, `(.L_x_28) ;  /* 0x000004d000017945 */ /* 0x000fe40003800200 */
[----:B------:R-:W-:Y:S01]  /*30b0*/  IMAD.MOV.U32 R50, RZ, RZ, -0x35dec16 ;  /* 0xfca213eaff327424 */ /* 0x000fe200078e00ff */
[----:B------:R-:W-:Y:S01]  /*30c0*/  IADD3 R12, PT, PT, -R58, RZ, RZ ;  /* 0x000000ff3a0c7210 */ /* 0x000fe20007ffe1ff */
[----:B------:R-:W-:Y:S02]  /*30d0*/  IMAD.MOV.U32 R51, RZ, RZ, 0x3e928af3 ;  /* 0x3e928af3ff337424 */ /* 0x000fe400078e00ff */
[----:B------:R-:W-:Y:S02]  /*30e0*/  IMAD.MOV.U32 R53, RZ, RZ, 0x3ec71dee ;  /* 0x3ec71deeff357424 */ /* 0x000fe400078e00ff */
[----:B------:R-:W-:-:S05]  /*30f0*/  IMAD R12, R12, UR5, R11 ;  /* 0x000000050c0c7c24 */ /* 0x000fca000f8e020b */
[----:B------:R-:W-:-:S13]  /*3100*/  ISETP.GE.U32.AND P1, PT, R12, UR5, PT ;  /* 0x000000050c007c0c */ /* 0x000fda000bf26070 */
[----:B------:R-:W-:Y:S02]  /*3110*/  @P1 VIADD R12, R12, -UR5 ;  /* 0x800000050c0c1c36 */ /* 0x000fe40008000000 */
[----:B------:R-:W-:-:S03]  /*3120*/  @P1 VIADD R58, R58, 0x1 ;  /* 0x000000013a3a1836 */ /* 0x000fc60000000000 */
[----:B------:R-:W-:-:S13]  /*3130*/  ISETP.GE.U32.AND P2, PT, R12, UR5, PT ;  /* 0x000000050c007c0c */ /* 0x000fda000bf46070 */
[----:B------:R-:W-:-:S05]  /*3140*/  @P2 VIADD R58, R58, 0x1 ;  /* 0x000000013a3a2836 */ /* 0x000fca0000000000 */
[----:B------:R-:W-:-:S04]  /*3150*/  SEL R45, R45, R58, !P0 ;  /* 0x0000003a2d2d7207 */ /* 0x000fc80004000000 */
[----:B------:R-:W2:Y:S01]  /*3160*/  I2F.F64.U32 R14, R45 ;  /* 0x0000002d000e7312 */ /* 0x000ea20000201800 */
[----:B------:R-:W-:-:S04]  /*3170*/  IMAD.MOV R48, RZ, RZ, -R45 ;  /* 0x000000ffff307224 */ /* 0x000fc800078e0a2d */
[----:B------:R-:W-:-:S04]  /*3180*/  IMAD R48, R48, UR5, R11 ;  /* 0x0000000530307c24 */ /* 0x000fc8000f8e020b */
[----:B------:R-:W3:Y:S01]  /*3190*/  I2F.F64.U32 R12, R48 ;  /* 0x00000030000c7312 */ /* 0x000ee20000201800 */
[----:B--2---:R-:W-:-:S08]  /*31a0*/  DADD R14, -R2, R14 ;  /* 0x00000000020e7229 */ /* 0x004fd0000000010e */
[----:B------:R-:W-:Y:S02]  /*31b0*/  DMUL R46, R14, R4 ;  /* 0x000000040e2e7228 */ /* 0x000fe40000000000 */
[----:B---3--:R-:W-:-:S06]  /*31c0*/  DADD R12, -R30, R12 ;  /* 0x000000001e0c7229 */ /* 0x008fcc000000010c */
[----:B------:R-:W-:Y:S02]  /*31d0*/  DMUL R46, R14, R46 ;  /* 0x0000002e0e2e7228 */ /* 0x000fe40000000000 */
[----:B------:R-:W-:Y:S01]  /*31e0*/  DMUL R58, R12, R34 ;  /* 0x000000220c3a7228 */ /* 0x000fe20000000000 */
[----:B------:R-:W-:Y:S01]  /*31f0*/  IMAD.MOV.U32 R14, RZ, RZ, 0x3b39803f ;  /* 0x3b39803fff0e7424 */ /* 0x000fe200078e00ff */
[----:B------:R-:W-:-:S06]  /*3200*/  MOV R15, 0x3c7abc9e ;  /* 0x3c7abc9e000f7802 */ /* 0x000fcc0000000f00 */
[----:B------:R-:W-:Y:S01]  /*3210*/  DFMA R58, R12, R58, R46 ;  /* 0x0000003a0c3a722b */ /* 0x000fe2000000002e */
[----:B------:R-:W-:Y:S01]  /*3220*/  MOV R46, 0x652b82fe ;  /* 0x652b82fe002e7802 */ /* 0x000fe20000000f00 */
[----:B------:R-:W-:Y:S02]  /*3230*/  IMAD.MOV.U32 R47, RZ, RZ, 0x3ff71547 ;  /* 0x3ff71547ff2f7424 */ /* 0x000fe400078e00ff */
[----:B------:R-:W-:Y:S02]  /*3240*/  IMAD.MOV.U32 R12, RZ, RZ, -0x105c611 ;  /* 0xfefa39efff0c7424 */ /* 0x000fe400078e00ff */
[----:B------:R-:W-:Y:S02]  /*3250*/  IMAD.MOV.U32 R13, RZ, RZ, 0x3fe62e42 ;  /* 0x3fe62e42ff0d7424 */ /* 0x000fe400078e00ff */
[----:B------:R-:W-:Y:S02]  /*3260*/  DADD R76, -RZ, -R58 ;  /* 0x00000000ff4c7229 */ /* 0x000fe4000000093a */
[----:B------:R-:W-:-:S08]  /*3270*/  DFMA R60, R58, -R46, 6.75539944105574400000e+15 ;  /* 0x433800003a3c742b */ /* 0x000fd0000000082e */
[----:B------:R-:W-:Y:S01]  /*3280*/  DADD R70, R60, -6.75539944105574400000e+15 ;  /* 0xc33800003c467429 */ /* 0x000fe20000000000 */
[----:B------:R-:W-:-:S07]  /*3290*/  FSETP.GEU.AND P0, PT, |R77|, 4.1917929649353027344, PT ;  /* 0x4086232b4d00780b */ /* 0x000fce0003f0e200 */
[----:B------:R-:W-:-:S08]  /*32a0*/  DFMA R48, R70, -R12, -R58 ;  /* 0x8000000c4630722b */ /* 0x000fd0000000083a */
[----:B------:R-:W-:Y:S01]  /*32b0*/  DFMA R70, R70, -R14, R48 ;  /* 0x8000000e4646722b */ /* 0x000fe20000000030 */
[----:B------:R-:W-:Y:S02]  /*32c0*/  IMAD.MOV.U32 R48, RZ, RZ, 0x69ce2bdf ;  /* 0x69ce2bdfff307424 */ /* 0x000fe400078e00ff */
[----:B------:R-:W-:-:S06]  /*32d0*/  IMAD.MOV.U32 R49, RZ, RZ, 0x3e5ade15 ;  /* 0x3e5ade15ff317424 */ /* 0x000fcc00078e00ff */
[----:B------:R-:W-:-:S08]  /*32e0*/  DFMA R54, R70, R48, R50 ;  /* 0x000000304636722b */ /* 0x000fd00000000032 */
[----:B------:R-:W-:Y:S01]  /*32f0*/  DFMA R56, R70, R54, R52 ;  /* 0x000000364638722b */ /* 0x000fe20000000034 */
[----:B------:R-:W-:Y:S02]  /*3300*/  IMAD.MOV.U32 R54, RZ, RZ, 0x7c89eb71 ;  /* 0x7c89eb71ff367424 */ /* 0x000fe400078e00ff */
[----:B------:R-:W-:-:S06]  /*3310*/  IMAD.MOV.U32 R55, RZ, RZ, 0x3efa0199 ;  /* 0x3efa0199ff377424 */ /* 0x000fcc00078e00ff */
[----:B------:R-:W-:Y:S01]  /*3320*/  DFMA R62, R70, R56, R54 ;  /* 0x00000038463e722b */ /* 0x000fe20000000036 */
[----:B------:R-:W-:Y:S01]  /*3330*/  IMAD.MOV.U32 R56, RZ, RZ, 0x14761f65 ;  /* 0x14761f65ff387424 */ /* 0x000fe200078e00ff */
[----:B------:R-:W-:-:S06]  /*3340*/  MOV R57, 0x3f2a01a0 ;  /* 0x3f2a01a000397802 */ /* 0x000fcc0000000f00 */
[----:B------:R-:W-:Y:S01]  /*3350*/  DFMA R64, R70, R62, R56 ;  /* 0x0000003e4640722b */ /* 0x000fe20000000038 */
[----:B------:R-:W-:Y:S02]  /*3360*/  IMAD.MOV.U32 R62, RZ, RZ, 0x1852b7af ;  /* 0x1852b7afff3e7424 */ /* 0x000fe400078e00ff */
[----:B------:R-:W-:-:S06]  /*3370*/  IMAD.MOV.U32 R63, RZ, RZ, 0x3f56c16c ;  /* 0x3f56c16cff3f7424 */ /* 0x000fcc00078e00ff */
[----:B------:R-:W-:Y:S01]  /*3380*/  DFMA R66, R70, R64, R62 ;  /* 0x000000404642722b */ /* 0x000fe2000000003e */
[----:B------:R-:W-:Y:S02]  /*3390*/  IMAD.MOV.U32 R64, RZ, RZ, 0x11122322 ;  /* 0x11122322ff407424 */ /* 0x000fe400078e00ff */
[----:B------:R-:W-:-:S06]  /*33a0*/  IMAD.MOV.U32 R65, RZ, RZ, 0x3f811111 ;  /* 0x3f811111ff417424 */ /* 0x000fcc00078e00ff */
[----:B------:R-:W-:Y:S01]  /*33b0*/  DFMA R68, R70, R66, R64 ;  /* 0x000000424644722b */ /* 0x000fe20000000040 */
[----:B------:R-:W-:Y:S01]  /*33c0*/  MOV R66, 0x555502a1 ;  /* 0x555502a100427802 */ /* 0x000fe20000000f00 */
[----:B------:R-:W-:-:S06]  /*33d0*/  IMAD.MOV.U32 R67, RZ, RZ, 0x3fa55555 ;  /* 0x3fa55555ff437424 */ /* 0x000fcc00078e00ff */
[----:B------:R-:W-:Y:S01]  /*33e0*/  DFMA R72, R70, R68, R66 ;  /* 0x000000444648722b */ /* 0x000fe20000000042 */
[----:B------:R-:W-:Y:S02]  /*33f0*/  IMAD.MOV.U32 R68, RZ, RZ, 0x55555511 ;  /* 0x55555511ff447424 */ /* 0x000fe400078e00ff */
[----:B------:R-:W-:-:S06]  /*3400*/  IMAD.MOV.U32 R69, RZ, RZ, 0x3fc55555 ;  /* 0x3fc55555ff457424 */ /* 0x000fcc00078e00ff */
[----:B------:R-:W-:Y:S01]  /*3410*/  DFMA R74, R70, R72, R68 ;  /* 0x00000048464a722b */ /* 0x000fe20000000044 */
[----:B------:R-:W-:Y:S01]  /*3420*/  IMAD.MOV.U32 R72, RZ, RZ, 0xb ;  /* 0x0000000bff487424 */ /* 0x000fe200078e00ff */
[----:B------:R-:W-:-:S06]  /*3430*/  MOV R73, 0x3fe00000 ;  /* 0x3fe0000000497802 */ /* 0x000fcc0000000f00 */
[----:B------:R-:W-:-:S08]  /*3440*/  DFMA R74, R70, R74, R72 ;  /* 0x0000004a464a722b */ /* 0x000fd00000000048 */
[----:B------:R-:W-:-:S08]  /*3450*/  DFMA R74, R70, R74, 1 ;  /* 0x3ff00000464a742b */ /* 0x000fd0000000004a */
[----:B------:R-:W-:-:S10]  /*3460*/  DFMA R74, R70, R74, 1 ;  /* 0x3ff00000464a742b */ /* 0x000fd4000000004a */
[----:B------:R-:W-:Y:S02]  /*3470*/  IMAD R71, R60, 0x100000, R75 ;  /* 0x001000003c477824 */ /* 0x000fe400078e024b */
[----:B------:R-:W-:Y:S01]  /*3480*/  IMAD.MOV.U32 R70, RZ, RZ, R74 ;  /* 0x000000ffff467224 */ /* 0x000fe200078e004a */
[----:B-1----:R-:W-:Y:S06]  /*3490*/  @!P0 BRA `(.L_x_29) ;  /* 0x0000000000348947 */ /* 0x002fec0003800000 */
[----:B------:R-:W-:Y:S01]  /*34a0*/  FSETP.GEU.AND P1, PT, |R77|, 4.2275390625, PT ;  /* 0x408748004d00780b */ /* 0x000fe20003f2e200 */
[C---:B------:R-:W-:Y:S02]  /*34b0*/  DADD R70, -R58.reuse, +INF ;  /* 0x7ff000003a467429 */ /* 0x040fe40000000100 */
[----:B------:R-:W-:-:S08]  /*34c0*/  DSETP.GT.AND P0, PT, R58, RZ, PT ;  /* 0x000000ff3a00722a */ /* 0x000fd00003f04000 */
[----:B------:R-:W-:Y:S02]  /*34d0*/  FSEL R70, R70, RZ, !P0 ;  /* 0x000000ff46467208 */ /* 0x000fe40004000000 */
[----:B------:R-:W-:Y:S02]  /*34e0*/  @!P1 LEA.HI R45, R60, R60, RZ, 0x1 ;  /* 0x0000003c3c2d9211 */ /* 0x000fe400078f08ff */
[----:B------:R-:W-:Y:S02]  /*34f0*/  @!P1 MOV R58, R74 ;  /* 0x0000004a003a9202 */ /* 0x000fe40000000f00 */
[----:B------:R-:W-:Y:S02]  /*3500*/  @!P1 SHF.R.S32.HI R45, RZ, 0x1, R45 ;  /* 0x00000001ff2d9819 */ /* 0x000fe4000001142d */
[----:B------:R-:W-:-:S03]  /*3510*/  FSEL R71, R71, RZ, !P0 ;  /* 0x000000ff47477208 */ /* 0x000fc60004000000 */
[----:B------:R-:W-:Y:S02]  /*3520*/  @!P1 IMAD.IADD R60, R60, 0x1, -R45 ;  /* 0x000000013c3c9824 */ /* 0x000fe400078e0a2d */
[----:B------:R-:W-:-:S03]  /*3530*/  @!P1 IMAD R59, R45, 0x100000, R75 ;  /* 0x001000002d3b9824 */ /* 0x000fc600078e024b */
[----:B------:R-:W-:Y:S01]  /*3540*/  @!P1 LEA R61, R60, 0x3ff00000, 0x14 ;  /* 0x3ff000003c3d9811 */ /* 0x000fe200078ea0ff */
[----:B------:R-:W-:-:S06]  /*3550*/  @!P1 IMAD.MOV.U32 R60, RZ, RZ, RZ ;  /* 0x000000ffff3c9224 */ /* 0x000fcc00078e00ff */
[----:B------:R-:W-:-:S11]  /*3560*/  @!P1 DMUL R70, R58, R60 ;  /* 0x0000003c3a469228 */ /* 0x000fd60000000000 */
.L_x_29:
[----:B------:R-:W-:Y:S05]  /*3570*/  BSYNC.RECONVERGENT B1 ;  /* 0x0000000000017941 */ /* 0x000fea0003800200 */
.L_x_28:
[----:B------:R-:W1:Y:S01]  /*3580*/  LDCU.U16 UR4, c[0x0][0x3a4] ;  /* 0x00007480ff0477ac */ /* 0x000e620008000400 */
[----:B------:R-:W-:Y:S01]  /*3590*/  IMAD R75, RZ, RZ, -UR5 ;  /* 0x80000005ff4b7e24 */ /* 0x000fe2000f8e02ff */
[----:B------:R-:W-:Y:S01]  /*35a0*/  BSSY.RECONVERGENT B1, `(.L_x_30) ;  /* 0x0000044000017945 */ /* 0x000fe20003800200 */
[----:B------:R-:W-:Y:S01]  /*35b0*/  IMAD.MOV.U32 R58, RZ, RZ, RZ ;  /* 0x000000ffff3a7224 */ /* 0x000fe200078e00ff */
[----:B------:R-:W-:Y:S01]  /*35c0*/  UISETP.NE.U32.AND UP0, UPT, UR5, URZ, UPT ;  /* 0x000000ff0500728c */ /* 0x000fe2000bf05070 */
[----:B-1----:R-:W1:Y:S01]  /*35d0*/  I2F.U16.RP R45, UR4 ;  /* 0x00000004002d7d06 */ /* 0x002e620008109000 */
[----:B------:R-:W-:-:S07]  /*35e0*/  ULOP3.LUT UR4, URZ, UR5, URZ, 0x33, !UPT ;  /* 0x00000005ff047292 */ /* 0x000fce000f8e33ff */
[----:B-1----:R-:W1:Y:S02]  /*35f0*/  MUFU.RCP R45, R45 ;  /* 0x0000002d002d7308 */ /* 0x002e640000001000 */
[----:B-1----:R-:W-:-:S06]  /*3600*/  VIADD R61, R45, 0xffffffe ;  /* 0x0ffffffe2d3d7836 */ /* 0x002fcc0000000000 */
[----:B------:R-:W1:Y:S02]  /*3610*/  F2I.FTZ.U32.TRUNC.NTZ R59, R61 ;  /* 0x0000003d003b7305 */ /* 0x000e64000021f000 */
[----:B-1----:R-:W-:-:S04]  /*3620*/  IMAD R75, R75, R59, RZ ;  /* 0x0000003b4b4b7224 */ /* 0x002fc800078e02ff */
[----:B------:R-:W-:Y:S01]  /*3630*/  IMAD.HI.U32 R58, R59, R75, R58 ;  /* 0x0000004b3b3a7227 */ /* 0x000fe200078e003a */
[----:B------:R-:W-:-:S05]  /*3640*/  IADD3 R59, PT, PT, R11, 0x1, RZ ;  /* 0x000000010b3b7810 */ /* 0x000fca0007ffe0ff */
[----:B------:R-:W-:-:S04]  /*3650*/  IMAD.HI.U32 R60, R58, R59, RZ ;  /* 0x0000003b3a3c7227 */ /* 0x000fc800078e00ff */
[----:B------:R-:W-:-:S04]  /*3660*/  IMAD.MOV R74, RZ, RZ, -R60 ;  /* 0x000000ffff4a7224 */ /* 0x000fc800078e0a3c */
[----:B------:R-:W-:-:S05]  /*3670*/  IMAD R45, R74, UR5, R59 ;  /* 0x000000054a2d7c24 */ /* 0x000fca000f8e023b */
[----:B------:R-:W-:-:S13]  /*3680*/  ISETP.GE.U32.AND P0, PT, R45, UR5, PT ;  /* 0x000000052d007c0c */ /* 0x000fda000bf06070 */
[----:B------:R-:W-:Y:S02]  /*3690*/  @P0 VIADD R45, R45, -UR5 ;  /* 0x800000052d2d0c36 */ /* 0x000fe40008000000 */
[----:B------:R-:W-:Y:S01]  /*36a0*/  @P0 VIADD R60, R60, 0x1 ;  /* 0x000000013c3c0836 */ /* 0x000fe20000000000 */
[----:B------:R-:W-:Y:S02]  /*36b0*/  PLOP3.LUT P0, PT, PT, PT, UP0, 0x80, 0x8 ;  /* 0x000000000008781c */ /* 0x000fe40003f0f008 */
[----:B------:R-:W-:Y:S01]  /*36c0*/  ISETP.GE.U32.AND P1, PT, R45, UR5, PT ;  /* 0x000000052d007c0c */ /* 0x000fe2000bf26070 */
[----:B------:R-:W-:-:S12]  /*36d0*/  IMAD.U32 R45, RZ, RZ, UR4 ;  /* 0x00000004ff2d7e24 */ /* 0x000fd8000f8e00ff */
[----:B------:R-:W-:-:S04]  /*36e0*/  @P1 IADD3 R60, PT, PT, R60, 0x1, RZ ;  /* 0x000000013c3c1810 */ /* 0x000fc80007ffe0ff */
[----:B------:R-:W-:-:S04]  /*36f0*/  SEL R78, R45, R60, !P0 ;  /* 0x0000003c2d4e7207 */ /* 0x000fc80004000000 */
[----:B------:R-:W1:Y:S01]  /*3700*/  I2F.F64.U32 R74, R78 ;  /* 0x0000004e004a7312 */ /* 0x000e620000201800 */
[----:B------:R-:W-:-:S04]  /*3710*/  IMAD.MOV R60, RZ, RZ, -R78 ;  /* 0x000000ffff3c7224 */ /* 0x000fc800078e0a4e */
[----:B------:R-:W-:-:S04]  /*3720*/  IMAD R59, R60, UR5, R59 ;  /* 0x000000053c3b7c24 */ /* 0x000fc8000f8e023b */
[----:B------:R-:W2:Y:S01]  /*3730*/  I2F.F64.U32 R60, R59 ;  /* 0x0000003b003c7312 */ /* 0x000ea20000201800 */
[----:B-1----:R-:W-:-:S08]  /*3740*/  DADD R74, -R2, R74 ;  /* 0x00000000024a7229 */ /* 0x002fd0000000014a */
[----:B------:R-:W-:Y:S02]  /*3750*/  DMUL R76, R74, R4 ;  /* 0x000000044a4c7228 */ /* 0x000fe40000000000 */
[----:B--2---:R-:W-:-:S06]  /*3760*/  DADD R60, -R30, R60 ;  /* 0x000000001e3c7229 */ /* 0x004fcc000000013c */
[----:B------:R-:W-:Y:S02]  /*3770*/  DMUL R76, R74, R76 ;  /* 0x0000004c4a4c7228 */ /* 0x000fe40000000000 */
[----:B------:R-:W-:-:S08]  /*3780*/  DMUL R74, R60, R34 ;  /* 0x000000223c4a7228 */ /* 0x000fd00000000000 */
[----:B------:R-:W-:-:S08]  /*3790*/  DFMA R60, R60, R74, R76 ;  /* 0x0000004a3c3c722b */ /* 0x000fd0000000004c */
[----:B------:R-:W-:-:S08]  /*37a0*/  DFMA R46, R60, -R46, 6.75539944105574400000e+15 ;  /* 0x433800003c2e742b */ /* 0x000fd0000000082e */
[----:B------:R-:W-:-:S08]  /*37b0*/  DADD R74, R46, -6.75539944105574400000e+15 ;  /* 0xc33800002e4a7429 */ /* 0x000fd00000000000 */
[----:B------:R-:W-:-:S08]  /*37c0*/  DFMA R12, R74, -R12, -R60 ;  /* 0x8000000c4a0c722b */ /* 0x000fd0000000083c */
[----:B------:R-:W-:Y:S02]  /*37d0*/  DFMA R14, R74, -R14, R12 ;  /* 0x8000000e4a0e722b */ /* 0x000fe4000000000c */
[----:B-----5:R-:W1:Y:S06]  /*37e0*/  I2F.F64 R12, R10 ;  /* 0x0000000a000c7312 */ /* 0x020e6c0000201c00 */
[----:B------:R-:W-:Y:S02]  /*37f0*/  DFMA R48, R14, R48, R50 ;  /* 0x000000300e30722b */ /* 0x000fe40000000032 */
[----:B------:R-:W-:-:S06]  /*3800*/  DADD R50, -RZ, -R60 ;  /* 0x00000000ff327229 */ /* 0x000fcc000000093c */
[----:B------:R-:W-:Y:S02]  /*3810*/  DFMA R48, R14, R48, R52 ;  /* 0x000000300e30722b */ /* 0x000fe40000000034 */
[----:B-1----:R-:W-:Y:S02]  /*3820*/  DFMA R12, R32, R70, -R12 ;  /* 0x00000046200c722b */ /* 0x002fe4000000080c */
[----:B------:R-:W-:-:S04]  /*3830*/  FSETP.GEU.AND P1, PT, |R51|, 4.1917929649353027344, PT ;  /* 0x4086232b3300780b */ /* 0x000fc80003f2e200 */
[----:B------:R-:W-:-:S08]  /*3840*/  DFMA R48, R14, R48, R54 ;  /* 0x000000300e30722b */ /* 0x000fd00000000036 */
[----:B------:R-:W-:-:S08]  /*3850*/  DFMA R48, R14, R48, R56 ;  /* 0x000000300e30722b */ /* 0x000fd00000000038 */
[----:B------:R-:W-:-:S08]  /*3860*/  DFMA R48, R14, R48, R62 ;  /* 0x000000300e30722b */ /* 0x000fd0000000003e */
[----:B------:R-:W-:-:S08]  /*3870*/  DFMA R48, R14, R48, R64 ;  /* 0x000000300e30722b */ /* 0x000fd00000000040 */
[----:B------:R-:W-:-:S08]  /*3880*/  DFMA R48, R14, R48, R66 ;  /* 0x000000300e30722b */ /* 0x000fd00000000042 */
[----:B------:R-:W-:-:S08]  /*3890*/  DFMA R48, R14, R48, R68 ;  /* 0x000000300e30722b */ /* 0x000fd00000000044 */
[----:B------:R-:W-:-:S08]  /*38a0*/  DFMA R48, R14, R48, R72 ;  /* 0x000000300e30722b */ /* 0x000fd00000000048 */
[----:B------:R-:W-:-:S08]  /*38b0*/  DFMA R48, R14, R48, 1 ;  /* 0x3ff000000e30742b */ /* 0x000fd00000000030 */
[----:B------:R-:W-:Y:S02]  /*38c0*/  DFMA R14, R14, R48, 1 ;  /* 0x3ff000000e0e742b */ /* 0x000fe40000000030 */
[----:B------:R-:W-:-:S08]  /*38d0*/  DFMA R48, R12, R12, R6 ;  /* 0x0000000c0c30722b */ /* 0x000fd00000000006 */
[----:B------:R-:W-:Y:S02]  /*38e0*/  IMAD R7, R46, 0x100000, R15 ;  /* 0x001000002e077824 */ /* 0x000fe400078e020f */
[----:B------:R-:W-:Y:S01]  /*38f0*/  IMAD.MOV.U32 R6, RZ, RZ, R14 ;  /* 0x000000ffff067224 */ /* 0x000fe200078e000e */
[----:B------:R-:W-:Y:S06]  /*3900*/  @!P1 BRA `(.L_x_31) ;  /* 0x0000000000349947 */ /* 0x000fec0003800000 */
[----:B------:R-:W-:Y:S01]  /*3910*/  FSETP.GEU.AND P2, PT, |R51|, 4.2275390625, PT ;  /* 0x408748003300780b */ /* 0x000fe20003f4e200 */
[C---:B------:R-:W-:Y:S02]  /*3920*/  DADD R50, -R60.reuse, +INF ;  /* 0x7ff000003c327429 */ /* 0x040fe40000000100 */
[----:B------:R-:W-:-:S08]  /*3930*/  DSETP.GT.AND P1, PT, R60, RZ, PT ;  /* 0x000000ff3c00722a */ /* 0x000fd00003f24000 */
[----:B------:R-:W-:Y:S02]  /*3940*/  FSEL R7, R51, RZ, !P1 ;  /* 0x000000ff33077208 */ /* 0x000fe40004800000 */
[----:B------:R-:W-:Y:S01]  /*3950*/  @!P2 LEA.HI R6, R46, R46, RZ, 0x1 ;  /* 0x0000002e2e06a211 */ /* 0x000fe200078f08ff */
[----:B------:R-:W-:Y:S02]  /*3960*/  @!P2 IMAD.MOV.U32 R12, RZ, RZ, R14 ;  /* 0x000000ffff0ca224 */ /* 0x000fe400078e000e */
[----:B------:R-:W-:Y:S01]  /*3970*/  @!P2 IMAD.MOV.U32 R14, RZ, RZ, RZ ;  /* 0x000000ffff0ea224 */ /* 0x000fe200078e00ff */
[----:B------:R-:W-:Y:S02]  /*3980*/  @!P2 SHF.R.S32.HI R13, RZ, 0x1, R6 ;  /* 0x00000001ff0da819 */ /* 0x000fe40000011406 */
[----:B------:R-:W-:-:S03]  /*3990*/  FSEL R6, R50, RZ, !P1 ;  /* 0x000000ff32067208 */ /* 0x000fc60004800000 */
[----:B------:R-:W-:Y:S01]  /*39a0*/  @!P2 IMAD.IADD R46, R46, 0x1, -R13 ;  /* 0x000000012e2ea824 */ /* 0x000fe200078e0a0d */
[----:B------:R-:W-:-:S04]  /*39b0*/  @!P2 LEA R13, R13, R15, 0x14 ;  /* 0x0000000f0d0da211 */ /* 0x000fc800078ea0ff */
[----:B------:R-:W-:-:S06]  /*39c0*/  @!P2 LEA R15, R46, 0x3ff00000, 0x14 ;  /* 0x3ff000002e0fa811 */ /* 0x000fcc00078ea0ff */
[----:B------:R-:W-:-:S11]  /*39d0*/  @!P2 DMUL R6, R12, R14 ;  /* 0x0000000e0c06a228 */ /* 0x000fd60000000000 */
.L_x_31:
[----:B------:R-:W-:Y:S05]  /*39e0*/  BSYNC.RECONVERGENT B1 ;  /* 0x0000000000017941 */ /* 0x000fea0003800200 */
.L_x_30:
[----:B------:R-:W2:Y:S01]  /*39f0*/  LDG.E R12, desc[UR12][R8.64+0x4] ;  /* 0x0000040c080c7981 */ /* 0x000ea2000c1e1900 */
[----:B------:R-:W-:-:S05]  /*3a00*/  VIADD R11, R11, 0x2 ;  /* 0x000000020b0b7836 */ /* 0x000fca0000000000 */
[----:B------:R-:W-:Y:S01]  /*3a10*/  ISETP.NE.AND P1, PT, R11, UR18, PT ;  /* 0x000000120b007c0c */ /* 0x000fe2000bf25270 */
[----:B--2---:R-:W1:Y:S02]  /*3a20*/  I2F.F64 R12, R12 ;  /* 0x0000000c000c7312 */ /* 0x004e640000201c00 */
[----:B-1----:R-:W-:-:S08]  /*3a30*/  DFMA R6, R32, R6, -R12 ;  /* 0x000000062006722b */ /* 0x002fd0000000080c */
[----:B------:R-:W-:Y:S02]  /*3a40*/  DFMA R6, R6, R6, R48 ;  /* 0x000000060606722b */ /* 0x000fe40000000030 */
[----:B------:R-:W-:Y:S09]  /*3a50*/  @P1 BRA `(.L_x_32) ;  /* 0xfffffff400781947 */ /* 0x000ff2000383ffff */
[----:B------:R-:W-:-:S07]  /*3a60*/  IMAD.U32 R15, RZ, RZ, UR18 ;  /* 0x00000012ff0f7e24 */ /* 0x000fce000f8e00ff */
.L_x_27:
[----:B------:R-:W-:-:S09]  /*3a70*/  UISETP.NE.AND UP0, UPT, UR17, URZ, UPT ;  /* 0x000000ff1100728c */ /* 0x000fd2000bf05270 */
[----:B------:R-:W-:Y:S05]  /*3a80*/  BRA.U !UP0, `(.L_x_33) ;  /* 0x0000000508887547 */ /* 0x000fea000b800000 */
[----:B------:R-:W1:Y:S01]  /*3a90*/  LDC.64 R8, c[0x0][0x388] ;  /* 0x0000e200ff087b82 */ /* 0x000e620000000a00 */
[----:B------:R-:W-:Y:S01]  /*3aa0*/  IADD3 R11, PT, PT, R44, R15, RZ ;  /* 0x0000000f2c0b7210 */ /* 0x000fe20007ffe0ff */
[----:B------:R-:W2:Y:S04]  /*3ab0*/  LDCU.U16 UR4, c[0x0][0x3a4] ;  /* 0x00007480ff0477ac */ /* 0x000ea80008000400 */
[----:B-1----:R-:W-:-:S06]  /*3ac0*/  IMAD.WIDE R8, R11, 0x4, R8 ;  /* 0x000000040b087825 */ /* 0x002fcc00078e0208 */
[----:B------:R1:W3:Y:S01]  /*3ad0*/  LDG.E R8, desc[UR12][R8.64] ;  /* 0x0000000c08087981 */ /* 0x0002e2000c1e1900 */
[----:B--2---:R-:W2:Y:S01]  /*3ae0*/  I2F.U16.RP R12, UR4 ;  /* 0x00000004000c7d06 */ /* 0x004ea20008109000 */
[----:B------:R-:W-:Y:S01]  /*3af0*/  IMAD R13, RZ, RZ, -UR5 ;  /* 0x80000005ff0d7e24 */ /* 0x000fe2000f8e02ff */
[----:B------:R-:W-:Y:S01]  /*3b00*/  ISETP.NE.U32.AND P2, PT, RZ, UR5, PT ;  /* 0x00000005ff007c0c */ /* 0x000fe2000bf45070 */
[----:B------:R-:W-:Y:S01]  /*3b10*/  IMAD.MOV.U32 R10, RZ, RZ, RZ ;  /* 0x000000ffff0a7224 */ /* 0x000fe200078e00ff */
[----:B------:R-:W-:Y:S01]  /*3b20*/  MOV R47, 0x3ff71547 ;  /* 0x3ff71547002f7802 */ /* 0x000fe20000000f00 */
[----:B------:R-:W-:Y:S01]  /*3b30*/  IMAD.MOV.U32 R46, RZ, RZ, 0x652b82fe ;  /* 0x652b82feff2e7424 */ /* 0x000fe200078e00ff */
[----:B------:R-:W-:Y:S01]  /*3b40*/  UMOV UR22, 0xfefa39ef ;  /* 0xfefa39ef00167882 */ /* 0x000fe20000000000 */
[----:B------:R-:W-:Y:S01]  /*3b50*/  UMOV UR23, 0x3fe62e42 ;  /* 0x3fe62e4200177882 */ /* 0x000fe20000000000 */
[----:B------:R-:W-:Y:S01]  /*3b60*/  BSSY.RECONVERGENT B1, `(.L_x_34) ;  /* 0x0000052000017945 */ /* 0x000fe20003800200 */
[----:B--2---:R-:W2:Y:S02]  /*3b70*/  MUFU.RCP R12, R12 ;  /* 0x0000000c000c7308 */ /* 0x004ea40000001000 */
[----:B--2---:R-:W-:-:S06]  /*3b80*/  VIADD R11, R12, 0xffffffe ;  /* 0x0ffffffe0c0b7836 */ /* 0x004fcc0000000000 */
[----:B------:R-:W2:Y:S02]  /*3b90*/  F2I.FTZ.U32.TRUNC.NTZ R11, R11 ;  /* 0x0000000b000b7305 */ /* 0x000ea4000021f000 */
[----:B--2---:R-:W-:-:S04]  /*3ba0*/  IMAD R13, R13, R11, RZ ;  /* 0x0000000b0d0d7224 */ /* 0x004fc800078e02ff */
[----:B------:R-:W-:-:S06]  /*3bb0*/  IMAD.HI.U32 R10, R11, R13, R10 ;  /* 0x0000000d0b0a7227 */ /* 0x000fcc00078e000a */
[----:B-1----:R-:W-:-:S04]  /*3bc0*/  IMAD.HI.U32 R9, R10, R15, RZ ;  /* 0x0000000f0a097227 */ /* 0x002fc800078e00ff */
[----:B------:R-:W-:-:S04]  /*3bd0*/  IMAD.MOV R10, RZ, RZ, -R9 ;  /* 0x000000ffff0a7224 */ /* 0x000fc800078e0a09 */
[----:B------:R-:W-:-:S05]  /*3be0*/  IMAD R10, R10, UR5, R15 ;  /* 0x000000050a0a7c24 */ /* 0x000fca000f8e020f */
[----:B------:R-:W-:-:S13]  /*3bf0*/  ISETP.GE.U32.AND P0, PT, R10, UR5, PT ;  /* 0x000000050a007c0c */ /* 0x000fda000bf06070 */
[----:B------:R-:W-:Y:S01]  /*3c00*/  @P0 IADD3 R10, PT, PT, R10, -UR5, RZ ;  /* 0x800000050a0a0c10 */ /* 0x000fe2000fffe0ff */
[----:B------:R-:W-:-:S03]  /*3c10*/  @P0 VIADD R9, R9, 0x1 ;  /* 0x0000000109090836 */ /* 0x000fc60000000000 */
[----:B------:R-:W-:-:S13]  /*3c20*/  ISETP.GE.U32.AND P1, PT, R10, UR5, PT ;  /* 0x000000050a007c0c */ /* 0x000fda000bf26070 */
[----:B------:R-:W-:Y:S01]  /*3c30*/  @P1 VIADD R9, R9, 0x1 ;  /* 0x0000000109091836 */ /* 0x000fe20000000000 */
[----:B------:R-:W-:-:S04]  /*3c40*/  @!P2 LOP3.LUT R9, RZ, UR5, RZ, 0x33, !PT ;  /* 0x00000005ff09ac12 */ /* 0x000fc8000f8e33ff */
[----:B------:R-:W1:Y:S01]  /*3c50*/  I2F.F64.U32 R12, R9 ;  /* 0x00000009000c7312 */ /* 0x000e620000201800 */
[----:B------:R-:W-:-:S04]  /*3c60*/  IMAD.MOV R10, RZ, RZ, -R9 ;  /* 0x000000ffff0a7224 */ /* 0x000fc800078e0a09 */
[----:B------:R-:W-:-:S04]  /*3c70*/  IMAD R45, R10, UR5, R15 ;  /* 0x000000050a2d7c24 */ /* 0x000fc8000f8e020f */
[----:B------:R-:W2:Y:S01]  /*3c80*/  I2F.F64.U32 R10, R45 ;  /* 0x0000002d000a7312 */ /* 0x000ea20000201800 */
[----:B-1---5:R-:W-:-:S08]  /*3c90*/  DADD R12, -R2, R12 ;  /* 0x00000000020c7229 */ /* 0x022fd0000000010c */
[----:B------:R-:W-:Y:S02]  /*3ca0*/  DMUL R4, R12, R4 ;  /* 0x000000040c047228 */ /* 0x000fe40000000000 */
[----:B--2---:R-:W-:-:S06]  /*3cb0*/  DADD R10, -R30, R10 ;  /* 0x000000001e0a7229 */ /* 0x004fcc000000010a */
[----:B------:R-:W-:Y:S02]  /*3cc0*/  DMUL R12, R12, R4 ;  /* 0x000000040c0c7228 */ /* 0x000fe40000000000 */
[----:B------:R-:W-:-:S08]  /*3cd0*/  DMUL R4, R10, R34 ;  /* 0x000000220a047228 */ /* 0x000fd00000000000 */
[----:B------:R-:W-:-:S08]  /*3ce0*/  DFMA R14, R10, R4, R12 ;  /* 0x000000040a0e722b */ /* 0x000fd0000000000c */
[----:B------:R-:W-:Y:S02]  /*3cf0*/  DFMA R46, R14, -R46, 6.75539944105574400000e+15 ;  /* 0x433800000e2e742b */ /* 0x000fe4000000082e */
[----:B------:R-:W-:-:S06]  /*3d00*/  DADD R12, -RZ, -R14 ;  /* 0x00000000ff0c7229 */ /* 0x000fcc000000090e */
[----:B------:R-:W-:-:S04]  /*3d10*/  DADD R4, R46, -6.75539944105574400000e+15 ;  /* 0xc33800002e047429 */ /* 0x000fc80000000000 */
[----:B------:R-:W-:-:S04]  /*3d20*/  IMAD.MOV.U32 R9, RZ, RZ, R13 ;  /* 0x000000ffff097224 */ /* 0x000fc800078e000d */
[----:B------:R-:W-:Y:S01]  /*3d30*/  DFMA R10, R4, -UR22, -R14 ;  /* 0x80000016040a7c2b */ /* 0x000fe2000800080e */
[----:B------:R-:W-:Y:S01]  /*3d40*/  UMOV UR22, 0x3b39803f ;  /* 0x3b39803f00167882 */ /* 0x000fe20000000000 */
[----:B------:R-:W-:Y:S01]  /*3d50*/  UMOV UR23, 0x3c7abc9e ;  /* 0x3c7abc9e00177882 */ /* 0x000fe20000000000 */
[----:B------:R-:W-:-:S05]  /*3d60*/  FSETP.GEU.AND P0, PT, |R9|, 4.1917929649353027344, PT ;  /* 0x4086232b0900780b */ /* 0x000fca0003f0e200 */
[----:B------:R-:W-:Y:S01]  /*3d70*/  DFMA R10, R4, -UR22, R10 ;  /* 0x80000016040a7c2b */ /* 0x000fe2000800000a */
[----:B------:R-:W-:Y:S01]  /*3d80*/  UMOV UR22, 0x69ce2bdf ;  /* 0x69ce2bdf00167882 */ /* 0x000fe20000000000 */
[----:B------:R-:W-:Y:S01]  /*3d90*/  IMAD.MOV.U32 R4, RZ, RZ, -0x35dec16 ;  /* 0xfca213eaff047424 */ /* 0x000fe200078e00ff */
[----:B------:R-:W-:Y:S01]  /*3da0*/  UMOV UR23, 0x3e5ade15 ;  /* 0x3e5ade1500177882 */ /* 0x000fe20000000000 */
[----:B------:R-:W-:-:S06]  /*3db0*/  IMAD.MOV.U32 R5, RZ, RZ, 0x3e928af3 ;  /* 0x3e928af3ff057424 */ /* 0x000fcc00078e00ff */
[----:B------:R-:W-:Y:S01]  /*3dc0*/  DFMA R4, R10, UR22, R4 ;  /* 0x000000160a047c2b */ /* 0x000fe20008000004 */
[----:B------:R-:W-:Y:S01]  /*3dd0*/  UMOV UR22, 0x62401315 ;  /* 0x6240131500167882 */ /* 0x000fe20000000000 */
[----:B------:R-:W-:-:S06]  /*3de0*/  UMOV UR23, 0x3ec71dee ;  /* 0x3ec71dee00177882 */ /* 0x000fcc0000000000 */
[----:B------:R-:W-:Y:S01]  /*3df0*/  DFMA R4, R10, R4, UR22 ;  /* 0x000000160a047e2b */ /* 0x000fe20008000004 */
        /* <DEDUP_REMOVED lines=20> */
[----:B------:R-:W-:-:S08]  /*3f40*/  DFMA R4, R10, R4, UR22 ;  /* 0x000000160a047e2b */ /* 0x000fd00008000004 */
[----:B------:R-:W-:-:S08]  /*3f50*/  DFMA R4, R10, R4, 1 ;  /* 0x3ff000000a04742b */ /* 0x000fd00000000004 */
[----:B------:R-:W-:-:S10]  /*3f60*/  DFMA R10, R10, R4, 1 ;  /* 0x3ff000000a0a742b */ /* 0x000fd40000000004 */
[----:B------:R-:W-:Y:S01]  /*3f70*/  IMAD R5, R46, 0x100000, R11 ;  /* 0x001000002e057824 */ /* 0x000fe200078e020b */
[----:B------:R-:W-:Y:S01]  /*3f80*/  MOV R4, R10 ;  /* 0x0000000a00047202 */ /* 0x000fe20000000f00 */
[----:B---3--:R1:W2:Y:S01]  /*3f90*/  I2F.F64 R12, R8 ;  /* 0x00000008000c7312 */ /* 0x0082a20000201c00 */
[----:B------:R-:W-:Y:S05]  /*3fa0*/  @!P0 BRA `(.L_x_35) ;  /* 0x0000000000348947 */ /* 0x000fea0003800000 */
[----:B------:R-:W-:Y:S01]  /*3fb0*/  FSETP.GEU.AND P1, PT, |R9|, 4.2275390625, PT ;  /* 0x408748000900780b */ /* 0x000fe20003f2e200 */
[C---:B------:R-:W-:Y:S02]  /*3fc0*/  DADD R48, -R14.reuse, +INF ;  /* 0x7ff000000e307429 */ /* 0x040fe40000000100 */
[----:B------:R-:W-:-:S08]  /*3fd0*/  DSETP.GT.AND P0, PT, R14, RZ, PT ;  /* 0x000000ff0e00722a */ /* 0x000fd00003f04000 */
[----:B------:R-:W-:Y:S02]  /*3fe0*/  FSEL R5, R49, RZ, !P0 ;  /* 0x000000ff31057208 */ /* 0x000fe40004000000 */
[----:B------:R-:W-:Y:S01]  /*3ff0*/  @!P1 LEA.HI R4, R46, R46, RZ, 0x1 ;  /* 0x0000002e2e049211 */ /* 0x000fe200078f08ff */
[----:B-1----:R-:W-:Y:S02]  /*4000*/  @!P1 IMAD.MOV.U32 R8, RZ, RZ, R10 ;  /* 0x000000ffff089224 */ /* 0x002fe400078e000a */
[----:B------:R-:W-:Y:S01]  /*4010*/  @!P1 IMAD.MOV.U32 R10, RZ, RZ, RZ ;  /* 0x000000ffff0a9224 */ /* 0x000fe200078e00ff */
[----:B------:R-:W-:Y:S02]  /*4020*/  @!P1 SHF.R.S32.HI R9, RZ, 0x1, R4 ;  /* 0x00000001ff099819 */ /* 0x000fe40000011404 */
[----:B------:R-:W-:-:S03]  /*4030*/  FSEL R4, R48, RZ, !P0 ;  /* 0x000000ff30047208 */ /* 0x000fc60004000000 */
[----:B------:R-:W-:Y:S02]  /*4040*/  @!P1 IMAD.IADD R46, R46, 0x1, -R9 ;  /* 0x000000012e2e9824 */ /* 0x000fe400078e0a09 */
[----:B------:R-:W-:-:S03]  /*4050*/  @!P1 IMAD R9, R9, 0x100000, R11 ;  /* 0x0010000009099824 */ /* 0x000fc600078e020b */
[----:B------:R-:W-:-:S06]  /*4060*/  @!P1 LEA R11, R46, 0x3ff00000, 0x14 ;  /* 0x3ff000002e0b9811 */ /* 0x000fcc00078ea0ff */
[----:B------:R-:W-:-:S11]  /*4070*/  @!P1 DMUL R4, R8, R10 ;  /* 0x0000000a08049228 */ /* 0x000fd60000000000 */
.L_x_35:
[----:B------:R-:W-:Y:S05]  /*4080*/  BSYNC.RECONVERGENT B1 ;  /* 0x0000000000017941 */ /* 0x000fea0003800200 */
.L_x_34:
[----:B--2---:R-:W-:-:S08]  /*4090*/  DFMA R12, R32, R4, -R12 ;  /* 0x00000004200c722b */ /* 0x004fd0000000080c */
[----:B------:R-:W-:-:S11]  /*40a0*/  DFMA R6, R12, R12, R6 ;  /* 0x0000000c0c06722b */ /* 0x000fd60000000006 */
.L_x_33:
[----:B------:R-:W1:Y:S01]  /*40b0*/  MUFU.RCP64H R5, R19 ;  /* 0x0000001300057308 */ /* 0x000e620000001800 */
[----:B------:R-:W-:Y:S01]  /*40c0*/  MOV R4, 0x1 ;  /* 0x0000000100047802 */ /* 0x000fe20000000f00 */
[----:B------:R-:W-:Y:S01]  /*40d0*/  BSSY.RECONVERGENT B6, `(.L_x_36) ;  /* 0x0000013000067945 */ /* 0x000fe20003800200 */
[----:B------:R-:W-:-:S04]  /*40e0*/  FSETP.GEU.AND P1, PT, |R7|, 6.5827683646048100446e-37, PT ;  /* 0x036000000700780b */ /* 0x000fc80003f2e200 */
[----:B-1----:R-:W-:-:S08]  /*40f0*/  DFMA R8, R4, -R18, 1 ;  /* 0x3ff000000408742b */ /* 0x002fd00000000812 */
        /* <DEDUP_REMOVED lines=10> */
[----:B------:R-:W-:Y:S01]  /*41a0*/  IMAD.MOV.U32 R4, RZ, RZ, R6 ;  /* 0x000000ffff047224 */ /* 0x000fe200078e0006 */
[----:B------:R-:W-:Y:S01]  /*41b0*/  MOV R6, 0x4200 ;  /* 0x0000420000067802 */ /* 0x000fe20000000f00 */
[----:B------:R-:W-:Y:S02]  /*41c0*/  IMAD.MOV.U32 R5, RZ, RZ, R7 ;  /* 0x000000ffff057224 */ /* 0x000fe400078e0007 */
[----:B------:R-:W-:Y:S02]  /*41d0*/  IMAD.MOV.U32 R12, RZ, RZ, R18 ;  /* 0x000000ffff0c7224 */ /* 0x000fe400078e0012 */
[----:B------:R-:W-:-:S07]  /*41e0*/  IMAD.MOV.U32 R13, RZ, RZ, R19 ;  /* 0x000000ffff0d7224 */ /* 0x000fce00078e0013 */
[----:B0----5:R-:W-:Y:S05]  /*41f0*/  CALL.REL.NOINC `($__internal_1_$__cuda_sm20_div_rn_f64_full) ;  /* 0x000000f000807944 */ /* 0x021fea0003c00000 */
.L_x_37:
[----:B------:R-:W-:Y:S05]  /*4200*/  BSYNC.RECONVERGENT B6 ;  /* 0x0000000000067941 */ /* 0x000fea0003800200 */
.L_x_36:
[----:B------:R-:W-:-:S14]  /*4210*/  DSETP.GEU.AND P0, PT, R4, R38, PT ;  /* 0x000000260400722a */ /* 0x000fdc0003f0e000 */
[----:B------:R-:W1:Y:S01]  /*4220*/  @!P0 LDC.64 R8, c[0x0][0x3a8] ;  /* 0x0000ea00ff088b82 */ /* 0x000e620000000a00 */
[----:B------:R-:W-:Y:S04]  /*4230*/  @!P0 STG.E.64 desc[UR12][R16.64+0x18], R42 ;  /* 0x0000182a10008986 */ /* 0x000fe8000c101b0c */
[----:B------:R2:W-:Y:S04]  /*4240*/  @!P0 STG.E.64 desc[UR12][R16.64+0x20], R36 ;  /* 0x0000202410008986 */ /* 0x0005e8000c101b0c */
[----:B------:R-:W2:Y:S04]  /*4250*/  LDG.E.64 R6, desc[UR12][R20.64+0x20] ;  /* 0x0000200c14067981 */ /* 0x000ea8000c1e1b00 */
[----:B-1----:R-:W3:Y:S01]  /*4260*/  @!P0 LDG.E.64 R40, desc[UR12][R8.64+0x48] ;  /* 0x0000480c08288981 */ /* 0x002ee2000c1e1b00 */
[----:B------:R-:W-:Y:S01]  /*4270*/  @!P0 MOV R38, R4 ;  /* 0x0000000400268202 */ /* 0x000fe20000000f00 */
[----:B------:R-:W-:Y:S01]  /*4280*/  @!P0 IMAD.MOV.U32 R39, RZ, RZ, R5 ;  /* 0x000000ffff278224 */ /* 0x000fe200078e0005 */
[----:B--2---:R-:W-:-:S08]  /*4290*/  DADD R36, R6, R36 ;  /* 0x0000000006247229 */ /* 0x004fd00000000024 */
[----:B---3--:R-:W-:-:S14]  /*42a0*/  DSETP.GTU.AND P1, PT, R36, R40, PT ;  /* 0x000000282400722a */ /* 0x008fdc0003f2c000 */
[----:B------:R-:W-:Y:S05]  /*42b0*/  @!P1 BRA `(.L_x_38) ;  /* 0xffffffe800c09947 */ /* 0x000fea000383ffff */
[----:B------:R-:W-:Y:S05]  /*42c0*/  BSYNC.RECONVERGENT B5 ;  /* 0x0000000000057941 */ /* 0x000fea0003800200 */
.L_x_24:
[----:B-----5:R-:W1:Y:S02]  /*42d0*/  LDC.64 R2, c[0x0][0x3a8] ;  /* 0x0000ea00ff027b82 */ /* 0x020e640000000a00 */
[----:B-1----:R-:W5:Y:S02]  /*42e0*/  LDG.E.64 R2, desc[UR12][R2.64+0x38] ;  /* 0x0000380c02027981 */ /* 0x002f64000c1e1b00 */
.L_x_23:
[----:B------:R-:W-:Y:S05]  /*42f0*/  BSYNC.RECONVERGENT B4 ;  /* 0x0000000000047941 */ /* 0x000fea0003800200 */
.L_x_22:
[----:B------:R-:W2:Y:S02]  /*4300*/  LDG.E.64 R4, desc[UR12][R20.64+0x18] ;  /* 0x0000180c14047981 */ /* 0x000ea4000c1e1b00 */
[----:B--2---:R-:W-:-:S08]  /*4310*/  DADD R42, R4, R42 ;  /* 0x00000000042a7229 */ /* 0x004fd0000000002a */
[----:B-----5:R-:W-:-:S14]  /*4320*/  DSETP.GTU.AND P0, PT, R42, R2, PT ;  /* 0x000000022a00722a */ /* 0x020fdc0003f0c000 */
[----:B------:R-:W-:Y:S05]  /*4330*/  @!P0 BRA `(.L_x_39) ;  /* 0xffffffe800308947 */ /* 0x000fea000383ffff */
[----:B------:R-:W-:Y:S05]  /*4340*/  BSYNC.RECONVERGENT B3 ;  /* 0x0000000000037941 */ /* 0x000fea0003800200 */
.L_x_19:
[----:B------:R-:W-:Y:S05]  /*4350*/  BRA `(.L_x_17) ;  /* 0x0000000000887947 */ /* 0x000fea0003800000 */
.L_x_18:
[----:B------:R-:W-:Y:S01]  /*4360*/  CS2R R4, SRZ ;  /* 0x0000000000047805 */ /* 0x000fe2000001ff00 */
[----:B------:R-:W-:Y:S01]  /*4370*/  IMAD.MOV.U32 R12, RZ, RZ, R18 ;  /* 0x000000ffff0c7224 */ /* 0x000fe200078e0012 */
[----:B------:R-:W-:Y:S01]  /*4380*/  MOV R6, 0x43b0 ;  /* 0x000043b000067802 */ /* 0x000fe20000000f00 */
[----:B------:R-:W-:-:S07]  /*4390*/  IMAD.MOV.U32 R13, RZ, RZ, R19 ;  /* 0x000000ffff0d7224 */ /* 0x000fce00078e0013 */
[----:B-----5:R-:W-:Y:S05]  /*43a0*/  CALL.REL.NOINC `($__internal_1_$__cuda_sm20_div_rn_f64_full) ;  /* 0x000000f000147944 */ /* 0x020fea0003c00000 */
[----:B------:R-:W-:Y:S01]  /*43b0*/  IMAD.MOV.U32 R6, RZ, RZ, 0x0 ;  /* 0x00000000ff067424 */ /* 0x000fe200078e00ff */
[----:B------:R-:W-:Y:S01]  /*43c0*/  MOV R7, 0x3ff00000 ;  /* 0x3ff0000000077802 */ /* 0x000fe20000000f00 */
[----:B------:R-:W-:Y:S02]  /*43d0*/  IMAD.MOV.U32 R8, RZ, RZ, R4 ;  /* 0x000000ffff087224 */ /* 0x000fe400078e0004 */
[----:B------:R-:W-:-:S07]  /*43e0*/  IMAD.MOV.U32 R9, RZ, RZ, R5 ;  /* 0x000000ffff097224 */ /* 0x000fce00078e0005 */
.L_x_44:
[----:B------:R-:W0:Y:S02]  /*43f0*/  LDC.64 R4, c[0x0][0x3a8] ;  /* 0x0000ea00ff047b82 */ /* 0x000e240000000a00 */
[----:B0-----:R-:W2:Y:S01]  /*4400*/  LDG.E.64 R4, desc[UR12][R4.64+0x40] ;  /* 0x0000400c04047981 */ /* 0x001ea2000c1e1b00 */
[----:B------:R-:W-:Y:S01]  /*4410*/  BSSY.RECONVERGENT B1, `(.L_x_40) ;  /* 0x0000012000017945 */ /* 0x000fe20003800200 */
[----:B--2---:R-:W-:-:S14]  /*4420*/  DSETP.GTU.AND P0, PT, R4, R40, PT ;  /* 0x000000280400722a */ /* 0x004fdc0003f0c000 */
[----:B------:R-:W-:Y:S05]  /*4430*/  @P0 BRA `(.L_x_41) ;  /* 0x00000000003c0947 */ /* 0x000fea0003800000 */
[----:B------:R-:W-:Y:S01]  /*4440*/  BSSY.RECONVERGENT B3, `(.L_x_42) ;  /* 0x000000c000037945 */ /* 0x000fe20003800200 */
.L_x_43:
[----:B------:R-:W-:-:S14]  /*4450*/  DSETP.GEU.AND P0, PT, R8, R6, PT ;  /* 0x000000060800722a */ /* 0x000fdc0003f0e000 */
[----:B------:R-:W0:Y:S01]  /*4460*/  @!P0 LDC.64 R10, c[0x0][0x3a8] ;  /* 0x0000ea00ff0a8b82 */ /* 0x000e220000000a00 */
[----:B------:R-:W-:Y:S04]  /*4470*/  @!P0 STG.E.64 desc[UR12][R16.64+0x18], R42 ;  /* 0x0000182a10008986 */ /* 0x000fe8000c101b0c */
[----:B------:R1:W-:Y:S04]  /*4480*/  @!P0 STG.E.64 desc[UR12][R16.64+0x20], R4 ;  /* 0x0000200410008986 */ /* 0x0003e8000c101b0c */
[----:B------:R-:W1:Y:S04]  /*4490*/  LDG.E.64 R2, desc[UR12][R20.64+0x20] ;  /* 0x0000200c14027981 */ /* 0x000e68000c1e1b00 */
[----:B0-----:R-:W2:Y:S01]  /*44a0*/  @!P0 LDG.E.64 R40, desc[UR12][R10.64+0x48] ;  /* 0x0000480c0a288981 */ /* 0x001ea2000c1e1b00 */
[----:B------:R-:W-:-:S02]  /*44b0*/  @!P0 IMAD.MOV.U32 R6, RZ, RZ, R8 ;  /* 0x000000ffff068224 */ /* 0x000fc400078e0008 */
[----:B------:R-:W-:Y:S01]  /*44c0*/  @!P0 IMAD.MOV.U32 R7, RZ, RZ, R9 ;  /* 0x000000ffff078224 */ /* 0x000fe200078e0009 */
[----:B-1----:R-:W-:-:S08]  /*44d0*/  DADD R4, R2, R4 ;  /* 0x0000000002047229 */ /* 0x002fd00000000004 */
[----:B--2---:R-:W-:-:S14]  /*44e0*/  DSETP.GTU.AND P1, PT, R4, R40, PT ;  /* 0x000000280400722a */ /* 0x004fdc0003f2c000 */
[----:B------:R-:W-:Y:S05]  /*44f0*/  @!P1 BRA `(.L_x_43) ;  /* 0xfffffffc00d49947 */ /* 0x000fea000383ffff */
[----:B------:R-:W-:Y:S05]  /*4500*/  BSYNC.RECONVERGENT B3 ;  /* 0x0000000000037941 */ /* 0x000fea0003800200 */
.L_x_42:
[----:B------:R-:W0:Y:S02]  /*4510*/  LDC.64 R2, c[0x0][0x3a8] ;  /* 0x0000ea00ff027b82 */ /* 0x000e240000000a00 */
[----:B0-----:R-:W5:Y:S02]  /*4520*/  LDG.E.64 R2, desc[UR12][R2.64+0x38] ;  /* 0x0000380c02027981 */ /* 0x001f64000c1e1b00 */
.L_x_41:
[----:B------:R-:W-:Y:S05]  /*4530*/  BSYNC.RECONVERGENT B1 ;  /* 0x0000000000017941 */ /* 0x000fea0003800200 */
.L_x_40:
[----:B------:R-:W2:Y:S02]  /*4540*/  LDG.E.64 R4, desc[UR12][R20.64+0x18] ;  /* 0x0000180c14047981 */ /* 0x000ea4000c1e1b00 */
[----:B--2---:R-:W-:-:S08]  /*4550*/  DADD R42, R4, R42 ;  /* 0x00000000042a7229 */ /* 0x004fd0000000002a */
[----:B-----5:R-:W-:-:S14]  /*4560*/  DSETP.GTU.AND P0, PT, R42, R2, PT ;  /* 0x000000022a00722a */ /* 0x020fdc0003f0c000 */
[----:B------:R-:W-:Y:S05]  /*4570*/  @!P0 BRA `(.L_x_44) ;  /* 0xfffffffc009c8947 */ /* 0x000fea000383ffff */
.L_x_17:
[----:B------:R-:W-:Y:S05]  /*4580*/  BSYNC.RECONVERGENT B2 ;  /* 0x0000000000027941 */ /* 0x000fea0003800200 */
.L_x_16:
[----:B------:R-:W2:Y:S01]  /*4590*/  LDG.E.64 R2, desc[UR12][R16.64+0x18] ;  /* 0x0000180c10027981 */ /* 0x000ea2000c1e1b00 */
[----:B------:R-:W-:Y:S01]  /*45a0*/  BSSY.RECONVERGENT B1, `(.L_x_45) ;  /* 0x0000012000017945 */ /* 0x000fe20003800200 */
[----:B--2---:R-:W-:-:S08]  /*45b0*/  DADD R4, R2, R2 ;  /* 0x0000000002047229 */ /* 0x004fd00000000002 */
[----:B------:R-:W-:-:S06]  /*45c0*/  DMUL R8, R2, R4 ;  /* 0x0000000402087228 */ /* 0x000fcc0000000000 */
[----:B------:R-:W1:Y:S04]  /*45d0*/  MUFU.RCP64H R3, R9 ;  /* 0x0000000900037308 */ /* 0x000e680000001800 */
[----:B------:R-:W-:-:S04]  /*45e0*/  IADD3 R2, PT, PT, R9, 0x300402, RZ ;  /* 0x0030040209027810 */ /* 0x000fc80007ffe0ff */
[----:B------:R-:W-:Y:S02]  /*45f0*/  FSETP.GEU.AND P0, PT, |R2|, 5.8789094863358348022e-39, PT ;  /* 0x004004020200780b */ /* 0x000fe40003f0e200 */
[----:B-1----:R-:W-:-:S08]  /*4600*/  DFMA R4, -R8, R2, 1 ;  /* 0x3ff000000804742b */ /* 0x002fd00000000102 */
        /* <DEDUP_REMOVED lines=8> */
[----:B0-----:R-:W-:Y:S05]  /*4690*/  CALL.REL.NOINC `($__internal_0_$__cuda_sm20_dblrcp_rn_slowpath_v3) ;  /* 0x000000e800a47944 */ /* 0x001fea0003c00000 */
[----:B------:R-:W-:Y:S02]  /*46a0*/  IMAD.MOV.U32 R30, RZ, RZ, R6 ;  /* 0x000000ffff1e7224 */ /* 0x000fe400078e0006 */
[----:B------:R-:W-:-:S07]  /*46b0*/  IMAD.MOV.U32 R31, RZ, RZ, R7 ;  /* 0x000000ffff1f7224 */ /* 0x000fce00078e0007 */
.L_x_46:
[----:B------:R-:W-:Y:S05]  /*46c0*/  BSYNC.RECONVERGENT B1 ;  /* 0x0000000000017941 */ /* 0x000fea0003800200 */
.L_x_45:
[----:B------:R-:W2:Y:S01]  /*46d0*/  LDG.E.64 R2, desc[UR12][R16.64+0x20] ;  /* 0x0000200c10027981 */ /* 0x000ea2000c1e1b00 */
[----:B------:R-:W-:Y:S01]  /*46e0*/  BSSY.RECONVERGENT B1, `(.L_x_47) ;  /* 0x0000012000017945 */ /* 0x000fe20003800200 */
[----:B--2---:R-:W-:-:S08]  /*46f0*/  DADD R4, R2, R2 ;  /* 0x0000000002047229 */ /* 0x004fd00000000002 */
        /* <DEDUP_REMOVED lines=10> */
[----:B------:R-:W-:Y:S02]  /*47a0*/  LOP3.LUT R2, R9, 0x7fffffff, RZ, 0xc0, !PT ;  /* 0x7fffffff09027812 */ /* 0x000fe400078ec0ff */
[----:B------:R-:W-:Y:S02]  /*47b0*/  MOV R12, 0x47e0 ;  /* 0x000047e0000c7802 */ /* 0x000fe40000000f00 */
[----:B------:R-:W-:-:S07]  /*47c0*/  IADD3 R13, PT, PT, R2, -0x100000, RZ ;  /* 0xfff00000020d7810 */ /* 0x000fce0007ffe0ff */
[----:B0-----:R-:W-:Y:S05]  /*47d0*/  CALL.REL.NOINC `($__internal_0_$__cuda_sm20_dblrcp_rn_slowpath_v3) ;  /* 0x000000e800547944 */ /* 0x001fea0003c00000 */
[----:B------:R-:W-:Y:S02]  /*47e0*/  IMAD.MOV.U32 R2, RZ, RZ, R6 ;  /* 0x000000ffff027224 */ /* 0x000fe400078e0006 */
[----:B------:R-:W-:-:S07]  /*47f0*/  IMAD.MOV.U32 R3, RZ, RZ, R7 ;  /* 0x000000ffff037224 */ /* 0x000fce00078e0007 */
.L_x_48:
[----:B------:R-:W-:Y:S05]  /*4800*/  BSYNC.RECONVERGENT B1 ;  /* 0x0000000000017941 */ /* 0x000fea0003800200 */
.L_x_47:
[----:B------:R-:W-:Y:S01]  /*4810*/  BSSY.RECONVERGENT B3, `(.L_x_49) ;  /* 0x0000a62000037945 */ /* 0x000fe20003800200 */
[----:B------:R-:W-:Y:S01]  /*4820*/  IMAD.MOV.U32 R45, RZ, RZ, RZ ;  /* 0x000000ffff2d7224 */ /* 0x000fe200078e00ff */
[----:B------:R-:W-:Y:S01]  /*4830*/  MOV R32, 0x0 ;  /* 0x0000000000207802 */ /* 0x000fe20000000f00 */
[----:B------:R-:W-:Y:S01]  /*4840*/  IMAD.MOV.U32 R46, RZ, RZ, RZ ;  /* 0x000000ffff2e7224 */ /* 0x000fe200078e00ff */
[----:B------:R-:W-:Y:S01]  /*4850*/  CS2R R50, SRZ ;  /* 0x0000000000327805 */ /* 0x000fe2000001ff00 */
[----:B------:R-:W-:Y:S02]  /*4860*/  IMAD.MOV.U32 R33, RZ, RZ, 0x3ff00000 ;  /* 0x3ff00000ff217424 */ /* 0x000fe400078e00ff */
[----:B------:R-:W-:Y:S02]  /*4870*/  IMAD.MOV.U32 R34, RZ, RZ, 0x0 ;  /* 0x00000000ff227424 */ /* 0x000fe400078e00ff */
[----:B------:R-:W-:-:S07]  /*4880*/  IMAD.MOV.U32 R35, RZ, RZ, 0x3ff00000 ;  /* 0x3ff00000ff237424 */ /* 0x000fce00078e00ff */
.L_x_177:
[----:B------:R-:W-:Y:S01]  /*4890*/  ISETP.NE.AND P0, PT, R45, 0x6, PT ;  /* 0x000000062d00780c */ /* 0x000fe20003f05270 */
[----:B------:R-:W-:-:S12]  /*48a0*/  BSSY.RECONVERGENT B2, `(.L_x_50) ;  /* 0x0000a4a000027945 */ /* 0x000fd80003800200 */
[----:B------:R-:W-:Y:S05]  /*48b0*/  @!P0 BRA `(.L_x_51) ;  /* 0x0000008c004c8947 */ /* 0x000fea0003800000 */
[----:B------:R-:W-:-:S13]  /*48c0*/  ISETP.NE.AND P0, PT, R45, RZ, PT ;  /* 0x000000ff2d00720c */ /* 0x000fda0003f05270 */
[----:B------:R-:W-:Y:S05]  /*48d0*/  @P0 BRA `(.L_x_52) ;  /* 0x0000001800100947 */ /* 0x000fea0003800000 */
[----:B------:R-:W2:Y:S04]  /*48e0*/  LDG.E.64 R36, desc[UR12][R16.64] ;  /* 0x0000000c10247981 */ /* 0x000ea8000c1e1b00 */
[----:B------:R-:W2:Y:S02]  /*48f0*/  LDG.E.64 R8, desc[UR12][R20.64] ;  /* 0x0000000c14087981 */ /* 0x000ea4000c1e1b00 */
[----:B--2---:R-:W-:-:S08]  /*4900*/  DADD R36, R36, R8 ;  /* 0x0000000024247229 */ /* 0x004fd00000000008 */
[----:B------:R-:W-:-:S06]  /*4910*/  DSETP.GEU.AND P0, PT, R36, R24, PT ;  /* 0x000000182400722a */ /* 0x000fcc0003f0e000 */
[----:B------:R-:W-:-:S14]  /*4920*/  DSETP.LEU.OR P0, PT, R36, R22, P0 ;  /* 0x000000162400722a */ /* 0x000fdc000070b400 */
[----:B------:R-:W-:Y:S05]  /*4930*/  @P0 BRA `(.L_x_53) ;  /* 0x00000014008c0947 */ /* 0x000fea0003800000 */
[----:B------:R-:W1:Y:S01]  /*4940*/  LDCU.U16 UR4, c[0x0][0x3a4] ;  /* 0x00007480ff0477ac */ /* 0x000e620008000400 */
[----:B------:R2:W-:Y:S01]  /*4950*/  STG.E.64 desc[UR12][R16.64], R36 ;  /* 0x0000002410007986 */ /* 0x0005e2000c101b0c */
[----:B------:R-:W-:Y:S01]  /*4960*/  CS2R R6, SRZ ;  /* 0x0000000000067805 */ /* 0x000fe2000001ff00 */
[----:B-1----:R-:W-:-:S05]  /*4970*/  IMAD.U32 R70, RZ, RZ, UR4 ;  /* 0x00000004ff467e24 */ /* 0x002fca000f8e00ff */
[----:B------:R-:W-:-:S04]  /*4980*/  PRMT R4, R70, 0x9910, RZ ;  /* 0x0000991046047816 */ /* 0x000fc800000000ff */
[----:B------:R-:W-:-:S13]  /*4990*/  ISETP.NE.AND P0, PT, R4, RZ, PT ;  /* 0x000000ff0400720c */ /* 0x000fda0003f05270 */
[----:B--2---:R-:W-:Y:S05]  /*49a0*/  @!P0 BRA `(.L_x_54) ;  /* 0x00000010008c8947 */ /* 0x004fea0003800000 */
[----:B------:R1:W5:Y:S04]  /*49b0*/  LDG.E.64 R4, desc[UR12][R16.64+0x8] ;  /* 0x0000080c10047981 */ /* 0x000368000c1e1b00 */
[----:B------:R1:W5:Y:S04]  /*49c0*/  LDG.E.64 R8, desc[UR12][R16.64+0x10] ;  /* 0x0000100c10087981 */ /* 0x000368000c1e1b00 */
[----:B------:R1:W5:Y:S01]  /*49d0*/  LDG.E.64 R10, desc[UR12][R16.64+0x30] ;  /* 0x0000300c100a7981 */ /* 0x000362000c1e1b00 */
[----:B------:R-:W-:Y:S01]  /*49e0*/  UISETP.NE.AND UP0, UPT, UR16, URZ, UPT ;  /* 0x000000ff1000728c */ /* 0x000fe2000bf05270 */
[----:B------:R-:W-:Y:S01]  /*49f0*/  DADD R12, R50, R50 ;  /* 0x00000000320c7229 */ /* 0x000fe20000000032 */
[----:B------:R-:W-:-:S02]  /*4a00*/  MOV R39, RZ ;  /* 0x000000ff00277202 */ /* 0x000fc40000000f00 */
[----:B------:R-:W-:-:S05]  /*4a10*/  CS2R R6, SRZ ;  /* 0x0000000000067805 */ /* 0x000fca000001ff00 */
[----:B-1----:R-:W-:Y:S05]  /*4a20*/  BRA.U !UP0, `(.L_x_55) ;  /* 0x0000000908dc7547 */ /* 0x002fea000b800000 */
[----:B------:R-:W1:Y:S01]  /*4a30*/  I2F.U16.RP R70, R70 ;  /* 0x0000004600467306 */ /* 0x000e620000109000 */
[----:B------:R-:W-:Y:S01]  /*4a40*/  IMAD R7, RZ, RZ, -UR5 ;  /* 0x80000005ff077e24 */ /* 0x000fe2000f8e02ff */
[----:B------:R-:W-:Y:S01]  /*4a50*/  UISETP.NE.U32.AND UP0, UPT, UR5, URZ, UPT ;  /* 0x000000ff0500728c */ /* 0x000fe2000bf05070 */
[----:B------:R-:W-:Y:S01]  /*4a60*/  IMAD.MOV.U32 R74, RZ, RZ, RZ ;  /* 0x000000ffff4a7224 */ /* 0x000fe200078e00ff */
[----:B------:R-:W-:Y:S01]  /*4a70*/  ULOP3.LUT UR4, URZ, UR5, URZ, 0x33, !UPT ;  /* 0x00000005ff047292 */ /* 0x000fe2000f8e33ff */
[----:B------:R-:W-:-:S03]  /*4a80*/  IMAD.MOV.U32 R71, RZ, RZ, RZ ;  /* 0x000000ffff477224 */ /* 0x000fc600078e00ff */
[----:B------:R-:W-:Y:S01]  /*4a90*/  PLOP3.LUT P0, PT, PT, PT, UP0, 0x80, 0x8 ;  /* 0x000000000008781c */ /* 0x000fe20003f0f008 */
[----:B-1----:R-:W1:Y:S02]  /*4aa0*/  MUFU.RCP R6, R70 ;  /* 0x0000004600067308 */ /* 0x002e640000001000 */
[----:B-1----:R-:W-:-:S06]  /*4ab0*/  VIADD R75, R6, 0xffffffe ;  /* 0x0ffffffe064b7836 */ /* 0x002fcc0000000000 */
[----:B------:R-:W1:Y:S02]  /*4ac0*/  F2I.FTZ.U32.TRUNC.NTZ R75, R75 ;  /* 0x0000004b004b7305 */ /* 0x000e64000021f000 */
[----:B-1----:R-:W-:-:S04]  /*4ad0*/  IMAD R7, R7, R75, RZ ;  /* 0x0000004b07077224 */ /* 0x002fc800078e02ff */
[----:B------:R-:W-:Y:S01]  /*4ae0*/  IMAD.HI.U32 R74, R75, R7, R74 ;  /* 0x000000074b4a7227 */ /* 0x000fe200078e004a */
[----:B------:R-:W-:Y:S02]  /*4af0*/  CS2R R6, SRZ ;  /* 0x0000000000067805 */ /* 0x000fe4000001ff00 */
[----:B------:R-:W-:-:S07]  /*4b00*/  MOV R75, UR4 ;  /* 0x00000004004b7c02 */ /* 0x000fce0008000f00 */
.L_x_60:
[----:B------:R-:W1:Y:S01]  /*4b10*/  LDC.64 R14, c[0x0][0x388] ;  /* 0x0000e200ff0e7b82 */ /* 0x000e620000000a00 */
[----:B------:R-:W-:-:S04]  /*4b20*/  IMAD.IADD R33, R44, 0x1, R71 ;  /* 0x000000012c217824 */ /* 0x000fc800078e0247 */
[----:B-1----:R-:W-:-:S05]  /*4b30*/  IMAD.WIDE R14, R33, 0x4, R14 ;  /* 0x00000004210e7825 */ /* 0x002fca00078e020e */
[----:B-----5:R1:W5:Y:S01]  /*4b40*/  LDG.E R47, desc[UR12][R14.64] ;  /* 0x0000000c0e2f7981 */ /* 0x020362000c1e1900 */
[----:B------:R-:W-:Y:S01]  /*4b50*/  IMAD.HI.U32 R74, R74, R71, RZ ;  /* 0x000000474a4a7227 */ /* 0x000fe200078e00ff */
[----:B------:R-:W-:Y:S01]  /*4b60*/  MOV R67, 0x3fe62e42 ;  /* 0x3fe62e4200437802 */ /* 0x000fe20000000f00 */
[----:B------:R-:W-:Y:S01]  /*4b70*/  BSSY.RECONVERGENT B1, `(.L_x_56) ;  /* 0x000004e000017945 */ /* 0x000fe20003800200 */
[----:B------:R-:W-:Y:S01]  /*4b80*/  MOV R61, 0x3efa0199 ;  /* 0x3efa0199003d7802 */ /* 0x000fe20000000f00 */
[----:B------:R-:W-:Y:S01]  /*4b90*/  IMAD.MOV R32, RZ, RZ, -R74 ;  /* 0x000000ffff207224 */ /* 0x000fe200078e0a4a */
[----:B------:R-:W-:Y:S01]  /*4ba0*/  MOV R54, 0x11122322 ;  /* 0x1112232200367802 */ /* 0x000fe20000000f00 */
[----:B------:R-:W-:Y:S02]  /*4bb0*/  IMAD.MOV.U32 R66, RZ, RZ, -0x105c611 ;  /* 0xfefa39efff427424 */ /* 0x000fe400078e00ff */
[----:B------:R-:W-:Y:S02]  /*4bc0*/  IMAD R32, R32, UR5, R71 ;  /* 0x0000000520207c24 */ /* 0x000fe4000f8e0247 */
[----:B------:R-:W-:-:S02]  /*4bd0*/  IMAD.MOV.U32 R64, RZ, RZ, 0x69ce2bdf ;  /* 0x69ce2bdfff407424 */ /* 0x000fc400078e00ff */
[----:B------:R-:W-:Y:S01]  /*4be0*/  IMAD.MOV.U32 R65, RZ, RZ, 0x3e5ade15 ;  /* 0x3e5ade15ff417424 */ /* 0x000fe200078e00ff */
[----:B------:R-:W-:Y:S01]  /*4bf0*/  ISETP.GE.U32.AND P1, PT, R32, UR5, PT ;  /* 0x0000000520007c0c */ /* 0x000fe2000bf26070 */
[----:B------:R-:W-:Y:S02]  /*4c00*/  IMAD.MOV.U32 R62, RZ, RZ, 0x62401315 ;  /* 0x62401315ff3e7424 */ /* 0x000fe400078e00ff */
[----:B------:R-:W-:Y:S02]  /*4c10*/  IMAD.MOV.U32 R63, RZ, RZ, 0x3ec71dee ;  /* 0x3ec71deeff3f7424 */ /* 0x000fe400078e00ff */
[----:B------:R-:W-:Y:S02]  /*4c20*/  IMAD.MOV.U32 R60, RZ, RZ, 0x7c89eb71 ;  /* 0x7c89eb71ff3c7424 */ /* 0x000fe400078e00ff */
[----:B------:R-:W-:Y:S02]  /*4c30*/  IMAD.MOV.U32 R58, RZ, RZ, 0x14761f65 ;  /* 0x14761f65ff3a7424 */ /* 0x000fe400078e00ff */
[----:B------:R-:W-:-:S02]  /*4c40*/  IMAD.MOV.U32 R59, RZ, RZ, 0x3f2a01a0 ;  /* 0x3f2a01a0ff3b7424 */ /* 0x000fc400078e00ff */
[----:B------:R-:W-:Y:S02]  /*4c50*/  IMAD.MOV.U32 R56, RZ, RZ, 0x1852b7af ;  /* 0x1852b7afff387424 */ /* 0x000fe400078e00ff */
[----:B------:R-:W-:Y:S02]  /*4c60*/  @P1 VIADD R32, R32, -UR5 ;  /* 0x8000000520201c36 */ /* 0x000fe40008000000 */
[----:B------:R-:W-:Y:S02]  /*4c70*/  @P1 VIADD R74, R74, 0x1 ;  /* 0x000000014a4a1836 */ /* 0x000fe40000000000 */
[----:B------:R-:W-:Y:S01]  /*4c80*/  IMAD.MOV.U32 R57, RZ, RZ, 0x3f56c16c ;  /* 0x3f56c16cff397424 */ /* 0x000fe200078e00ff */
[----:B------:R-:W-:Y:S01]  /*4c90*/  ISETP.GE.U32.AND P2, PT, R32, UR5, PT ;  /* 0x0000000520007c0c */ /* 0x000fe2000bf46070 */
[----:B------:R-:W-:Y:S02]  /*4ca0*/  IMAD.MOV.U32 R55, RZ, RZ, 0x3f811111 ;  /* 0x3f811111ff377424 */ /* 0x000fe400078e00ff */
[----:B------:R-:W-:-:S02]  /*4cb0*/  IMAD.MOV.U32 R52, RZ, RZ, 0x555502a1 ;  /* 0x555502a1ff347424 */ /* 0x000fc400078e00ff */
[----:B------:R-:W-:-:S08]  /*4cc0*/  IMAD.MOV.U32 R53, RZ, RZ, 0x3fa55555 ;  /* 0x3fa55555ff357424 */ /* 0x000fd000078e00ff */
[----:B------:R-:W-:-:S04]  /*4cd0*/  @P2 IADD3 R74, PT, PT, R74, 0x1, RZ ;  /* 0x000000014a4a2810 */ /* 0x000fc80007ffe0ff */
[----:B------:R-:W-:-:S04]  /*4ce0*/  SEL R48, R75, R74, !P0 ;  /* 0x0000004a4b307207 */ /* 0x000fc80004000000 */
[----:B------:R2:W3:Y:S01]  /*4cf0*/  I2F.F64.U32 R38, R48 ;  /* 0x0000003000267312 */ /* 0x0004e20000201800 */
[----:B------:R-:W-:-:S04]  /*4d00*/  IMAD.MOV R32, RZ, RZ, -R48 ;  /* 0x000000ffff207224 */ /* 0x000fc800078e0a30 */
[----:B------:R-:W-:Y:S02]  /*4d10*/  IMAD R49, R32, UR5, R71 ;  /* 0x0000000520317c24 */ /* 0x000fe4000f8e0247 */
[----:B--2---:R-:W-:Y:S02]  /*4d20*/  IMAD.MOV.U32 R48, RZ, RZ, 0x55555511 ;  /* 0x55555511ff307424 */ /* 0x004fe400078e00ff */
[----:B------:R2:W4:Y:S01]  /*4d30*/  I2F.F64.U32 R32, R49 ;  /* 0x0000003100207312 */ /* 0x0005220000201800 */
[----:B---3--:R-:W-:Y:S01]  /*4d40*/  DADD R72, -R8, R38 ;  /* 0x0000000008487229 */ /* 0x008fe20000000126 */
[----:B--2---:R-:W-:-:S07]  /*4d50*/  MOV R49, 0x3fc55555 ;  /* 0x3fc5555500317802 */ /* 0x004fce0000000f00 */
[----:B------:R-:W-:Y:S02]  /*4d60*/  DMUL R42, R2, R72 ;  /* 0x00000048022a7228 */ /* 0x000fe40000000000 */
[----:B----4-:R-:W-:-:S08]  /*4d70*/  DADD R32, -R4, R32 ;  /* 0x0000000004207229 */ /* 0x010fd00000000120 */
[-C--:B------:R-:W-:Y:S02]  /*4d80*/  DMUL R40, R12, R32.reuse ;  /* 0x000000200c287228 */ /* 0x080fe40000000000 */
[----:B------:R-:W-:-:S06]  /*4d90*/  DMUL R38, R30, R32 ;  /* 0x000000201e267228 */ /* 0x000fcc0000000000 */
[----:B------:R-:W-:-:S08]  /*4da0*/  DMUL R40, R40, R72 ;  /* 0x0000004828287228 */ /* 0x000fd00000000000 */
[----:B------:R-:W-:Y:S01]  /*4db0*/  DFMA R38, R32, R38, -R40 ;  /* 0x000000262026722b */ /* 0x000fe20000000828 */
[----:B------:R-:W-:Y:S02]  /*4dc0*/  IMAD.MOV.U32 R32, RZ, RZ, 0x652b82fe ;  /* 0x652b82feff207424 */ /* 0x000fe400078e00ff */
[----:B------:R-:W-:-:S05]  /*4dd0*/  IMAD.MOV.U32 R33, RZ, RZ, 0x3ff71547 ;  /* 0x3ff71547ff217424 */ /* 0x000fca00078e00ff */
[----:B------:R-:W-:Y:S01]  /*4de0*/  DFMA R72, R72, R42, R38 ;  /* 0x0000002a4848722b */ /* 0x000fe20000000026 */
[----:B------:R-:W-:Y:S02]  /*4df0*/  IMAD.MOV.U32 R38, RZ, RZ, 0x3b39803f ;  /* 0x3b39803fff267424 */ /* 0x000fe400078e00ff */
[----:B------:R-:W-:-:S05]  /*4e00*/  IMAD.MOV.U32 R39, RZ, RZ, 0x3c7abc9e ;  /* 0x3c7abc9eff277424 */ /* 0x000fca00078e00ff */
[----:B------:R-:W-:Y:S02]  /*4e10*/  DFMA R74, R72, -R32, 6.75539944105574400000e+15 ;  /* 0x43380000484a742b */ /* 0x000fe40000000820 */
[----:B------:R-:W-:-:S06]  /*4e20*/  DADD R78, -RZ, -R72 ;  /* 0x00000000ff4e7229 */ /* 0x000fcc0000000948 */
[----:B------:R-:W-:-:S04]  /*4e30*/  DADD R68, R74, -6.75539944105574400000e+15 ;  /* 0xc33800004a447429 */ /* 0x000fc80000000000 */
[----:B------:R-:W-:-:S04]  /*4e40*/  FSETP.GEU.AND P0, PT, |R79|, 4.1917929649353027344, PT ;  /* 0x4086232b4f00780b */ /* 0x000fc80003f0e200 */
[----:B------:R-:W-:-:S08]  /*4e50*/  DFMA R40, R68, -R66, -R72 ;  /* 0x800000424428722b */ /* 0x000fd00000000848 */
[----:B------:R-:W-:Y:S01]  /*4e60*/  DFMA R68, R68, -R38, R40 ;  /* 0x800000264444722b */ /* 0x000fe20000000028 */
[----:B------:R-:W-:Y:S01]  /*4e70*/  MOV R40, 0xfca213ea ;  /* 0xfca213ea00287802 */ /* 0x000fe20000000f00 */
[----:B------:R-:W-:-:S06]  /*4e80*/  IMAD.MOV.U32 R41, RZ, RZ, 0x3e928af3 ;  /* 0x3e928af3ff297424 */ /* 0x000fcc00078e00ff */
[----:B------:R-:W-:-:S08]  /*4e90*/  DFMA R42, R68, R64, R40 ;  /* 0x00000040442a722b */ /* 0x000fd00000000028 */
[----:B------:R-:W-:-:S08]  /*4ea0*/  DFMA R42, R68, R42, R62 ;  /* 0x0000002a442a722b */ /* 0x000fd0000000003e */
[----:B------:R-:W-:-:S08]  /*4eb0*/  DFMA R42, R68, R42, R60 ;  /* 0x0000002a442a722b */ /* 0x000fd0000000003c */
[----:B------:R-:W-:-:S08]  /*4ec0*/  DFMA R42, R68, R42, R58 ;  /* 0x0000002a442a722b */ /* 0x000fd0000000003a */
[----:B------:R-:W-:-:S08]  /*4ed0*/  DFMA R42, R68, R42, R56 ;  /* 0x0000002a442a722b */ /* 0x000fd00000000038 */
[----:B------:R-:W-:-:S08]  /*4ee0*/  DFMA R42, R68, R42, R54 ;  /* 0x0000002a442a722b */ /* 0x000fd00000000036 */
[----:B------:R-:W-:-:S08]  /*4ef0*/  DFMA R42, R68, R42, R52 ;  /* 0x0000002a442a722b */ /* 0x000fd00000000034 */
[----:B------:R-:W-:Y:S01]  /*4f00*/  DFMA R76, R68, R42, R48 ;  /* 0x0000002a444c722b */ /* 0x000fe20000000030 */
[----:B------:R-:W-:Y:S02]  /*4f10*/  IMAD.MOV.U32 R42, RZ, RZ, 0xb ;  /* 0x0000000bff2a7424 */ /* 0x000fe400078e00ff */
[----:B------:R-:W-:-:S06]  /*4f20*/  IMAD.MOV.U32 R43, RZ, RZ, 0x3fe00000 ;  /* 0x3fe00000ff2b7424 */ /* 0x000fcc00078e00ff */
        /* <DEDUP_REMOVED lines=10> */
[----:B------:R-:W-:-:S04]  /*4fd0*/  @!P1 LEA.HI R68, R74, R74, RZ, 0x1 ;  /* 0x0000004a4a449211 */ /* 0x000fc800078f08ff */
[----:B------:R-:W-:Y:S02]  /*4fe0*/  @!P1 SHF.R.S32.HI R73, RZ, 0x1, R68 ;  /* 0x00000001ff499819 */ /* 0x000fe40000011444 */
[----:B------:R-:W-:Y:S02]  /*4ff0*/  FSEL R68, R78, RZ, !P0 ;  /* 0x000000ff4e447208 */ /* 0x000fe40004000000 */
[----:B------:R-:W-:Y:S01]  /*5000*/  @!P1 IADD3 R72, PT, PT, R74, -R73, RZ ;  /* 0x800000494a489210 */ /* 0x000fe20007ffe0ff */
[----:B------:R-:W-:-:S03]  /*5010*/  @!P1 IMAD R77, R73, 0x100000, R77 ;  /* 0x00100000494d9824 */ /* 0x000fc600078e024d */
[----:B------:R-:W-:Y:S01]  /*5020*/  @!P1 LEA R73, R72, 0x3ff00000, 0x14 ;  /* 0x3ff0000048499811 */ /* 0x000fe200078ea0ff */
[----:B------:R-:W-:-:S06]  /*5030*/  @!P1 IMAD.MOV.U32 R72, RZ, RZ, RZ ;  /* 0x000000ffff489224 */ /* 0x000fcc00078e00ff */
[----:B------:R-:W-:-:S11]  /*5040*/  @!P1 DMUL R68, R76, R72 ;  /* 0x000000484c449228 */ /* 0x000fd60000000000 */
.L_x_57:
[----:B------:R-:W-:Y:S05]  /*5050*/  BSYNC.RECONVERGENT B1 ;  /* 0x0000000000017941 */ /* 0x000fea0003800200 */
.L_x_56:
[----:B------:R-:W1:Y:S01]  /*5060*/  LDCU.U16 UR4, c[0x0][0x3a4] ;  /* 0x00007480ff0477ac */ /* 0x000e620008000400 */
[----:B------:R-:W-:Y:S01]  /*5070*/  IADD3 R73, PT, PT, RZ, -UR5, RZ ;  /* 0x80000005ff497c10 */ /* 0x000fe2000fffe0ff */
[----:B------:R-:W-:Y:S01]  /*5080*/  IMAD.MOV.U32 R74, RZ, RZ, RZ ;  /* 0x000000ffff4a7224 */ /* 0x000fe200078e00ff */
[----:B------:R-:W-:Y:S01]  /*5090*/  DFMA R68, R36, R68, R10 ;  /* 0x000000442444722b */ /* 0x000fe2000000000a */
[----:B------:R-:W-:Y:S01]  /*50a0*/  UISETP.NE.U32.AND UP0, UPT, UR5, URZ, UPT ;  /* 0x000000ff0500728c */ /* 0x000fe2000bf05070 */
[----:B------:R-:W-:Y:S01]  /*50b0*/  BSSY.RECONVERGENT B1, `(.L_x_58) ;  /* 0x0000045000017945 */ /* 0x000fe20003800200 */
[----:B-1----:R-:W-:Y:S01]  /*50c0*/  IMAD.U32 R70, RZ, RZ, UR4 ;  /* 0x00000004ff467e24 */ /* 0x002fe2000f8e00ff */
[----:B------:R-:W-:-:S03]  /*50d0*/  ULOP3.LUT UR4, URZ, UR5, URZ, 0x33, !UPT ;  /* 0x00000005ff047292 */ /* 0x000fc6000f8e33ff */
[----:B------:R-:W1:Y:S08]  /*50e0*/  I2F.U16.RP R77, R70 ;  /* 0x00000046004d7306 */ /* 0x000e700000109000 */
[----:B-1----:R-:W1:Y:S02]  /*50f0*/  MUFU.RCP R77, R77 ;  /* 0x0000004d004d7308 */ /* 0x002e640000001000 */
[----:B-1----:R-:W-:-:S06]  /*5100*/  VIADD R78, R77, 0xffffffe ;  /* 0x0ffffffe4d4e7836 */ /* 0x002fcc0000000000 */
[----:B------:R-:W1:Y:S02]  /*5110*/  F2I.FTZ.U32.TRUNC.NTZ R75, R78 ;  /* 0x0000004e004b7305 */ /* 0x000e64000021f000 */
[----:B-1----:R-:W-:-:S04]  /*5120*/  IMAD R73, R73, R75, RZ ;  /* 0x0000004b49497224 */ /* 0x002fc800078e02ff */
[----:B------:R-:W-:-:S04]  /*5130*/  IMAD.HI.U32 R74, R75, R73, R74 ;  /* 0x000000494b4a7227 */ /* 0x000fc800078e004a */
[----:B------:R-:W-:-:S04]  /*5140*/  VIADD R73, R71, 0x1 ;  /* 0x0000000147497836 */ /* 0x000fc80000000000 */
[----:B------:R-:W-:-:S04]  /*5150*/  IMAD.HI.U32 R72, R74, R73, RZ ;  /* 0x000000494a487227 */ /* 0x000fc800078e00ff */
[----:B------:R-:W-:-:S04]  /*5160*/  IMAD.MOV R76, RZ, RZ, -R72 ;  /* 0x000000ffff4c7224 */ /* 0x000fc800078e0a48 */
[----:B------:R-:W-:-:S05]  /*5170*/  IMAD R75, R76, UR5, R73 ;  /* 0x000000054c4b7c24 */ /* 0x000fca000f8e0249 */
[----:B------:R-:W-:-:S13]  /*5180*/  ISETP.GE.U32.AND P0, PT, R75, UR5, PT ;  /* 0x000000054b007c0c */ /* 0x000fda000bf06070 */
[----:B------:R-:W-:Y:S01]  /*5190*/  @P0 VIADD R75, R75, -UR5 ;  /* 0x800000054b4b0c36 */ /* 0x000fe20008000000 */
[----:B------:R-:W-:Y:S02]  /*51a0*/  @P0 IADD3 R72, PT, PT, R72, 0x1, RZ ;  /* 0x0000000148480810 */ /* 0x000fe40007ffe0ff */
[----:B------:R-:W-:Y:S02]  /*51b0*/  PLOP3.LUT P0, PT, PT, PT, UP0, 0x80, 0x8 ;  /* 0x000000000008781c */ /* 0x000fe40003f0f008 */
[----:B------:R-:W-:Y:S01]  /*51c0*/  ISETP.GE.U32.AND P1, PT, R75, UR5, PT ;  /* 0x000000054b007c0c */ /* 0x000fe2000bf26070 */
[----:B------:R-:W-:-:S12]  /*51d0*/  IMAD.U32 R75, RZ, RZ, UR4 ;  /* 0x00000004ff4b7e24 */ /* 0x000fd8000f8e00ff */
[----:B------:R-:W-:-:S05]  /*51e0*/  @P1 VIADD R72, R72, 0x1 ;  /* 0x0000000148481836 */ /* 0x000fca0000000000 */
[----:B------:R-:W-:-:S04]  /*51f0*/  SEL R84, R75, R72, !P0 ;  /* 0x000000484b547207 */ /* 0x000fc80004000000 */
[----:B------:R-:W1:Y:S01]  /*5200*/  I2F.F64.U32 R76, R84 ;  /* 0x00000054004c7312 */ /* 0x000e620000201800 */
[----:B------:R-:W-:-:S04]  /*5210*/  IMAD.MOV R72, RZ, RZ, -R84 ;  /* 0x000000ffff487224 */ /* 0x000fc800078e0a54 */
[----:B------:R-:W-:-:S04]  /*5220*/  IMAD R85, R72, UR5, R73 ;  /* 0x0000000548557c24 */ /* 0x000fc8000f8e0249 */
[----:B------:R-:W2:Y:S01]  /*5230*/  I2F.F64.U32 R72, R85 ;  /* 0x0000005500487312 */ /* 0x000ea20000201800 */
[----:B-1----:R-:W-:Y:S02]  /*5240*/  DADD R76, -R8, R76 ;  /* 0x00000000084c7229 */ /* 0x002fe4000000014c */
[----:B--2---:R-:W-:-:S08]  /*5250*/  DADD R72, -R4, R72 ;  /* 0x0000000004487229 */ /* 0x004fd00000000148 */
[-C--:B------:R-:W-:Y:S02]  /*5260*/  DMUL R80, R12, R72.reuse ;  /* 0x000000480c507228 */ /* 0x080fe40000000000 */
[----:B------:R-:W-:-:S06]  /*5270*/  DMUL R78, R30, R72 ;  /* 0x000000481e4e7228 */ /* 0x000fcc0000000000 */
[-C--:B------:R-:W-:Y:S02]  /*5280*/  DMUL R82, R80, R76.reuse ;  /* 0x0000004c50527228 */ /* 0x080fe40000000000 */
[----:B------:R-:W-:-:S06]  /*5290*/  DMUL R80, R2, R76 ;  /* 0x0000004c02507228 */ /* 0x000fcc0000000000 */
[----:B------:R-:W-:-:S08]  /*52a0*/  DFMA R72, R72, R78, -R82 ;  /* 0x0000004e4848722b */ /* 0x000fd00000000852 */
[----:B------:R-:W-:-:S08]  /*52b0*/  DFMA R72, R76, R80, R72 ;  /* 0x000000504c48722b */ /* 0x000fd00000000048 */
[----:B------:R-:W-:-:S08]  /*52c0*/  DFMA R32, R72, -R32, 6.75539944105574400000e+15 ;  /* 0x433800004820742b */ /* 0x000fd00000000820 */
[----:B------:R-:W-:-:S08]  /*52d0*/  DADD R76, R32, -6.75539944105574400000e+15 ;  /* 0xc3380000204c7429 */ /* 0x000fd00000000000 */
[----:B------:R-:W-:-:S08]  /*52e0*/  DFMA R66, R76, -R66, -R72 ;  /* 0x800000424c42722b */ /* 0x000fd00000000848 */
[----:B------:R-:W-:-:S08]  /*52f0*/  DFMA R38, R76, -R38, R66 ;  /* 0x800000264c26722b */ /* 0x000fd00000000042 */
[----:B------:R-:W-:-:S08]  /*5300*/  DFMA R40, R38, R64, R40 ;  /* 0x000000402628722b */ /* 0x000fd00000000028 */
[----:B------:R-:W-:-:S08]  /*5310*/  DFMA R40, R38, R40, R62 ;  /* 0x000000282628722b */ /* 0x000fd0000000003e */
[----:B------:R-:W-:-:S08]  /*5320*/  DFMA R40, R38, R40, R60 ;  /* 0x000000282628722b */ /* 0x000fd0000000003c */
[----:B------:R-:W-:-:S08]  /*5330*/  DFMA R40, R38, R40, R58 ;  /* 0x000000282628722b */ /* 0x000fd0000000003a */
[----:B------:R-:W-:-:S08]  /*5340*/  DFMA R40, R38, R40, R56 ;  /* 0x000000282628722b */ /* 0x000fd00000000038 */
[----:B------:R-:W-:-:S08]  /*5350*/  DFMA R40, R38, R40, R54 ;  /* 0x000000282628722b */ /* 0x000fd00000000036 */
[----:B------:R-:W-:-:S08]  /*5360*/  DFMA R40, R38, R40, R52 ;  /* 0x000000282628722b */ /* 0x000fd00000000034 */
[----:B------:R-:W-:Y:S02]  /*5370*/  DFMA R40, R38, R40, R48 ;  /* 0x000000282628722b */ /* 0x000fe40000000030 */
[----:B------:R-:W-:-:S06]  /*5380*/  DADD R48, -RZ, -R72 ;  /* 0x00000000ff307229 */ /* 0x000fcc0000000948 */
[----:B------:R-:W-:Y:S02]  /*5390*/  DFMA R42, R38, R40, R42 ;  /* 0x00000028262a722b */ /* 0x000fe4000000002a */
[----:B-----5:R-:W1:Y:S02]  /*53a0*/  I2F.F64 R40, R47 ;  /* 0x0000002f00287312 */ /* 0x020e640000201c00 */
[----:B------:R-:W-:-:S04]  /*53b0*/  FSETP.GEU.AND P1, PT, |R49|, 4.1917929649353027344, PT ;  /* 0x4086232b3100780b */ /* 0x000fc80003f2e200 */
[----:B------:R-:W-:-:S08]  /*53c0*/  DFMA R42, R38, R42, 1 ;  /* 0x3ff00000262a742b */ /* 0x000fd0000000002a */
[----:B------:R-:W-:Y:S02]  /*53d0*/  DFMA R42, R38, R42, 1 ;  /* 0x3ff00000262a742b */ /* 0x000fe4000000002a */
[----:B-1----:R-:W-:-:S08]  /*53e0*/  DADD R40, R68, -R40 ;  /* 0x0000000044287229 */ /* 0x002fd00000000828 */
[----:B------:R-:W-:Y:S01]  /*53f0*/  DFMA R40, R40, R40, R6 ;  /* 0x000000282828722b */ /* 0x000fe20000000006 */
[----:B------:R-:W-:Y:S01]  /*5400*/  IMAD R7, R32, 0x100000, R43 ;  /* 0x0010000020077824 */ /* 0x000fe200078e022b */
[----:B------:R-:W-:Y:S01]  /*5410*/  MOV R6, R42 ;  /* 0x0000002a00067202 */ /* 0x000fe20000000f00 */
[----:B------:R-:W-:Y:S08]  /*5420*/  @!P1 BRA `(.L_x_59) ;  /* 0x0000000000349947 */ /* 0x000ff00003800000 */
[----:B------:R-:W-:Y:S01]  /*5430*/  FSETP.GEU.AND P2, PT, |R49|, 4.2275390625, PT ;  /* 0x408748003100780b */ /* 0x000fe20003f4e200 */
[C---:B------:R-:W-:Y:S02]  /*5440*/  DADD R38, -R72.reuse, +INF ;  /* 0x7ff0000048267429 */ /* 0x040fe40000000100 */
[----:B------:R-:W-:-:S08]  /*5450*/  DSETP.GT.AND P1, PT, R72, RZ, PT ;  /* 0x000000ff4800722a */ /* 0x000fd00003f24000 */
[----:B------:R-:W-:Y:S02]  /*5460*/  FSEL R7, R39, RZ, !P1 ;  /* 0x000000ff27077208 */ /* 0x000fe40004800000 */
[----:B------:R-:W-:-:S04]  /*5470*/  @!P2 LEA.HI R6, R32, R32, RZ, 0x1 ;  /* 0x000000202006a211 */ /* 0x000fc800078f08ff */
[----:B------:R-:W-:Y:S02]  /*5480*/  @!P2 SHF.R.S32.HI R33, RZ, 0x1, R6 ;  /* 0x00000001ff21a819 */ /* 0x000fe40000011406 */
[----:B------:R-:W-:Y:S01]  /*5490*/  FSEL R6, R38, RZ, !P1 ;  /* 0x000000ff26067208 */ /* 0x000fe20004800000 */
[----:B------:R-:W-:Y:S02]  /*54a0*/  @!P2 IMAD.MOV.U32 R38, RZ, RZ, RZ ;  /* 0x000000ffff26a224 */ /* 0x000fe400078e00ff */
[----:B------:R-:W-:Y:S02]  /*54b0*/  @!P2 IMAD.IADD R32, R32, 0x1, -R33 ;  /* 0x000000012020a824 */ /* 0x000fe400078e0a21 */
[----:B------:R-:W-:-:S03]  /*54c0*/  @!P2 IMAD R33, R33, 0x100000, R43 ;  /* 0x001000002121a824 */ /* 0x000fc600078e022b */
[----:B------:R-:W-:Y:S01]  /*54d0*/  @!P2 LEA R39, R32, 0x3ff00000, 0x14 ;  /* 0x3ff000002027a811 */ /* 0x000fe200078ea0ff */
[----:B------:R-:W-:-:S06]  /*54e0*/  @!P2 IMAD.MOV.U32 R32, RZ, RZ, R42 ;  /* 0x000000ffff20a224 */ /* 0x000fcc00078e002a */
[----:B------:R-:W-:-:S11]  /*54f0*/  @!P2 DMUL R6, R32, R38 ;  /* 0x000000262006a228 */ /* 0x000fd60000000000 */
.L_x_59:
[----:B------:R-:W-:Y:S05]  /*5500*/  BSYNC.RECONVERGENT B1 ;  /* 0x0000000000017941 */ /* 0x000fea0003800200 */
.L_x_58:
[----:B------:R-:W2:Y:S01]  /*5510*/  LDG.E R32, desc[UR12][R14.64+0x4] ;  /* 0x0000040c0e207981 */ /* 0x000ea2000c1e1900 */
[----:B------:R-:W-:Y:S01]  /*5520*/  IADD3 R71, PT, PT, R71, 0x2, RZ ;  /* 0x0000000247477810 */ /* 0x000fe20007ffe0ff */
[----:B------:R-:W-:-:S03]  /*5530*/  DFMA R6, R36, R6, R10 ;  /* 0x000000062406722b */ /* 0x000fc6000000000a */
[----:B------:R-:W-:Y:S01]  /*5540*/  ISETP.NE.AND P1, PT, R71, UR18, PT ;  /* 0x0000001247007c0c */ /* 0x000fe2000bf25270 */
[----:B--2---:R-:W1:Y:S04]  /*5550*/  I2F.F64 R32, R32 ;  /* 0x0000002000207312 */ /* 0x004e680000201c00 */
[----:B-1----:R-:W-:-:S08]  /*5560*/  DADD R6, R6, -R32 ;  /* 0x0000000006067229 */ /* 0x002fd00000000820 */
[----:B------:R-:W-:Y:S01]  /*5570*/  DFMA R6, R6, R6, R40 ;  /* 0x000000060606722b */ /* 0x000fe20000000028 */
[----:B------:R-:W-:Y:S10]  /*5580*/  @P1 BRA `(.L_x_60) ;  /* 0xfffffff400601947 */ /* 0x000ff4000383ffff */
[----:B------:R-:W-:-:S07]  /*5590*/  IMAD.U32 R39, RZ, RZ, UR18 ;  /* 0x00000012ff277e24 */ /* 0x000fce000f8e00ff */
.L_x_55:
[----:B------:R-:W-:-:S09]  /*55a0*/  UISETP.NE.AND UP0, UPT, UR17, URZ, UPT ;  /* 0x000000ff1100728c */ /* 0x000fd2000bf05270 */
[----:B------:R-:W-:Y:S05]  /*55b0*/  BRA.U !UP0, `(.L_x_54) ;  /* 0x0000000508887547 */ /* 0x000fea000b800000 */
[----:B------:R-:W1:Y:S01]  /*55c0*/  LDC.64 R14, c[0x0][0x388] ;  /* 0x0000e200ff0e7b82 */ /* 0x000e620000000a00 */
[----:B------:R-:W-:Y:S01]  /*55d0*/  IMAD.IADD R33, R44, 0x1, R39 ;  /* 0x000000012c217824 */ /* 0x000fe200078e0227 */
[----:B------:R-:W2:Y:S03]  /*55e0*/  I2F.U16.RP R70, R70 ;  /* 0x0000004600467306 */ /* 0x000ea60000109000 */
[----:B-1----:R-:W-:-:S06]  /*55f0*/  IMAD.WIDE R14, R33, 0x4, R14 ;  /* 0x00000004210e7825 */ /* 0x002fcc00078e020e */
[----:B------:R1:W3:Y:S01]  /*5600*/  LDG.E R14, desc[UR12][R14.64] ;  /* 0x0000000c0e0e7981 */ /* 0x0002e2000c1e1900 */
[----:B--2---:R-:W2:Y:S01]  /*5610*/  MUFU.RCP R32, R70 ;  /* 0x0000004600207308 */ /* 0x004ea20000001000 */
[----:B------:R-:W-:Y:S01]  /*5620*/  IMAD R41, RZ, RZ, -UR5 ;  /* 0x80000005ff297e24 */ /* 0x000fe2000f8e02ff */
[----:B------:R-:W-:Y:S01]  /*5630*/  ISETP.NE.U32.AND P2, PT, RZ, UR5, PT ;  /* 0x00000005ff007c0c */ /* 0x000fe2000bf45070 */
[----:B------:R-:W-:Y:S01]  /*5640*/  UMOV UR22, 0xfefa39ef ;  /* 0xfefa39ef00167882 */ /* 0x000fe20000000000 */
[----:B------:R-:W-:Y:S01]  /*5650*/  UMOV UR23, 0x3fe62e42 ;  /* 0x3fe62e4200177882 */ /* 0x000fe20000000000 */
[----:B------:R-:W-:Y:S01]  /*5660*/  BSSY.RECONVERGENT B1, `(.L_x_61) ;  /* 0x0000054000017945 */ /* 0x000fe20003800200 */
[----:B--2---:R-:W-:Y:S01]  /*5670*/  VIADD R33, R32, 0xffffffe ;  /* 0x0ffffffe20217836 */ /* 0x004fe20000000000 */
[----:B------:R-:W-:-:S05]  /*5680*/  MOV R32, RZ ;  /* 0x000000ff00207202 */ /* 0x000fca0000000f00 */
[----:B------:R-:W2:Y:S02]  /*5690*/  F2I.FTZ.U32.TRUNC.NTZ R33, R33 ;  /* 0x0000002100217305 */ /* 0x000ea4000021f000 */
[----:B--2---:R-:W-:-:S04]  /*56a0*/  IMAD R41, R41, R33, RZ ;  /* 0x0000002129297224 */ /* 0x004fc800078e02ff */
[----:B------:R-:W-:-:S06]  /*56b0*/  IMAD.HI.U32 R32, R33, R41, R32 ;  /* 0x0000002921207227 */ /* 0x000fcc00078e0020 */
[----:B------:R-:W-:-:S04]  /*56c0*/  IMAD.HI.U32 R40, R32, R39, RZ ;  /* 0x0000002720287227 */ /* 0x000fc800078e00ff */
[----:B------:R-:W-:-:S04]  /*56d0*/  IMAD.MOV R32, RZ, RZ, -R40 ;  /* 0x000000ffff207224 */ /* 0x000fc800078e0a28 */
[----:B-1----:R-:W-:-:S05]  /*56e0*/  IMAD R15, R32, UR5, R39 ;  /* 0x00000005200f7c24 */ /* 0x002fca000f8e0227 */
[----:B------:R-:W-:-:S13]  /*56f0*/  ISETP.GE.U32.AND P0, PT, R15, UR5, PT ;  /* 0x000000050f007c0c */ /* 0x000fda000bf06070 */
[----:B------:R-:W-:Y:S02]  /*5700*/  @P0 VIADD R15, R15, -UR5 ;  /* 0x800000050f0f0c36 */ /* 0x000fe40008000000 */
[----:B------:R-:W-:-:S03]  /*5710*/  @P0 VIADD R40, R40, 0x1 ;  /* 0x0000000128280836 */ /* 0x000fc60000000000 */
[----:B------:R-:W-:-:S13]  /*5720*/  ISETP.GE.U32.AND P1, PT, R15, UR5, PT ;  /* 0x000000050f007c0c */ /* 0x000fda000bf26070 */
[----:B------:R-:W-:Y:S01]  /*5730*/  @P1 VIADD R40, R40, 0x1 ;  /* 0x0000000128281836 */ /* 0x000fe20000000000 */
[----:B------:R-:W-:-:S04]  /*5740*/  @!P2 LOP3.LUT R40, RZ, UR5, RZ, 0x33, !PT ;  /* 0x00000005ff28ac12 */ /* 0x000fc8000f8e33ff */
[----:B------:R-:W-:-:S05]  /*5750*/  IADD3 R32, PT, PT, -R40, RZ, RZ ;  /* 0x000000ff28207210 */ /* 0x000fca0007ffe1ff */
[----:B------:R-:W-:Y:S02]  /*5760*/  IMAD R15, R32, UR5, R39 ;  /* 0x00000005200f7c24 */ /* 0x000fe4000f8e0227 */
[----:B------:R-:W1:Y:S08]  /*5770*/  I2F.F64.U32 R38, R40 ;  /* 0x0000002800267312 */ /* 0x000e700000201800 */
[----:B------:R-:W2:Y:S01]  /*5780*/  I2F.F64.U32 R32, R15 ;  /* 0x0000000f00207312 */ /* 0x000ea20000201800 */
[----:B-1---5:R-:W-:-:S02]  /*5790*/  DADD R38, -R8, R38 ;  /* 0x0000000008267229 */ /* 0x022fc40000000126 */
[----:B--2---:R-:W-:-:S06]  /*57a0*/  DADD R32, -R4, R32 ;  /* 0x0000000004207229 */ /* 0x004fcc0000000120 */
[----:B------:R-:W-:Y:S02]  /*57b0*/  DMUL R8, R2, R38 ;  /* 0x0000002602087228 */ /* 0x000fe40000000000 */
[-C--:B------:R-:W-:Y:S02]  /*57c0*/  DMUL R12, R12, R32.reuse ;  /* 0x000000200c0c7228 */ /* 0x080fe40000000000 */
[----:B------:R-:W-:-:S06]  /*57d0*/  DMUL R4, R30, R32 ;  /* 0x000000201e047228 */ /* 0x000fcc0000000000 */
[----:B------:R-:W-:-:S08]  /*57e0*/  DMUL R12, R12, R38 ;  /* 0x000000260c0c7228 */ /* 0x000fd00000000000 */
[----:B------:R-:W-:Y:S01]  /*57f0*/  DFMA R4, R32, R4, -R12 ;  /* 0x000000042004722b */ /* 0x000fe2000000080c */
[----:B------:R-:W-:Y:S02]  /*5800*/  IMAD.MOV.U32 R12, RZ, RZ, 0x652b82fe ;  /* 0x652b82feff0c7424 */ /* 0x000fe400078e00ff */
[----:B------:R-:W-:-:S05]  /*5810*/  IMAD.MOV.U32 R13, RZ, RZ, 0x3ff71547 ;  /* 0x3ff71547ff0d7424 */ /* 0x000fca00078e00ff */
[----:B------:R-:W-:-:S08]  /*5820*/  DFMA R38, R38, R8, R4 ;  /* 0x000000082626722b */ /* 0x000fd00000000004 */
[----:B------:R-:W-:Y:S02]  /*5830*/  DFMA R12, R38, -R12, 6.75539944105574400000e+15 ;  /* 0x43380000260c742b */ /* 0x000fe4000000080c */
[----:B------:R-:W-:-:S06]  /*5840*/  DADD R32, -RZ, -R38 ;  /* 0x00000000ff207229 */ /* 0x000fcc0000000926 */
[----:B------:R-:W-:-:S04]  /*5850*/  DADD R4, R12, -6.75539944105574400000e+15 ;  /* 0xc33800000c047429 */ /* 0x000fc80000000000 */
[----:B------:R-:W-:-:S04]  /*5860*/  FSETP.GEU.AND P0, PT, |R33|, 4.1917929649353027344, PT ;  /* 0x4086232b2100780b */ /* 0x000fc80003f0e200 */
[----:B------:R-:W-:Y:S01]  /*5870*/  DFMA R8, R4, -UR22, -R38 ;  /* 0x8000001604087c2b */ /* 0x000fe20008000826 */
[----:B------:R-:W-:Y:S01]  /*5880*/  UMOV UR22, 0x3b39803f ;  /* 0x3b39803f00167882 */ /* 0x000fe20000000000 */
[----:B------:R-:W-:-:S06]  /*5890*/  UMOV UR23, 0x3c7abc9e ;  /* 0x3c7abc9e00177882 */ /* 0x000fcc0000000000 */
        /* <DEDUP_REMOVED lines=32> */
[----:B------:R-:W-:Y:S01]  /*5aa0*/  LEA R5, R12, R9, 0x14 ;  /* 0x000000090c057211 */ /* 0x000fe200078ea0ff */
[----:B------:R-:W-:Y:S01]  /*5ab0*/  IMAD.MOV.U32 R4, RZ, RZ, R8 ;  /* 0x000000ffff047224 */ /* 0x000fe200078e0008 */
[----:B---3--:R-:W1:Y:S01]  /*5ac0*/  I2F.F64 R14, R14 ;  /* 0x0000000e000e7312 */ /* 0x008e620000201c00 */
[----:B------:R-:W-:Y:S05]  /*5ad0*/  @!P0 BRA `(.L_x_62) ;  /* 0x0000000000308947 */ /* 0x000fea0003800000 */
[----:B------:R-:W-:Y:S01]  /*5ae0*/  FSETP.GEU.AND P1, PT, |R33|, 4.2275390625, PT ;  /* 0x408748002100780b */ /* 0x000fe20003f2e200 */
[C---:B------:R-:W-:Y:S02]  /*5af0*/  DADD R32, -R38.reuse, +INF ;  /* 0x7ff0000026207429 */ /* 0x040fe40000000100 */
[----:B------:R-:W-:-:S08]  /*5b00*/  DSETP.GT.AND P0, PT, R38, RZ, PT ;  /* 0x000000ff2600722a */ /* 0x000fd00003f04000 */
[----:B------:R-:W-:Y:S02]  /*5b10*/  FSEL R5, R33, RZ, !P0 ;  /* 0x000000ff21057208 */ /* 0x000fe40004000000 */
[----:B------:R-:W-:-:S04]  /*5b20*/  @!P1 LEA.HI R4, R12, R12, RZ, 0x1 ;  /* 0x0000000c0c049211 */ /* 0x000fc800078f08ff */
[----:B------:R-:W-:Y:S02]  /*5b30*/  @!P1 SHF.R.S32.HI R13, RZ, 0x1, R4 ;  /* 0x00000001ff0d9819 */ /* 0x000fe40000011404 */
[----:B------:R-:W-:-:S03]  /*5b40*/  FSEL R4, R32, RZ, !P0 ;  /* 0x000000ff20047208 */ /* 0x000fc60004000000 */
[----:B------:R-:W-:Y:S02]  /*5b50*/  @!P1 IMAD.IADD R12, R12, 0x1, -R13 ;  /* 0x000000010c0c9824 */ /* 0x000fe400078e0a0d */
[----:B------:R-:W-:-:S03]  /*5b60*/  @!P1 IMAD R9, R13, 0x100000, R9 ;  /* 0x001000000d099824 */ /* 0x000fc600078e0209 */
[----:B------:R-:W-:Y:S01]  /*5b70*/  @!P1 LEA R13, R12, 0x3ff00000, 0x14 ;  /* 0x3ff000000c0d9811 */ /* 0x000fe200078ea0ff */
[----:B------:R-:W-:-:S06]  /*5b80*/  @!P1 IMAD.MOV.U32 R12, RZ, RZ, RZ ;  /* 0x000000ffff0c9224 */ /* 0x000fcc00078e00ff */
[----:B------:R-:W-:-:S11]  /*5b90*/  @!P1 DMUL R4, R8, R12 ;  /* 0x0000000c08049228 */ /* 0x000fd60000000000 */
.L_x_62:
[----:B------:R-:W-:Y:S05]  /*5ba0*/  BSYNC.RECONVERGENT B1 ;  /* 0x0000000000017941 */ /* 0x000fea0003800200 */
.L_x_61:
[----:B------:R-:W-:-:S08]  /*5bb0*/  DFMA R4, R36, R4, R10 ;  /* 0x000000042404722b */ /* 0x000fd0000000000a */
[----:B-1----:R-:W-:-:S08]  /*5bc0*/  DADD R4, R4, -R14 ;  /* 0x0000000004047229 */ /* 0x002fd0000000080e */
[----:B------:R-:W-:-:S11]  /*5bd0*/  DFMA R6, R4, R4, R6 ;  /* 0x000000040406722b */ /* 0x000fd60000000006 */
.L_x_54:
[----:B-----5:R-:W1:Y:S01]  /*5be0*/  MUFU.RCP64H R5, R19 ;  /* 0x0000001300057308 */ /* 0x020e620000001800 */
        /* <DEDUP_REMOVED lines=19> */
[----:B0-----:R-:W-:Y:S05]  /*5d20*/  CALL.REL.NOINC `($__internal_1_$__cuda_sm20_div_rn_f64_full) ;  /* 0x000000d400b47944 */ /* 0x001fea0003c00000 */
.L_x_64:
[----:B------:R-:W-:Y:S05]  /*5d30*/  BSYNC.RECONVERGENT B4 ;  /* 0x0000000000047941 */ /* 0x000fea0003800200 */
.L_x_63:
[----:B------:R-:W-:Y:S01]  /*5d40*/  DSETP.GEU.AND P0, PT, R4, R34, PT ;  /* 0x000000220400722a */ /* 0x000fe20003f0e000 */
[----:B------:R-:W-:Y:S01]  /*5d50*/  MOV R32, R34 ;  /* 0x0000002200207202 */ /* 0x000fe20000000f00 */
[----:B------:R-:W-:-:S12]  /*5d60*/  IMAD.MOV.U32 R33, RZ, RZ, R35 ;  /* 0x000000ffff217224 */ /* 0x000fd800078e0023 */
[----:B------:R-:W-:Y:S05]  /*5d70*/  @!P0 BRA `(.L_x_65) ;  /* 0x0000008c00f08947 */ /* 0x000fea0003800000 */
[----:B------:R-:W2:Y:S02]  /*5d80*/  LDG.E.64 R4, desc[UR12][R20.64] ;  /* 0x0000000c14047981 */ /* 0x000ea4000c1e1b00 */
[----:B--2---:R-:W-:-:S07]  /*5d90*/  DADD R4, R36, -R4 ;  /* 0x0000000024047229 */ /* 0x004fce0000000804 */
[----:B------:R1:W-:Y:S04]  /*5da0*/  STG.E.64 desc[UR12][R16.64], R4 ;  /* 0x0000000410007986 */ /* 0x0003e8000c101b0c */
[----:B------:R-:W2:Y:S02]  /*5db0*/  LDG.E.64 R10, desc[UR12][R20.64] ;  /* 0x0000000c140a7981 */ /* 0x000ea4000c1e1b00 */
[----:B--2---:R-:W-:-:S14]  /*5dc0*/  DSETP.GEU.AND P0, PT, R10, RZ, PT ;  /* 0x000000ff0a00722a */ /* 0x004fdc0003f0e000 */
[----:B-1----:R-:W-:Y:S05]  /*5dd0*/  @P0 BRA `(.L_x_66) ;  /* 0x0000000000480947 */ /* 0x002fea0003800000 */
[----:B------:R-:W-:-:S13]  /*5de0*/  ISETP.GT.U32.AND P0, PT, R46, 0x13, PT ;  /* 0x000000132e00780c */ /* 0x000fda0003f04070 */
[----:B------:R-:W-:Y:S01]  /*5df0*/  @!P0 IMAD.MOV.U32 R6, RZ, RZ, 0x33333333 ;  /* 0x33333333ff068424 */ /* 0x000fe200078e00ff */
[----:B------:R-:W-:Y:S01]  /*5e00*/  @P0 MOV R9, 0x3fe66666 ;  /* 0x3fe6666600090802 */ /* 0x000fe20000000f00 */
[----:B------:R-:W-:Y:S02]  /*5e10*/  @!P0 IMAD.MOV.U32 R7, RZ, RZ, 0x3fd33333 ;  /* 0x3fd33333ff078424 */ /* 0x000fe400078e00ff */
[----:B------:R-:W-:Y:S02]  /*5e20*/  @P0 IMAD.MOV.U32 R8, RZ, RZ, 0x66666666 ;  /* 0x66666666ff080424 */ /* 0x000fe400078e00ff */
[--C-:B------:R-:W-:Y:S01]  /*5e30*/  @!P0 IMAD.MOV.U32 R4, RZ, RZ, R34.reuse ;  /* 0x000000ffff048224 */ /* 0x100fe200078e0022 */
[----:B------:R-:W-:Y:S01]  /*5e40*/  @P0 MOV R4, R34 ;  /* 0x0000002200040202 */ /* 0x000fe20000000f00 */
[C---:B------:R-:W-:Y:S01]  /*5e50*/  @!P0 DMUL R6, R10.reuse, -R6 ;  /* 0x800000060a068228 */ /* 0x040fe20000000000 */
[----:B------:R-:W-:Y:S01]  /*5e60*/  @!P0 IMAD.MOV.U32 R5, RZ, RZ, R35 ;  /* 0x000000ffff058224 */ /* 0x000fe200078e0023 */
[----:B------:R-:W-:Y:S01]  /*5e70*/  @P0 DMUL R8, R10, -R8 ;  /* 0x800000080a080228 */ /* 0x000fe20000000000 */
[----:B------:R-:W-:-:S02]  /*5e80*/  @!P0 IMAD.MOV.U32 R32, RZ, RZ, R34 ;  /* 0x000000ffff208224 */ /* 0x000fc400078e0022 */
[--C-:B------:R-:W-:Y:S02]  /*5e90*/  @!P0 IMAD.MOV.U32 R33, RZ, RZ, R35.reuse ;  /* 0x000000ffff218224 */ /* 0x100fe400078e0023 */
[----:B------:R1:W-:Y:S01]  /*5ea0*/  @!P0 STG.E.64 desc[UR12][R20.64], R6 ;  /* 0x0000000614008986 */ /* 0x0003e2000c101b0c */
[--C-:B------:R-:W-:Y:S02]  /*5eb0*/  @P0 IMAD.MOV.U32 R5, RZ, RZ, R35.reuse ;  /* 0x000000ffff050224 */ /* 0x100fe400078e0023 */
[----:B------:R-:W-:Y:S01]  /*5ec0*/  @P0 IMAD.MOV.U32 R32, RZ, RZ, R34 ;  /* 0x000000ffff200224 */ /* 0x000fe200078e0022 */
[----:B------:R1:W-:Y:S01]  /*5ed0*/  @P0 STG.E.64 desc[UR12][R20.64], R8 ;  /* 0x0000000814000986 */ /* 0x0003e2000c101b0c */
[----:B------:R-:W-:Y:S01]  /*5ee0*/  @P0 IMAD.MOV.U32 R33, RZ, RZ, R35 ;  /* 0x000000ffff210224 */ /* 0x000fe200078e0023 */
[----:B------:R-:W-:Y:S06]  /*5ef0*/  BRA `(.L_x_65) ;  /* 0x0000008c00907947 */ /* 0x000fec0003800000 */
.L_x_66:
[----:B------:R-:W-:Y:S01]  /*5f00*/  DADD R6, -RZ, -R10 ;  /* 0x00000000ff067229 */ /* 0x000fe2000000090a */
[--C-:B------:R-:W-:Y:S01]  /*5f10*/  IMAD.MOV.U32 R4, RZ, RZ, R34.reuse ;  /* 0x000000ffff047224 */ /* 0x100fe200078e0022 */
[----:B------:R-:W-:Y:S01]  /*5f20*/  MOV R5, R35 ;  /* 0x0000002300057202 */ /* 0x000fe20000000f00 */
[----:B------:R-:W-:Y:S02]  /*5f30*/  IMAD.MOV.U32 R32, RZ, RZ, R34 ;  /* 0x000000ffff207224 */ /* 0x000fe400078e0022 */
[----:B------:R-:W-:Y:S02]  /*5f40*/  IMAD.MOV.U32 R33, RZ, RZ, R35 ;  /* 0x000000ffff217224 */ /* 0x000fe400078e0023 */
[----:B------:R1:W-:Y:S01]  /*5f50*/  STG.E.64 desc[UR12][R20.64], R6 ;  /* 0x0000000614007986 */ /* 0x0003e2000c101b0c */
[----:B------:R-:W-:Y:S05]  /*5f60*/  BRA `(.L_x_65) ;  /* 0x0000008c00747947 */ /* 0x000fea0003800000 */
.L_x_53:
[----:B------:R-:W-:-:S14]  /*5f70*/  DSETP.GEU.AND P0, PT, R8, RZ, PT ;  /* 0x000000ff0800722a */ /* 0x000fdc0003f0e000 */
[----:B------:R-:W-:Y:S05]  /*5f80*/  @P0 BRA `(.L_x_67) ;  /* 0x0000000000480947 */ /* 0x000fea0003800000 */
[----:B------:R-:W-:-:S13]  /*5f90*/  ISETP.GT.U32.AND P0, PT, R46, 0x13, PT ;  /* 0x000000132e00780c */ /* 0x000fda0003f04070 */
[----:B------:R-:W-:Y:S01]  /*5fa0*/  @!P0 IMAD.MOV.U32 R6, RZ, RZ, 0x33333333 ;  /* 0x33333333ff068424 */ /* 0x000fe200078e00ff */
[----:B------:R-:W-:Y:S01]  /*5fb0*/  @P0 MOV R4, 0x66666666 ;  /* 0x6666666600040802 */ /* 0x000fe20000000f00 */
[----:B------:R-:W-:Y:S01]  /*5fc0*/  @!P0 IMAD.MOV.U32 R7, RZ, RZ, 0x3fd33333 ;  /* 0x3fd33333ff078424 */ /* 0x000fe200078e00ff */
[----:B------:R-:W-:Y:S01]  /*5fd0*/  @!P0 MOV R33, R35 ;  /* 0x0000002300218202 */ /* 0x000fe20000000f00 */
[----:B------:R-:W-:Y:S02]  /*5fe0*/  @P0 IMAD.MOV.U32 R5, RZ, RZ, 0x3fe66666 ;  /* 0x3fe66666ff050424 */ /* 0x000fe400078e00ff */
[--C-:B------:R-:W-:Y:S02]  /*5ff0*/  @!P0 IMAD.MOV.U32 R32, RZ, RZ, R34.reuse ;  /* 0x000000ffff208224 */ /* 0x100fe400078e0022 */
[C---:B------:R-:W-:Y:S01]  /*6000*/  @!P0 DMUL R6, R8.reuse, -R6 ;  /* 0x8000000608068228 */ /* 0x040fe20000000000 */
[----:B------:R-:W-:Y:S01]  /*6010*/  @P0 IMAD.MOV.U32 R32, RZ, RZ, R34 ;  /* 0x000000ffff200224 */ /* 0x000fe200078e0022 */
[----:B------:R-:W-:Y:S01]  /*6020*/  @P0 DMUL R8, R8, -R4 ;  /* 0x8000000408080228 */ /* 0x000fe20000000000 */
[----:B------:R-:W-:-:S02]  /*6030*/  @P0 IMAD.MOV.U32 R33, RZ, RZ, R35 ;  /* 0x000000ffff210224 */ /* 0x000fc400078e0023 */
[--C-:B------:R-:W-:Y:S02]  /*6040*/  @!P0 IMAD.MOV.U32 R4, RZ, RZ, R34.reuse ;  /* 0x000000ffff048224 */ /* 0x100fe400078e0022 */
[----:B------:R1:W-:Y:S01]  /*6050*/  @!P0 STG.E.64 desc[UR12][R20.64], R6 ;  /* 0x0000000614008986 */ /* 0x0003e2000c101b0c */
[--C-:B------:R-:W-:Y:S02]  /*6060*/  @!P0 IMAD.MOV.U32 R5, RZ, RZ, R35.reuse ;  /* 0x000000ffff058224 */ /* 0x100fe400078e0023 */
[----:B------:R-:W-:Y:S01]  /*6070*/  @P0 IMAD.MOV.U32 R4, RZ, RZ, R34 ;  /* 0x000000ffff040224 */ /* 0x000fe200078e0022 */
[----:B------:R1:W-:Y:S01]  /*6080*/  @P0 STG.E.64 desc[UR12][R20.64], R8 ;  /* 0x0000000814000986 */ /* 0x0003e2000c101b0c */
[----:B------:R-:W-:Y:S01]  /*6090*/  @P0 IMAD.MOV.U32 R5, RZ, RZ, R35 ;  /* 0x000000ffff050224 */ /* 0x000fe200078e0023 */
[----:B------:R-:W-:Y:S06]  /*60a0*/  BRA `(.L_x_65) ;  /* 0x0000008c00247947 */ /* 0x000fec0003800000 */
.L_x_67:
[----:B------:R-:W-:Y:S01]  /*60b0*/  DADD R6, -RZ, -R8 ;  /* 0x00000000ff067229 */ /* 0x000fe20000000908 */
[----:B------:R-:W-:Y:S01]  /*60c0*/  MOV R4, R34 ;  /* 0x0000002200047202 */ /* 0x000fe20000000f00 */
[--C-:B------:R-:W-:Y:S02]  /*60d0*/  IMAD.MOV.U32 R5, RZ, RZ, R35.reuse ;  /* 0x000000ffff057224 */ /* 0x100fe400078e0023 */
[----:B------:R-:W-:Y:S02]  /*60e0*/  IMAD.MOV.U32 R32, RZ, RZ, R34 ;  /* 0x000000ffff207224 */ /* 0x000fe400078e0022 */
[----:B------:R-:W-:Y:S01]  /*60f0*/  IMAD.MOV.U32 R33, RZ, RZ, R35 ;  /* 0x000000ffff217224 */ /* 0x000fe200078e0023 */
[----:B------:R1:W-:Y:S01]  /*6100*/  STG.E.64 desc[UR12][R20.64], R6 ;  /* 0x0000000614007986 */ /* 0x0003e2000c101b0c */
[----:B------:R-:W-:Y:S05]  /*6110*/  BRA `(.L_x_65) ;  /* 0x0000008c00087947 */ /* 0x000fea0003800000 */
.L_x_52:
[----:B------:R-:W1:Y:S01]  /*6120*/  LDC.64 R4, c[0x0][0x3a8] ;  /* 0x0000ea00ff047b82 */ /* 0x000e620000000a00 */
[----:B------:R-:W-:-:S04]  /*6130*/  IMAD.WIDE R36, R45, 0x8, R16 ;  /* 0x000000082d247825 */ /* 0x000fc800078e0210 */
[C---:B------:R-:W-:Y:S01]  /*6140*/  IMAD.WIDE R38, R45.reuse, 0x8, R20 ;  /* 0x000000082d267825 */ /* 0x040fe200078e0214 */
[----:B------:R-:W2:Y:S03]  /*6150*/  LDG.E.64 R40, desc[UR12][R36.64] ;  /* 0x0000000c24287981 */ /* 0x000ea6000c1e1b00 */
[----:B------:R-:W-:Y:S01]  /*6160*/  IMAD.SHL.U32 R7, R45, 0x2, RZ ;  /* 0x000000022d077824 */ /* 0x000fe200078e00ff */
[----:B------:R-:W2:Y:S03]  /*6170*/  LDG.E.64 R8, desc[UR12][R38.64] ;  /* 0x0000000c26087981 */ /* 0x000ea6000c1e1b00 */
[----:B-1----:R-:W-:-:S05]  /*6180*/  IMAD.WIDE R6, R7, 0x8, R4 ;  /* 0x0000000807067825 */ /* 0x002fca00078e0204 */
[----:B------:R-:W3:Y:S01]  /*6190*/  LDG.E.64 R4, desc[UR12][R6.64] ;  /* 0x0000000c06047981 */ /* 0x000ee2000c1e1b00 */
[----:B------:R-:W-:Y:S01]  /*61a0*/  BSSY.RELIABLE B4, `(.L_x_68) ;  /* 0x000072f000047945 */ /* 0x000fe20003800100 */
[----:B--2---:R-:W-:-:S08]  /*61b0*/  DADD R40, R40, R8 ;  /* 0x0000000028287229 */ /* 0x004fd00000000008 */
[----:B---3--:R-:W-:-:S14]  /*61c0*/  DSETP.GT.AND P0, PT, R40, R4, PT ;  /* 0x000000042800722a */ /* 0x008fdc0003f04000 */
[----:B------:R-:W-:Y:S05]  /*61d0*/  @!P0 BRA `(.L_x_69) ;  /* 0x0000007000ac8947 */ /* 0x000fea0003800000 */
[----:B------:R-:W2:Y:S02]  /*61e0*/  LDG.E.64 R4, desc[UR12][R6.64+0x8] ;  /* 0x0000080c06047981 */ /* 0x000ea4000c1e1b00 */
[----:B--2---:R-:W-:-:S14]  /*61f0*/  DSETP.GEU.AND P0, PT, R40, R4, PT ;  /* 0x000000042800722a */ /* 0x004fdc0003f0e000 */
[----:B------:R-:W-:Y:S05]  /*6200*/  @!P0 BREAK.RELIABLE B4 ;  /* 0x0000000000048942 */ /* 0x000fea0003800100 */
[----:B------:R-:W-:Y:S05]  /*6210*/  @P0 BRA `(.L_x_69) ;  /* 0x00000070009c0947 */ /* 0x000fea0003800000 */
[----:B------:R1:W-:Y:S04]  /*6220*/  STG.E.64 desc[UR12][R36.64], R40 ;  /* 0x0000002824007986 */ /* 0x0003e8000c101b0c */
[----:B------:R-:W2:Y:S01]  /*6230*/  LDG.E.64 R48, desc[UR12][R16.64+0x28] ;  /* 0x0000280c10307981 */ /* 0x000ea2000c1e1b00 */
[----:B------:R-:W-:Y:S01]  /*6240*/  BSSY.RECONVERGENT B6, `(.L_x_70) ;  /* 0x000001f000067945 */ /* 0x000fe20003800200 */
[----:B--2---:R-:W-:-:S14]  /*6250*/  DSETP.NEU.AND P0, PT, |R48|, +INF , PT ;  /* 0x7ff000003000742a */ /* 0x004fdc0003f0d200 */
[----:B------:R-:W-:Y:S01]  /*6260*/  @!P0 DMUL R2, RZ, R48 ;  /* 0x00000030ff028228 */ /* 0x000fe20000000000 */
[----:B------:R-:W-:Y:S01]  /*6270*/  @!P0 MOV R47, 0x1 ;  /* 0x00000001002f8802 */ /* 0x000fe20000000f00 */
[----:B-1----:R-:W-:Y:S09]  /*6280*/  @!P0 BRA `(.L_x_71) ;  /* 0x0000000000688947 */ /* 0x002ff20003800000 */
[----:B------:R-:W-:Y:S01]  /*6290*/  UMOV UR22, 0x6dc9c883 ;  /* 0x6dc9c88300167882 */ /* 0x000fe20000000000 */
[----:B------:R-:W-:Y:S01]  /*62a0*/  UMOV UR23, 0x3fe45f30 ;  /* 0x3fe45f3000177882 */ /* 0x000fe20000000000 */
[C---:B------:R-:W-:Y:S01]  /*62b0*/  DSETP.GE.AND P0, PT, |R48|.reuse, 2.14748364800000000000e+09, PT ;  /* 0x41e000003000742a */ /* 0x040fe20003f06200 */
[----:B------:R-:W-:Y:S01]  /*62c0*/  BSSY.RECONVERGENT B7, `(.L_x_72) ;  /* 0x0000015000077945 */ /* 0x000fe20003800200 */
[----:B------:R-:W-:Y:S01]  /*62d0*/  DMUL R4, R48, UR22 ;  /* 0x0000001630047c28 */ /* 0x000fe20008000000 */
[----:B------:R-:W-:Y:S01]  /*62e0*/  UMOV UR22, 0x54442d18 ;  /* 0x54442d1800167882 */ /* 0x000fe20000000000 */
[----:B------:R-:W-:-:S08]  /*62f0*/  UMOV UR23, 0x3ff921fb ;  /* 0x3ff921fb00177882 */ /* 0x000fd00000000000 */
[----:B------:R-:W1:Y:S08]  /*6300*/  F2I.F64 R4, R4 ;  /* 0x0000000400047311 */ /* 0x000e700000301100 */
[----:B-1----:R-:W1:Y:S02]  /*6310*/  I2F.F64 R2, R4 ;  /* 0x0000000400027312 */ /* 0x002e640000201c00 */
[----:B-1----:R-:W-:Y:S01]  /*6320*/  DFMA R6, R2, -UR22, R48 ;  /* 0x8000001602067c2b */ /* 0x002fe20008000030 */
[----:B------:R-:W-:Y:S01]  /*6330*/  UMOV UR22, 0x33145c00 ;  /* 0x33145c0000167882 */ /* 0x000fe20000000000 */
[----:B------:R-:W-:-:S06]  /*6340*/  UMOV UR23, 0x3c91a626 ;  /* 0x3c91a62600177882 */ /* 0x000fcc0000000000 */
[----:B------:R-:W-:Y:S01]  /*6350*/  DFMA R6, R2, -UR22, R6 ;  /* 0x8000001602067c2b */ /* 0x000fe20008000006 */
[----:B------:R-:W-:Y:S01]  /*6360*/  UMOV UR22, 0x252049c0 ;  /* 0x252049c000167882 */ /* 0x000fe20000000000 */
[----:B------:R-:W-:-:S06]  /*6370*/  UMOV UR23, 0x397b839a ;  /* 0x397b839a00177882 */ /* 0x000fcc0000000000 */
[----:B------:R-:W-:Y:S01]  /*6380*/  DFMA R2, R2, -UR22, R6 ;  /* 0x8000001602027c2b */ /* 0x000fe20008000006 */
[----:B------:R-:W-:Y:S10]  /*6390*/  @!P0 BRA `(.L_x_73) ;  /* 0x00000000001c8947 */ /* 0x000ff40003800000 */
[----:B------:R-:W-:Y:S01]  /*63a0*/  IMAD.MOV.U32 R8, RZ, RZ, R48 ;  /* 0x000000ffff087224 */ /* 0x000fe200078e0030 */
[----:B------:R-:W-:Y:S01]  /*63b0*/  MOV R56, 0x63e0 ;  /* 0x000063e000387802 */ /* 0x000fe20000000f00 */
[----:B------:R-:W-:-:S07]  /*63c0*/  IMAD.MOV.U32 R47, RZ, RZ, R49 ;  /* 0x000000ffff2f7224 */ /* 0x000fce00078e0031 */
[----:B0-----:R-:W-:Y:S05]  /*63d0*/  CALL.REL.NOINC `($gaussFitter$__internal_trig_reduction_slowpathd) ;  /* 0x000000d400947944 */ /* 0x001fea0003c00000 */
[----:B------:R-:W-:Y:S01]  /*63e0*/  IMAD.MOV.U32 R4, RZ, RZ, R6 ;  /* 0x000000ffff047224 */ /* 0x000fe200078e0006 */
[----:B------:R-:W-:Y:S01]  /*63f0*/  MOV R3, R9 ;  /* 0x0000000900037202 */ /* 0x000fe20000000f00 */
[----:B------:R-:W-:-:S07]  /*6400*/  IMAD.MOV.U32 R2, RZ, RZ, R8 ;  /* 0x000000ffff027224 */ /* 0x000fce00078e0008 */
.L_x_73:
[----:B------:R-:W-:Y:S05]  /*6410*/  BSYNC.RECONVERGENT B7 ;  /* 0x0000000000077941 */ /* 0x000fea0003800200 */
.L_x_72:
[----:B------:R-:W-:-:S07]  /*6420*/  VIADD R47, R4, 0x1 ;  /* 0x00000001042f7836 */ /* 0x000fce0000000000 */
.L_x_71:
[----:B------:R-:W-:Y:S05]  /*6430*/  BSYNC.RECONVERGENT B6 ;  /* 0x0000000000067941 */ /* 0x000fea0003800200 */
.L_x_70:
[----:B------:R-:W1:Y:S01]  /*6440*/  LDCU.64 UR22, c[0x4][0x8] ;  /* 0x01000100ff1677ac */ /* 0x000e620008000a00 */
[----:B------:R-:W-:-:S05]  /*6450*/  IMAD.SHL.U32 R4, R47, 0x40, RZ ;  /* 0x000000402f047824 */ /* 0x000fca00078e00ff */
[----:B------:R-:W-:-:S04]  /*6460*/  LOP3.LUT R4, R4, 0x40, RZ, 0xc0, !PT ;  /* 0x0000004004047812 */ /* 0x000fc800078ec0ff */
[----:B-1----:R-:W-:-:S05]  /*6470*/  IADD3 R30, P0, PT, R4, UR22, RZ ;  /* 0x00000016041e7c10 */ /* 0x002fca000ff1e0ff */
[----:B------:R-:W-:-:S05]  /*6480*/  IMAD.X R31, RZ, RZ, UR23, P0 ;  /* 0x00000017ff1f7e24 */ /* 0x000fca00080e06ff */
[----:B------:R-:W2:Y:S04]  /*6490*/  LDG.E.128.CONSTANT R8, desc[UR12][R30.64] ;  /* 0x0000000c1e087981 */ /* 0x000ea8000c1e9d00 */
[----:B------:R-:W3:Y:S04]  /*64a0*/  LDG.E.128.CONSTANT R4, desc[UR12][R30.64+0x10] ;  /* 0x0000100c1e047981 */ /* 0x000ee8000c1e9d00 */
[----:B------:R-:W4:Y:S01]  /*64b0*/  LDG.E.128.CONSTANT R12, desc[UR12][R30.64+0x20] ;  /* 0x0000200c1e0c7981 */ /* 0x000f22000c1e9d00 */
[----:B------:R-:W-:Y:S01]  /*64c0*/  LOP3.LUT R42, R47, 0x1, RZ, 0xc0, !PT ;  /* 0x000000012f2a7812 */ /* 0x000fe200078ec0ff */
[----:B------:R-:W-:Y:S01]  /*64d0*/  IMAD.MOV.U32 R50, RZ, RZ, 0x20fd8164 ;  /* 0x20fd8164ff327424 */ /* 0x000fe200078e00ff */
[----:B------:R-:W-:Y:S01]  /*64e0*/  MOV R51, 0x3da8ff83 ;  /* 0x3da8ff8300337802 */ /* 0x000fe20000000f00 */
[----:B------:R-:W-:Y:S01]  /*64f0*/  DSETP.NEU.AND P1, PT, |R48|, +INF , PT ;  /* 0x7ff000003000742a */ /* 0x000fe20003f2d200 */
[----:B------:R-:W-:Y:S01]  /*6500*/  ISETP.NE.U32.AND P0, PT, R42, 0x1, PT ;  /* 0x000000012a00780c */ /* 0x000fe20003f05070 */
[----:B------:R-:W-:Y:S01]  /*6510*/  DMUL R42, R2, R2 ;  /* 0x00000002022a7228 */ /* 0x000fe20000000000 */
[----:B------:R-:W-:Y:S02]  /*6520*/  BSSY.RECONVERGENT B6, `(.L_x_74) ;  /* 0x000002d000067945 */ /* 0x000fe40003800200 */
[----:B------:R-:W-:-:S02]  /*6530*/  FSEL R50, R50, -8.06006814911005101289e+34, !P0 ;  /* 0xf9785eba32327808 */ /* 0x000fc40004000000 */
[----:B------:R-:W-:-:S06]  /*6540*/  FSEL R51, -R51, 0.11223486810922622681, !P0 ;  /* 0x3de5db6533337808 */ /* 0x000fcc0004000100 */
[----:B--2---:R-:W-:-:S08]  /*6550*/  DFMA R8, R42, R50, R8 ;  /* 0x000000322a08722b */ /* 0x004fd00000000008 */
[----:B------:R-:W-:-:S08]  /*6560*/  DFMA R8, R42, R8, R10 ;  /* 0x000000082a08722b */ /* 0x000fd0000000000a */
[----:B---3--:R-:W-:-:S08]  /*6570*/  DFMA R4, R42, R8, R4 ;  /* 0x000000082a04722b */ /* 0x008fd00000000004 */
[----:B------:R-:W-:-:S08]  /*6580*/  DFMA R4, R42, R4, R6 ;  /* 0x000000042a04722b */ /* 0x000fd00000000006 */
[----:B----4-:R-:W-:-:S08]  /*6590*/  DFMA R4, R42, R4, R12 ;  /* 0x000000042a04722b */ /* 0x010fd0000000000c */
[----:B------:R-:W-:-:S08]  /*65a0*/  DFMA R4, R42, R4, R14 ;  /* 0x000000042a04722b */ /* 0x000fd0000000000e */
[----:B------:R-:W-:Y:S02]  /*65b0*/  DFMA R2, R4, R2, R2 ;  /* 0x000000020402722b */ /* 0x000fe40000000002 */
[----:B------:R-:W-:Y:S02]  /*65c0*/  DFMA R4, R42, R4, 1 ;  /* 0x3ff000002a04742b */ /* 0x000fe40000000004 */
[----:B------:R-:W-:-:S08]  /*65d0*/  @!P1 DMUL R42, RZ, R48 ;  /* 0x00000030ff2a9228 */ /* 0x000fd00000000000 */
[----:B------:R-:W-:Y:S02]  /*65e0*/  FSEL R4, R4, R2, !P0 ;  /* 0x0000000204047208 */ /* 0x000fe40004000000 */
[----:B------:R-:W-:Y:S02]  /*65f0*/  FSEL R5, R5, R3, !P0 ;  /* 0x0000000305057208 */ /* 0x000fe40004000000 */
[----:B------:R-:W-:Y:S01]  /*6600*/  LOP3.LUT P0, RZ, R47, 0x2, RZ, 0xc0, !PT ;  /* 0x000000022fff7812 */ /* 0x000fe2000780c0ff */
[----:B------:R-:W-:-:S03]  /*6610*/  @!P1 IMAD.MOV.U32 R47, RZ, RZ, 0x1 ;  /* 0x00000001ff2f9424 */ /* 0x000fc600078e00ff */
[----:B------:R-:W-:-:S10]  /*6620*/  DADD R2, RZ, -R4 ;  /* 0x00000000ff027229 */ /* 0x000fd40000000804 */
[----:B------:R-:W-:Y:S02]  /*6630*/  FSEL R30, R4, R2, !P0 ;  /* 0x00000002041e7208 */ /* 0x000fe40004000000 */
[----:B------:R-:W-:Y:S01]  /*6640*/  FSEL R31, R5, R3, !P0 ;  /* 0x00000003051f7208 */ /* 0x000fe20004000000 */
[----:B------:R-:W-:Y:S06]  /*6650*/  @!P1 BRA `(.L_x_75) ;  /* 0x0000000000649947 */ /* 0x000fec0003800000 */
[----:B------:R-:W-:Y:S01]  /*6660*/  UMOV UR22, 0x6dc9c883 ;  /* 0x6dc9c88300167882 */ /* 0x000fe20000000000 */
[----:B------:R-:W-:Y:S01]  /*6670*/  UMOV UR23, 0x3fe45f30 ;  /* 0x3fe45f3000177882 */ /* 0x000fe20000000000 */
[C---:B------:R-:W-:Y:S01]  /*6680*/  DSETP.GE.AND P0, PT, |R48|.reuse, 2.14748364800000000000e+09, PT ;  /* 0x41e000003000742a */ /* 0x040fe20003f06200 */
[----:B------:R-:W-:Y:S01]  /*6690*/  BSSY.RECONVERGENT B7, `(.L_x_76) ;  /* 0x0000014000077945 */ /* 0x000fe20003800200 */
[----:B------:R-:W-:Y:S01]  /*66a0*/  DMUL R2, R48, UR22 ;  /* 0x0000001630027c28 */ /* 0x000fe20008000000 */
[----:B------:R-:W-:Y:S01]  /*66b0*/  UMOV UR22, 0x54442d18 ;  /* 0x54442d1800167882 */ /* 0x000fe20000000000 */
[----:B------:R-:W-:-:S04]  /*66c0*/  UMOV UR23, 0x3ff921fb ;  /* 0x3ff921fb00177882 */ /* 0x000fc80000000000 */
        /* <DEDUP_REMOVED lines=15> */
[----:B------:R-:W-:-:S07]  /*67c0*/  MOV R43, R9 ;  /* 0x00000009002b7202 */ /* 0x000fce0000000f00 */
.L_x_77:
[----:B------:R-:W-:Y:S05]  /*67d0*/  BSYNC.RECONVERGENT B7 ;  /* 0x0000000000077941 */ /* 0x000fea0003800200 */
.L_x_76:
[----:B------:R-:W-:-:S07]  /*67e0*/  VIADD R47, R6, 0x1 ;  /* 0x00000001062f7836 */ /* 0x000fce0000000000 */
.L_x_75:
[----:B------:R-:W-:Y:S05]  /*67f0*/  BSYNC.RECONVERGENT B6 ;  /* 0x0000000000067941 */ /* 0x000fea0003800200 */
.L_x_74:
[----:B------:R-:W1:Y:S01]  /*6800*/  LDCU.64 UR22, c[0x4][0x8] ;  /* 0x01000100ff1677ac */ /* 0x000e620008000a00 */
[----:B------:R-:W-:-:S05]  /*6810*/  IMAD.SHL.U32 R2, R47, 0x40, RZ ;  /* 0x000000402f027824 */ /* 0x000fca00078e00ff */
[----:B------:R-:W-:-:S04]  /*6820*/  LOP3.LUT R2, R2, 0x40, RZ, 0xc0, !PT ;  /* 0x0000004002027812 */ /* 0x000fc800078ec0ff */
[----:B-1----:R-:W-:Y:S02]  /*6830*/  IADD3 R50, P0, PT, R2, UR22, RZ ;  /* 0x0000001602327c10 */ /* 0x002fe4000ff1e0ff */
[----:B------:R-:W2:Y:S03]  /*6840*/  LDG.E.64 R2, desc[UR12][R16.64+0x18] ;  /* 0x0000180c10027981 */ /* 0x000ea6000c1e1b00 */
[----:B------:R-:W-:-:S05]  /*6850*/  IMAD.X R51, RZ, RZ, UR23, P0 ;  /* 0x00000017ff337e24 */ /* 0x000fca00080e06ff */
[----:B------:R-:W3:Y:S04]  /*6860*/  LDG.E.128.CONSTANT R4, desc[UR12][R50.64] ;  /* 0x0000000c32047981 */ /* 0x000ee8000c1e9d00 */
[----:B------:R-:W4:Y:S04]  /*6870*/  LDG.E.128.CONSTANT R8, desc[UR12][R50.64+0x10] ;  /* 0x0000100c32087981 */ /* 0x000f28000c1e9d00 */
[----:B------:R-:W5:Y:S01]  /*6880*/  LDG.E.128.CONSTANT R12, desc[UR12][R50.64+0x20] ;  /* 0x0000200c320c7981 */ /* 0x000f62000c1e9d00 */
[----:B------:R-:W-:Y:S01]  /*6890*/  LOP3.LUT R52, R47, 0x1, RZ, 0xc0, !PT ;  /* 0x000000012f347812 */ /* 0x000fe200078ec0ff */
[----:B------:R-:W-:Y:S01]  /*68a0*/  IMAD.MOV.U32 R54, RZ, RZ, 0x20fd8164 ;  /* 0x20fd8164ff367424 */ /* 0x000fe200078e00ff */
[----:B------:R-:W-:-:S02]  /*68b0*/  MOV R55, 0x3da8ff83 ;  /* 0x3da8ff8300377802 */ /* 0x000fc40000000f00 */
[----:B------:R-:W-:Y:S01]  /*68c0*/  ISETP.NE.U32.AND P0, PT, R52, 0x1, PT ;  /* 0x000000013400780c */ /* 0x000fe20003f05070 */
[----:B------:R-:W-:-:S03]  /*68d0*/  DMUL R52, R42, R42 ;  /* 0x0000002a2a347228 */ /* 0x000fc60000000000 */
[----:B------:R-:W-:Y:S02]  /*68e0*/  FSEL R54, R54, -8.06006814911005101289e+34, !P0 ;  /* 0xf9785eba36367808 */ /* 0x000fe40004000000 */
[----:B------:R-:W-:Y:S01]  /*68f0*/  FSEL R55, -R55, 0.11223486810922622681, !P0 ;  /* 0x3de5db6537377808 */ /* 0x000fe20004000100 */
[----:B------:R-:W-:Y:S01]  /*6900*/  DSETP.NEU.AND P4, PT, |R48|, +INF , PT ;  /* 0x7ff000003000742a */ /* 0x000fe20003f8d200 */
[----:B------:R-:W-:Y:S04]  /*6910*/  BSSY.RECONVERGENT B6, `(.L_x_78) ;  /* 0x000002c000067945 */ /* 0x000fe80003800200 */
[----:B---3--:R-:W-:-:S08]  /*6920*/  DFMA R4, R52, R54, R4 ;  /* 0x000000363404722b */ /* 0x008fd00000000004 */
[----:B------:R-:W-:-:S08]  /*6930*/  DFMA R4, R52, R4, R6 ;  /* 0x000000043404722b */ /* 0x000fd00000000006 */
[----:B----4-:R-:W-:-:S08]  /*6940*/  DFMA R4, R52, R4, R8 ;  /* 0x000000043404722b */ /* 0x010fd00000000008 */
[----:B------:R-:W-:-:S08]  /*6950*/  DFMA R4, R52, R4, R10 ;  /* 0x000000043404722b */ /* 0x000fd0000000000a */
[----:B-----5:R-:W-:-:S08]  /*6960*/  DFMA R4, R52, R4, R12 ;  /* 0x000000043404722b */ /* 0x020fd0000000000c */
[----:B------:R-:W-:-:S08]  /*6970*/  DFMA R4, R52, R4, R14 ;  /* 0x000000043404722b */ /* 0x000fd0000000000e */
[----:B------:R-:W-:Y:S02]  /*6980*/  DFMA R42, R4, R42, R42 ;  /* 0x0000002a042a722b */ /* 0x000fe4000000002a */
[----:B------:R-:W-:-:S10]  /*6990*/  DFMA R4, R52, R4, 1 ;  /* 0x3ff000003404742b */ /* 0x000fd40000000004 */
[----:B------:R-:W-:Y:S02]  /*69a0*/  FSEL R6, R4, R42, !P0 ;  /* 0x0000002a04067208 */ /* 0x000fe40004000000 */
[----:B------:R-:W-:-:S06]  /*69b0*/  FSEL R7, R5, R43, !P0 ;  /* 0x0000002b05077208 */ /* 0x000fcc0004000000 */
[----:B------:R-:W-:Y:S01]  /*69c0*/  DADD R4, RZ, -R6 ;  /* 0x00000000ff047229 */ /* 0x000fe20000000806 */
[----:B------:R-:W-:Y:S01]  /*69d0*/  LOP3.LUT P0, RZ, R47, 0x2, RZ, 0xc0, !PT ;  /* 0x000000022fff7812 */ /* 0x000fe2000780c0ff */
[----:B--2---:R-:W-:Y:S02]  /*69e0*/  DADD R52, R2, R2 ;  /* 0x0000000002347229 */ /* 0x004fe40000000002 */
[----:B------:R-:W-:-:S06]  /*69f0*/  @!P4 DMUL R42, RZ, R48 ;  /* 0x00000030ff2ac228 */ /* 0x000fcc0000000000 */
[----:B------:R-:W-:Y:S02]  /*6a00*/  FSEL R4, R6, R4, !P0 ;  /* 0x0000000406047208 */ /* 0x000fe40004000000 */
[----:B------:R-:W-:Y:S01]  /*6a10*/  FSEL R5, R7, R5, !P0 ;  /* 0x0000000507057208 */ /* 0x000fe20004000000 */
[----:B------:R-:W-:Y:S01]  /*6a20*/  DMUL R52, R2, R52 ;  /* 0x0000003402347228 */ /* 0x000fe20000000000 */
[----:B------:R-:W-:-:S04]  /*6a30*/  @!P4 IMAD.MOV.U32 R47, RZ, RZ, RZ ;  /* 0x000000ffff2fc224 */ /* 0x000fc800078e00ff */
[----:B------:R-:W-:Y:S01]  /*6a40*/  DMUL R30, R30, R4 ;  /* 0x000000041e1e7228 */ /* 0x000fe20000000000 */
[----:B------:R-:W-:Y:S10]  /*6a50*/  @!P4 BRA `(.L_x_79) ;  /* 0x00000000005cc947 */ /* 0x000ff40003800000 */
[----:B------:R-:W-:Y:S01]  /*6a60*/  UMOV UR22, 0x6dc9c883 ;  /* 0x6dc9c88300167882 */ /* 0x000fe20000000000 */
[----:B------:R-:W-:Y:S01]  /*6a70*/  UMOV UR23, 0x3fe45f30 ;  /* 0x3fe45f3000177882 */ /* 0x000fe20000000000 */
[C---:B------:R-:W-:Y:S02]  /*6a80*/  DSETP.GE.AND P0, PT, |R48|.reuse, 2.14748364800000000000e+09, PT ;  /* 0x41e000003000742a */ /* 0x040fe40003f06200 */
        /* <DEDUP_REMOVED lines=20> */
.L_x_79:
[----:B------:R-:W-:Y:S05]  /*6bd0*/  BSYNC.RECONVERGENT B6 ;  /* 0x0000000000067941 */ /* 0x000fea0003800200 */
.L_x_78:
        /* <DEDUP_REMOVED lines=11> */
[----:B------:R-:W-:Y:S01]  /*6c90*/  BSSY.RECONVERGENT B6, `(.L_x_80) ;  /* 0x000002d000067945 */ /* 0x000fe20003800200 */
[----:B------:R-:W-:Y:S01]  /*6ca0*/  ISETP.NE.U32.AND P0, PT, R54, 0x1, PT ;  /* 0x000000013600780c */ /* 0x000fe20003f05070 */
[----:B------:R-:W-:-:S03]  /*6cb0*/  DMUL R54, R42, R42 ;  /* 0x0000002a2a367228 */ /* 0x000fc60000000000 */
[----:B------:R-:W-:Y:S02]  /*6cc0*/  FSEL R56, R56, -8.06006814911005101289e+34, !P0 ;  /* 0xf9785eba38387808 */ /* 0x000fe40004000000 */
        /* <DEDUP_REMOVED lines=13> */
[----:B------:R-:W-:-:S03]  /*6da0*/  @!P4 IMAD.MOV.U32 R47, RZ, RZ, RZ ;  /* 0x000000ffff2fc224 */ /* 0x000fc600078e00ff */
[----:B------:R-:W-:-:S10]  /*6db0*/  DADD R4, RZ, -R6 ;  /* 0x00000000ff047229 */ /* 0x000fd40000000806 */
[----:B------:R-:W-:Y:S02]  /*6dc0*/  FSEL R58, R6, R4, !P0 ;  /* 0x00000004063a7208 */ /* 0x000fe40004000000 */
[----:B------:R-:W-:Y:S01]  /*6dd0*/  FSEL R59, R7, R5, !P0 ;  /* 0x00000005073b7208 */ /* 0x000fe20004000000 */
[----:B------:R-:W-:Y:S06]  /*6de0*/  @!P4 BRA `(.L_x_81) ;  /* 0x00000000005cc947 */ /* 0x000fec0003800000 */
        /* <DEDUP_REMOVED lines=23> */
.L_x_81:
[----:B------:R-:W-:Y:S05]  /*6f60*/  BSYNC.RECONVERGENT B6 ;  /* 0x0000000000067941 */ /* 0x000fea0003800200 */
.L_x_80:
[----:B------:R-:W1:Y:S01]  /*6f70*/  LDCU.64 UR22, c[0x4][0x8] ;  /* 0x01000100ff1677ac */ /* 0x000e620008000a00 */
[----:B------:R-:W-:Y:S01]  /*6f80*/  IMAD.SHL.U32 R4, R47, 0x40, RZ ;  /* 0x000000402f047824 */ /* 0x000fe200078e00ff */
[----:B------:R-:W2:Y:S04]  /*6f90*/  LDG.E.64 R50, desc[UR12][R16.64+0x20] ;  /* 0x0000200c10327981 */ /* 0x000ea8000c1e1b00 */
[----:B------:R-:W-:-:S04]  /*6fa0*/  LOP3.LUT R4, R4, 0x40, RZ, 0xc0, !PT ;  /* 0x0000004004047812 */ /* 0x000fc800078ec0ff */
[----:B-1----:R-:W-:-:S05]  /*6fb0*/  IADD3 R42, P0, PT, R4, UR22, RZ ;  /* 0x00000016042a7c10 */ /* 0x002fca000ff1e0ff */
[----:B------:R-:W-:-:S05]  /*6fc0*/  IMAD.X R43, RZ, RZ, UR23, P0 ;  /* 0x00000017ff2b7e24 */ /* 0x000fca00080e06ff */
[----:B------:R-:W3:Y:S04]  /*6fd0*/  LDG.E.128.CONSTANT R12, desc[UR12][R42.64] ;  /* 0x0000000c2a0c7981 */ /* 0x000ee8000c1e9d00 */
[----:B------:R-:W4:Y:S04]  /*6fe0*/  LDG.E.128.CONSTANT R4, desc[UR12][R42.64+0x10] ;  /* 0x0000100c2a047981 */ /* 0x000f28000c1e9d00 */
[----:B------:R1:W5:Y:S01]  /*6ff0*/  LDG.E.128.CONSTANT R8, desc[UR12][R42.64+0x20] ;  /* 0x0000200c2a087981 */ /* 0x000362000c1e9d00 */
[----:B------:R-:W-:Y:S01]  /*7000*/  LOP3.LUT R56, R47, 0x1, RZ, 0xc0, !PT ;  /* 0x000000012f387812 */ /* 0x000fe200078ec0ff */
[----:B------:R-:W-:Y:S01]  /*7010*/  IMAD.MOV.U32 R60, RZ, RZ, 0x20fd8164 ;  /* 0x20fd8164ff3c7424 */ /* 0x000fe200078e00ff */
[----:B------:R-:W-:-:S02]  /*7020*/  MOV R61, 0x3da8ff83 ;  /* 0x3da8ff83003d7802 */ /* 0x000fc40000000f00 */
[----:B------:R-:W-:Y:S01]  /*7030*/  ISETP.NE.U32.AND P0, PT, R56, 0x1, PT ;  /* 0x000000013800780c */ /* 0x000fe20003f05070 */
[----:B------:R-:W-:-:S03]  /*7040*/  DMUL R56, R54, R54 ;  /* 0x0000003636387228 */ /* 0x000fc60000000000 */
[----:B------:R-:W-:Y:S02]  /*7050*/  FSEL R60, R60, -8.06006814911005101289e+34, !P0 ;  /* 0xf9785eba3c3c7808 */ /* 0x000fe40004000000 */
[----:B------:R-:W-:Y:S01]  /*7060*/  FSEL R61, -R61, 0.11223486810922622681, !P0 ;  /* 0x3de5db653d3d7808 */ /* 0x000fe20004000100 */
[----:B------:R-:W-:Y:S05]  /*7070*/  BSSY.RECONVERGENT B5, `(.L_x_82) ;  /* 0x0000028000057945 */ /* 0x000fea0003800200 */
[----:B---3--:R-:W-:-:S08]  /*7080*/  DFMA R12, R56, R60, R12 ;  /* 0x0000003c380c722b */ /* 0x008fd0000000000c */
[----:B------:R-:W-:Y:S02]  /*7090*/  DFMA R12, R56, R12, R14 ;  /* 0x0000000c380c722b */ /* 0x000fe4000000000e */
[----:B--2---:R-:W-:-:S06]  /*70a0*/  DADD R14, R50, R50 ;  /* 0x00000000320e7229 */ /* 0x004fcc0000000032 */
[----:B----4-:R-:W-:Y:S02]  /*70b0*/  DFMA R4, R56, R12, R4 ;  /* 0x0000000c3804722b */ /* 0x010fe40000000004 */
[----:B-1----:R-:W-:-:S06]  /*70c0*/  DMUL R42, R50, R14 ;  /* 0x0000000e322a7228 */ /* 0x002fcc0000000000 */
[C---:B------:R-:W-:Y:S01]  /*70d0*/  DFMA R4, R56.reuse, R4, R6 ;  /* 0x000000043804722b */ /* 0x040fe20000000006 */
[----:B------:R-:W1:Y:S07]  /*70e0*/  MUFU.RCP64H R7, R43 ;  /* 0x0000002b00077308 */ /* 0x000e6e0000001800 */
[----:B-----5:R-:W-:Y:S01]  /*70f0*/  DFMA R4, R56, R4, R8 ;  /* 0x000000043804722b */ /* 0x020fe20000000008 */
[----:B------:R-:W-:-:S07]  /*7100*/  IMAD.MOV.U32 R6, RZ, RZ, 0x1 ;  /* 0x00000001ff067424 */ /* 0x000fce00078e00ff */
[----:B------:R-:W-:Y:S02]  /*7110*/  DFMA R4, R56, R4, R10 ;  /* 0x000000043804722b */ /* 0x000fe4000000000a */
[----:B-1----:R-:W-:-:S06]  /*7120*/  DFMA R8, -R42, R6, 1 ;  /* 0x3ff000002a08742b */ /* 0x002fcc0000000106 */
[----:B------:R-:W-:Y:S02]  /*7130*/  DFMA R54, R4, R54, R54 ;  /* 0x000000360436722b */ /* 0x000fe40000000036 */
[----:B------:R-:W-:Y:S02]  /*7140*/  DFMA R4, R56, R4, 1 ;  /* 0x3ff000003804742b */ /* 0x000fe40000000004 */
[----:B------:R-:W-:-:S08]  /*7150*/  DFMA R8, R8, R8, R8 ;  /* 0x000000080808722b */ /* 0x000fd00000000008 */
[----:B------:R-:W-:Y:S02]  /*7160*/  FSEL R10, R4, R54, !P0 ;  /* 0x00000036040a7208 */ /* 0x000fe40004000000 */
[----:B------:R-:W-:Y:S01]  /*7170*/  FSEL R11, R5, R55, !P0 ;  /* 0x00000037050b7208 */ /* 0x000fe20004000000 */
[----:B------:R-:W-:-:S05]  /*7180*/  DFMA R8, R6, R8, R6 ;  /* 0x000000080608722b */ /* 0x000fca0000000006 */
[----:B------:R-:W-:Y:S01]  /*7190*/  DADD R4, RZ, -R10 ;  /* 0x00000000ff047229 */ /* 0x000fe2000000080a */
[----:B------:R-:W-:Y:S02]  /*71a0*/  LOP3.LUT P0, RZ, R47, 0x2, RZ, 0xc0, !PT ;  /* 0x000000022fff7812 */ /* 0x000fe4000780c0ff */
[----:B------:R-:W-:-:S07]  /*71b0*/  DFMA R6, -R42, R8, 1 ;  /* 0x3ff000002a06742b */ /* 0x000fce0000000108 */
[----:B------:R-:W-:Y:S02]  /*71c0*/  FSEL R4, R10, R4, !P0 ;  /* 0x000000040a047208 */ /* 0x000fe40004000000 */
[----:B------:R-:W-:Y:S01]  /*71d0*/  FSEL R5, R11, R5, !P0 ;  /* 0x000000050b057208 */ /* 0x000fe20004000000 */
[----:B------:R-:W-:-:S05]  /*71e0*/  DFMA R6, R8, R6, R8 ;  /* 0x000000060806722b */ /* 0x000fca0000000008 */
[----:B------:R-:W-:-:S08]  /*71f0*/  DMUL R58, R58, R4 ;  /* 0x000000043a3a7228 */ /* 0x000fd00000000000 */
[----:B------:R-:W-:-:S08]  /*7200*/  DMUL R54, R58, R6 ;  /* 0x000000063a367228 */ /* 0x000fd00000000000 */
[----:B------:R-:W-:-:S08]  /*7210*/  DFMA R4, -R42, R54, R58 ;  /* 0x000000362a04722b */ /* 0x000fd0000000013a */
[----:B------:R-:W-:Y:S01]  /*7220*/  DFMA R54, R6, R4, R54 ;  /* 0x000000040636722b */ /* 0x000fe20000000036 */
[----:B------:R-:W-:-:S09]  /*7230*/  FSETP.GEU.AND P1, PT, |R59|, 6.5827683646048100446e-37, PT ;  /* 0x036000003b00780b */ /* 0x000fd20003f2e200 */
[----:B------:R-:W-:-:S05]  /*7240*/  FFMA R4, RZ, R43, R55 ;  /* 0x0000002bff047223 */ /* 0x000fca0000000037 */
[----:B------:R-:W-:-:S13]  /*7250*/  FSETP.GT.AND P0, PT, |R4|, 1.469367938527859385e-39, PT ;  /* 0x001000000400780b */ /* 0x000fda0003f04200 */
[----:B------:R-:W-:Y:S05]  /*7260*/  @P0 BRA P1, `(.L_x_83) ;  /* 0x0000000000200947 */ /* 0x000fea0000800000 */
[----:B------:R-:W-:Y:S01]  /*7270*/  IMAD.MOV.U32 R4, RZ, RZ, R58 ;  /* 0x000000ffff047224 */ /* 0x000fe200078e003a */
[----:B------:R-:W-:Y:S01]  /*7280*/  MOV R13, R43 ;  /* 0x0000002b000d7202 */ /* 0x000fe20000000f00 */
[----:B------:R-:W-:Y:S01]  /*7290*/  IMAD.MOV.U32 R5, RZ, RZ, R59 ;  /* 0x000000ffff057224 */ /* 0x000fe200078e003b */
[----:B------:R-:W-:Y:S01]  /*72a0*/  MOV R6, 0x72d0 ;  /* 0x000072d000067802 */ /* 0x000fe20000000f00 */
[----:B------:R-:W-:-:S07]  /*72b0*/  IMAD.MOV.U32 R12, RZ, RZ, R42 ;  /* 0x000000ffff0c7224 */ /* 0x000fce00078e002a */
[----:B0-----:R-:W-:Y:S05]  /*72c0*/  CALL.REL.NOINC `($__internal_1_$__cuda_sm20_div_rn_f64_full) ;  /* 0x000000c0004c7944 */ /* 0x001fea0003c00000 */
[----:B------:R-:W-:Y:S02]  /*72d0*/  IMAD.MOV.U32 R54, RZ, RZ, R4 ;  /* 0x000000ffff367224 */ /* 0x000fe400078e0004 */
[----:B------:R-:W-:-:S07]  /*72e0*/  IMAD.MOV.U32 R55, RZ, RZ, R5 ;  /* 0x000000ffff377224 */ /* 0x000fce00078e0005 */
.L_x_83:
[----:B------:R-:W-:Y:S05]  /*72f0*/  BSYNC.RECONVERGENT B5 ;  /* 0x0000000000057941 */ /* 0x000fea0003800200 */
.L_x_82:
[----:B------:R-:W1:Y:S01]  /*7300*/  MUFU.RCP64H R5, R53 ;  /* 0x0000003500057308 */ /* 0x000e620000001800 */
[----:B------:R-:W-:Y:S01]  /*7310*/  IMAD.MOV.U32 R4, RZ, RZ, 0x1 ;  /* 0x00000001ff047424 */ /* 0x000fe200078e00ff */
[----:B------:R-:W-:Y:S01]  /*7320*/  FSETP.GEU.AND P1, PT, |R31|, 6.5827683646048100446e-37, PT ;  /* 0x036000001f00780b */ /* 0x000fe20003f2e200 */
[----:B------:R-:W-:Y:S04]  /*7330*/  BSSY.RECONVERGENT B5, `(.L_x_84) ;  /* 0x0000012000057945 */ /* 0x000fe80003800200 */
[----:B-1----:R-:W-:-:S08]  /*7340*/  DFMA R6, -R52, R4, 1 ;  /* 0x3ff000003406742b */ /* 0x002fd00000000104 */
[----:B------:R-:W-:-:S08]  /*7350*/  DFMA R6, R6, R6, R6 ;  /* 0x000000060606722b */ /* 0x000fd00000000006 */
[----:B------:R-:W-:-:S08]  /*7360*/  DFMA R6, R4, R6, R4 ;  /* 0x000000060406722b */ /* 0x000fd00000000004 */
[----:B------:R-:W-:-:S08]  /*7370*/  DFMA R4, -R52, R6, 1 ;  /* 0x3ff000003404742b */ /* 0x000fd00000000106 */
[----:B------:R-:W-:-:S08]  /*7380*/  DFMA R4, R6, R4, R6 ;  /* 0x000000040604722b */ /* 0x000fd00000000006 */
[----:B------:R-:W-:-:S08]  /*7390*/  DMUL R6, R30, R4 ;  /* 0x000000041e067228 */ /* 0x000fd00000000000 */
[----:B------:R-:W-:-:S08]  /*73a0*/  DFMA R8, -R52, R6, R30 ;  /* 0x000000063408722b */ /* 0x000fd0000000011e */
[----:B------:R-:W-:-:S10]  /*73b0*/  DFMA R4, R4, R8, R6 ;  /* 0x000000080404722b */ /* 0x000fd40000000006 */
        /* <DEDUP_REMOVED lines=9> */
.L_x_85:
[----:B------:R-:W-:Y:S05]  /*7450*/  BSYNC.RECONVERGENT B5 ;  /* 0x0000000000057941 */ /* 0x000fea0003800200 */
.L_x_84:
[----:B------:R-:W-:Y:S01]  /*7460*/  DADD R60, R48, R48 ;  /* 0x00000000303c7229 */ /* 0x000fe20000000030 */
[----:B------:R-:W-:Y:S01]  /*7470*/  BSSY.RECONVERGENT B6, `(.L_x_86) ;  /* 0x000001d000067945 */ /* 0x000fe20003800200 */
[----:B------:R-:W-:-:S06]  /*7480*/  DADD R30, R4, R54 ;  /* 0x00000000041e7229 */ /* 0x000fcc0000000036 */
[----:B------:R-:W-:-:S14]  /*7490*/  DSETP.NEU.AND P5, PT, |R60|, +INF , PT ;  /* 0x7ff000003c00742a */ /* 0x000fdc0003fad200 */
[----:B------:R-:W-:Y:S01]  /*74a0*/  @!P5 DMUL R54, RZ, R60 ;  /* 0x0000003cff36d228 */ /* 0x000fe20000000000 */
[----:B------:R-:W-:Y:S01]  /*74b0*/  @!P5 IMAD.MOV.U32 R47, RZ, RZ, RZ ;  /* 0x000000ffff2fd224 */ /* 0x000fe200078e00ff */
[----:B------:R-:W-:Y:S09]  /*74c0*/  @!P5 BRA `(.L_x_87) ;  /* 0x00000000005cd947 */ /* 0x000ff20003800000 */
        /* <DEDUP_REMOVED lines=17> */
[----:B------:R-:W-:Y:S02]  /*75e0*/  MOV R47, R61 ;  /* 0x0000003d002f7202 */ /* 0x000fe40000000f00 */
[----:B------:R-:W-:-:S07]  /*75f0*/  MOV R56, 0x7610 ;  /* 0x0000761000387802 */ /* 0x000fce0000000f00 */
[----:B0-----:R-:W-:Y:S05]  /*7600*/  CALL.REL.NOINC `($gaussFitter$__internal_trig_reduction_slowpathd) ;  /* 0x000000c400087944 */ /* 0x001fea0003c00000 */
[----:B------:R-:W-:Y:S02]  /*7610*/  IMAD.MOV.U32 R47, RZ, RZ, R6 ;  /* 0x000000ffff2f7224 */ /* 0x000fe400078e0006 */
[----:B------:R-:W-:Y:S02]  /*7620*/  IMAD.MOV.U32 R54, RZ, RZ, R8 ;  /* 0x000000ffff367224 */ /* 0x000fe400078e0008 */
[----:B------:R-:W-:-:S07]  /*7630*/  IMAD.MOV.U32 R55, RZ, RZ, R9 ;  /* 0x000000ffff377224 */ /* 0x000fce00078e0009 */
.L_x_87:
[----:B------:R-:W-:Y:S05]  /*7640*/  BSYNC.RECONVERGENT B6 ;  /* 0x0000000000067941 */ /* 0x000fea0003800200 */
.L_x_86:
[----:B------:R-:W1:Y:S01]  /*7650*/  LDCU.64 UR22, c[0x4][0x8] ;  /* 0x01000100ff1677ac */ /* 0x000e620008000a00 */
[----:B------:R-:W-:-:S05]  /*7660*/  IMAD.SHL.U32 R4, R47, 0x40, RZ ;  /* 0x000000402f047824 */ /* 0x000fca00078e00ff */
[----:B------:R-:W-:-:S04]  /*7670*/  LOP3.LUT R4, R4, 0x40, RZ, 0xc0, !PT ;  /* 0x0000004004047812 */ /* 0x000fc800078ec0ff */
[----:B-1----:R-:W-:-:S04]  /*7680*/  IADD3 R56, P0, PT, R4, UR22, RZ ;  /* 0x0000001604387c10 */ /* 0x002fc8000ff1e0ff */
[----:B------:R-:W-:-:S05]  /*7690*/  IADD3.X R57, PT, PT, RZ, UR23, RZ, P0, !PT ;  /* 0x00000017ff397c10 */ /* 0x000fca00087fe4ff */
[----:B------:R-:W2:Y:S04]  /*76a0*/  LDG.E.128.CONSTANT R4, desc[UR12][R56.64] ;  /* 0x0000000c38047981 */ /* 0x000ea8000c1e9d00 */
[----:B------:R-:W3:Y:S04]  /*76b0*/  LDG.E.128.CONSTANT R8, desc[UR12][R56.64+0x10] ;  /* 0x0000100c38087981 */ /* 0x000ee8000c1e9d00 */
[----:B------:R-:W4:Y:S01]  /*76c0*/  LDG.E.128.CONSTANT R12, desc[UR12][R56.64+0x20] ;  /* 0x0000200c380c7981 */ /* 0x000f22000c1e9d00 */
[----:B------:R-:W-:Y:S01]  /*76d0*/  LOP3.LUT R58, R47, 0x1, RZ, 0xc0, !PT ;  /* 0x000000012f3a7812 */ /* 0x000fe200078ec0ff */
[----:B------:R-:W-:Y:S01]  /*76e0*/  IMAD.MOV.U32 R62, RZ, RZ, 0x20fd8164 ;  /* 0x20fd8164ff3e7424 */ /* 0x000fe200078e00ff */
[----:B------:R-:W-:Y:S01]  /*76f0*/  BSSY.RECONVERGENT B6, `(.L_x_88) ;  /* 0x000002e000067945 */ /* 0x000fe20003800200 */
[----:B------:R-:W-:Y:S01]  /*7700*/  IMAD.MOV.U32 R63, RZ, RZ, 0x3da8ff83 ;  /* 0x3da8ff83ff3f7424 */ /* 0x000fe200078e00ff */
        /* <DEDUP_REMOVED lines=11> */
[----:B------:R-:W-:-:S10]  /*77c0*/  DFMA R4, R58, R4, 1 ;  /* 0x3ff000003a04742b */ /* 0x000fd40000000004 */
[----:B------:R-:W-:Y:S02]  /*77d0*/  FSEL R6, R4, R54, !P0 ;  /* 0x0000003604067208 */ /* 0x000fe40004000000 */
[----:B------:R-:W-:Y:S01]  /*77e0*/  FSEL R7, R5, R55, !P0 ;  /* 0x0000003705077208 */ /* 0x000fe20004000000 */
[----:B------:R-:W-:Y:S01]  /*77f0*/  @!P5 DMUL R54, RZ, R60 ;  /* 0x0000003cff36d228 */ /* 0x000fe20000000000 */
        /* <DEDUP_REMOVED lines=29> */
.L_x_89:
[----:B------:R-:W-:Y:S05]  /*79d0*/  BSYNC.RECONVERGENT B6 ;  /* 0x0000000000067941 */ /* 0x000fea0003800200 */
.L_x_88:
        /* <DEDUP_REMOVED lines=17> */
[----:B------:R-:W-:Y:S02]  /*7af0*/  DFMA R4, R60, R4, R6 ;  /* 0x000000043c04722b */ /* 0x000fe40000000006 */
[----:B------:R-:W-:-:S06]  /*7b00*/  DMUL R6, R50, 4 ;  /* 0x4010000032067828 */ /* 0x000fcc0000000000 */
[----:B---3--:R-:W-:Y:S02]  /*7b10*/  DFMA R8, R60, R4, R8 ;  /* 0x000000043c08722b */ /* 0x008fe40000000008 */
[----:B------:R-:W-:Y:S01]  /*7b20*/  DMUL R4, R50, R6 ;  /* 0x0000000632047228 */ /* 0x000fe20000000000 */
[----:B------:R-:W-:-:S05]  /*7b30*/  IMAD.MOV.U32 R6, RZ, RZ, 0x1 ;  /* 0x00000001ff067424 */ /* 0x000fca00078e00ff */
[C---:B------:R-:W-:Y:S01]  /*7b40*/  DFMA R8, R60.reuse, R8, R10 ;  /* 0x000000083c08722b */ /* 0x040fe2000000000a */
[----:B------:R-:W1:Y:S07]  /*7b50*/  MUFU.RCP64H R7, R5 ;  /* 0x0000000500077308 */ /* 0x000e6e0000001800 */
[----:B----4-:R-:W-:-:S08]  /*7b60*/  DFMA R8, R60, R8, R12 ;  /* 0x000000083c08722b */ /* 0x010fd0000000000c */
[----:B------:R-:W-:Y:S02]  /*7b70*/  DFMA R8, R60, R8, R14 ;  /* 0x000000083c08722b */ /* 0x000fe4000000000e */
[----:B-1----:R-:W-:-:S06]  /*7b80*/  DFMA R10, -R4, R6, 1 ;  /* 0x3ff00000040a742b */ /* 0x002fcc0000000106 */
[----:B------:R-:W-:Y:S02]  /*7b90*/  DFMA R54, R8, R54, R54 ;  /* 0x000000360836722b */ /* 0x000fe40000000036 */
[----:B------:R-:W-:Y:S02]  /*7ba0*/  DFMA R8, R60, R8, 1 ;  /* 0x3ff000003c08742b */ /* 0x000fe40000000008 */
[----:B------:R-:W-:-:S08]  /*7bb0*/  DFMA R10, R10, R10, R10 ;  /* 0x0000000a0a0a722b */ /* 0x000fd0000000000a */
[----:B------:R-:W-:Y:S01]  /*7bc0*/  DFMA R10, R6, R10, R6 ;  /* 0x0000000a060a722b */ /* 0x000fe20000000006 */
[----:B------:R-:W-:Y:S02]  /*7bd0*/  FSEL R12, R8, R54, !P0 ;  /* 0x00000036080c7208 */ /* 0x000fe40004000000 */
[----:B------:R-:W-:Y:S02]  /*7be0*/  FSEL R13, R9, R55, !P0 ;  /* 0x00000037090d7208 */ /* 0x000fe40004000000 */
[----:B------:R-:W-:-:S03]  /*7bf0*/  LOP3.LUT P0, RZ, R47, 0x2, RZ, 0xc0, !PT ;  /* 0x000000022fff7812 */ /* 0x000fc6000780c0ff */
[----:B------:R-:W-:Y:S02]  /*7c00*/  DFMA R8, -R4, R10, 1 ;  /* 0x3ff000000408742b */ /* 0x000fe4000000010a */
[----:B------:R-:W-:-:S06]  /*7c10*/  DADD R6, RZ, -R12 ;  /* 0x00000000ff067229 */ /* 0x000fcc000000080c */
[----:B------:R-:W-:-:S04]  /*7c20*/  DFMA R8, R10, R8, R10 ;  /* 0x000000080a08722b */ /* 0x000fc8000000000a */
[----:B------:R-:W-:Y:S02]  /*7c30*/  FSEL R10, R12, R6, !P0 ;  /* 0x000000060c0a7208 */ /* 0x000fe40004000000 */
[----:B------:R-:W-:-:S04]  /*7c40*/  FSEL R11, R13, R7, !P0 ;  /* 0x000000070d0b7208 */ /* 0x000fc80004000000 */
[----:B------:R-:W-:Y:S02]  /*7c50*/  FSETP.GEU.AND P1, PT, |R11|, 6.5827683646048100446e-37, PT ;  /* 0x036000000b00780b */ /* 0x000fe40003f2e200 */
        /* <DEDUP_REMOVED lines=14> */
.L_x_91:
[----:B------:R-:W-:Y:S05]  /*7d40*/  BSYNC.RECONVERGENT B5 ;  /* 0x0000000000057941 */ /* 0x000fea0003800200 */
.L_x_90:
[C---:B------:R-:W-:Y:S01]  /*7d50*/  DMUL R4, R2.reuse, 4 ;  /* 0x4010000002047828 */ /* 0x040fe20000000000 */
[----:B------:R-:W-:Y:S01]  /*7d60*/  FSETP.GEU.AND P1, PT, |R59|, 6.5827683646048100446e-37, PT ;  /* 0x036000003b00780b */ /* 0x000fe20003f2e200 */
[----:B------:R-:W-:Y:S06]  /*7d70*/  BSSY.RECONVERGENT B5, `(.L_x_92) ;  /* 0x0000013000057945 */ /* 0x000fec0003800200 */
[----:B------:R-:W-:Y:S01]  /*7d80*/  DMUL R12, R2, R4 ;  /* 0x00000004020c7228 */ /* 0x000fe20000000000 */
[----:B------:R-:W-:-:S05]  /*7d90*/  MOV R2, 0x1 ;  /* 0x0000000100027802 */ /* 0x000fca0000000f00 */
[----:B------:R-:W1:Y:S02]  /*7da0*/  MUFU.RCP64H R3, R13 ;  /* 0x0000000d00037308 */ /* 0x000e640000001800 */
        /* <DEDUP_REMOVED lines=12> */
[----:B------:R-:W-:Y:S01]  /*7e70*/  MOV R6, 0x7ea0 ;  /* 0x00007ea000067802 */ /* 0x000fe20000000f00 */
[----:B------:R-:W-:-:S07]  /*7e80*/  IMAD.MOV.U32 R5, RZ, RZ, R59 ;  /* 0x000000ffff057224 */ /* 0x000fce00078e003b */
[----:B0-----:R-:W-:Y:S05]  /*7e90*/  CALL.REL.NOINC `($__internal_1_$__cuda_sm20_div_rn_f64_full) ;  /* 0x000000b400587944 */ /* 0x001fea0003c00000 */
.L_x_93:
[----:B------:R-:W-:Y:S05]  /*7ea0*/  BSYNC.RECONVERGENT B5 ;  /* 0x0000000000057941 */ /* 0x000fea0003800200 */
.L_x_92:
[----:B------:R-:W-:Y:S01]  /*7eb0*/  BSSY.RECONVERGENT B6, `(.L_x_94) ;  /* 0x000001c000067945 */ /* 0x000fe20003800200 */
[----:B------:R-:W-:Y:S01]  /*7ec0*/  DADD R50, -R4, R50 ;  /* 0x0000000004327229 */ /* 0x000fe20000000132 */
[----:B------:R-:W-:Y:S01]  /*7ed0*/  @!P4 IMAD.MOV.U32 R47, RZ, RZ, RZ ;  /* 0x000000ffff2fc224 */ /* 0x000fe200078e00ff */
[----:B------:R-:W-:Y:S01]  /*7ee0*/  @!P4 DMUL R2, RZ, R48 ;  /* 0x00000030ff02c228 */ /* 0x000fe20000000000 */
        /* <DEDUP_REMOVED lines=24> */
.L_x_95:
[----:B------:R-:W-:Y:S05]  /*8070*/  BSYNC.RECONVERGENT B6 ;  /* 0x0000000000067941 */ /* 0x000fea0003800200 */
.L_x_94:
[----:B------:R-:W1:Y:S01]  /*8080*/  LDCU.64 UR22, c[0x4][0x8] ;  /* 0x01000100ff1677ac */ /* 0x000e620008000a00 */
[----:B------:R-:W-:-:S05]  /*8090*/  IMAD.SHL.U32 R4, R47, 0x40, RZ ;  /* 0x000000402f047824 */ /* 0x000fca00078e00ff */
[----:B------:R-:W-:-:S04]  /*80a0*/  LOP3.LUT R4, R4, 0x40, RZ, 0xc0, !PT ;  /* 0x0000004004047812 */ /* 0x000fc800078ec0ff */
[----:B-1----:R-:W-:-:S04]  /*80b0*/  IADD3 R54, P0, PT, R4, UR22, RZ ;  /* 0x0000001604367c10 */ /* 0x002fc8000ff1e0ff */
[----:B------:R-:W-:-:S05]  /*80c0*/  IADD3.X R55, PT, PT, RZ, UR23, RZ, P0, !PT ;  /* 0x00000017ff377c10 */ /* 0x000fca00087fe4ff */
[----:B------:R-:W2:Y:S04]  /*80d0*/  LDG.E.128.CONSTANT R4, desc[UR12][R54.64] ;  /* 0x0000000c36047981 */ /* 0x000ea8000c1e9d00 */
[----:B------:R-:W3:Y:S04]  /*80e0*/  LDG.E.128.CONSTANT R8, desc[UR12][R54.64+0x10] ;  /* 0x0000100c36087981 */ /* 0x000ee8000c1e9d00 */
[----:B------:R1:W4:Y:S01]  /*80f0*/  LDG.E.128.CONSTANT R12, desc[UR12][R54.64+0x20] ;  /* 0x0000200c360c7981 */ /* 0x000322000c1e9d00 */
[----:B------:R-:W-:Y:S01]  /*8100*/  LOP3.LUT R56, R47, 0x1, RZ, 0xc0, !PT ;  /* 0x000000012f387812 */ /* 0x000fe200078ec0ff */
[----:B------:R-:W-:Y:S01]  /*8110*/  IMAD.MOV.U32 R58, RZ, RZ, 0x20fd8164 ;  /* 0x20fd8164ff3a7424 */ /* 0x000fe200078e00ff */
[----:B------:R-:W-:Y:S01]  /*8120*/  BSSY.RECONVERGENT B6, `(.L_x_96) ;  /* 0x000002e000067945 */ /* 0x000fe20003800200 */
[----:B------:R-:W-:Y:S01]  /*8130*/  IMAD.MOV.U32 R59, RZ, RZ, 0x3da8ff83 ;  /* 0x3da8ff83ff3b7424 */ /* 0x000fe200078e00ff */
[----:B------:R-:W-:Y:S01]  /*8140*/  ISETP.NE.U32.AND P0, PT, R56, 0x1, PT ;  /* 0x000000013800780c */ /* 0x000fe20003f05070 */
[----:B------:R-:W-:-:S03]  /*8150*/  DMUL R56, R2, R2 ;  /* 0x0000000202387228 */ /* 0x000fc60000000000 */
[----:B------:R-:W-:Y:S01]  /*8160*/  FSEL R58, R58, -8.06006814911005101289e+34, !P0 ;  /* 0xf9785eba3a3a7808 */ /* 0x000fe20004000000 */
[----:B-1----:R-:W-:Y:S01]  /*8170*/  @!P4 DMUL R54, RZ, R48 ;  /* 0x00000030ff36c228 */ /* 0x002fe20000000000 */
        /* <DEDUP_REMOVED lines=40> */
.L_x_97:
[----:B------:R-:W-:Y:S05]  /*8400*/  BSYNC.RECONVERGENT B6 ;  /* 0x0000000000067941 */ /* 0x000fea0003800200 */
.L_x_96:
        /* <DEDUP_REMOVED lines=18> */
[----:B---3--:R-:W-:Y:S01]  /*8530*/  DFMA R4, R58, R4, R8 ;  /* 0x000000043a04722b */ /* 0x008fe20000000008 */
[----:B------:R-:W1:Y:S01]  /*8540*/  MUFU.RCP64H R9, R53 ;  /* 0x0000003500097308 */ /* 0x000e620000001800 */
[----:B------:R-:W-:-:S06]  /*8550*/  IMAD.MOV.U32 R8, RZ, RZ, 0x1 ;  /* 0x00000001ff087424 */ /* 0x000fcc00078e00ff */
[----:B------:R-:W-:-:S08]  /*8560*/  DFMA R4, R58, R4, R10 ;  /* 0x000000043a04722b */ /* 0x000fd0000000000a */
[----:B----4-:R-:W-:Y:S02]  /*8570*/  DFMA R4, R58, R4, R12 ;  /* 0x000000043a04722b */ /* 0x010fe4000000000c */
[----:B-1----:R-:W-:-:S06]  /*8580*/  DFMA R6, -R52, R8, 1 ;  /* 0x3ff000003406742b */ /* 0x002fcc0000000108 */
[----:B------:R-:W-:Y:S02]  /*8590*/  DFMA R4, R58, R4, R14 ;  /* 0x000000043a04722b */ /* 0x000fe4000000000e */
[----:B------:R-:W-:-:S06]  /*85a0*/  DFMA R10, R6, R6, R6 ;  /* 0x00000006060a722b */ /* 0x000fcc0000000006 */
[----:B------:R-:W-:Y:S02]  /*85b0*/  DFMA R54, R4, R54, R54 ;  /* 0x000000360436722b */ /* 0x000fe40000000036 */
[----:B------:R-:W-:Y:S02]  /*85c0*/  DFMA R4, R58, R4, 1 ;  /* 0x3ff000003a04742b */ /* 0x000fe40000000004 */
[----:B------:R-:W-:-:S08]  /*85d0*/  DFMA R10, R8, R10, R8 ;  /* 0x0000000a080a722b */ /* 0x000fd00000000008 */
[----:B------:R-:W-:Y:S01]  /*85e0*/  FSEL R6, R4, R54, !P0 ;  /* 0x0000003604067208 */ /* 0x000fe20004000000 */
[----:B------:R-:W-:Y:S01]  /*85f0*/  DFMA R8, -R52, R10, 1 ;  /* 0x3ff000003408742b */ /* 0x000fe2000000010a */
[----:B------:R-:W-:Y:S02]  /*8600*/  FSEL R7, R5, R55, !P0 ;  /* 0x0000003705077208 */ /* 0x000fe40004000000 */
[----:B------:R-:W-:-:S04]  /*8610*/  LOP3.LUT P0, RZ, R47, 0x2, RZ, 0xc0, !PT ;  /* 0x000000022fff7812 */ /* 0x000fc8000780c0ff */
[----:B------:R-:W-:Y:S02]  /*8620*/  DADD R4, RZ, -R6 ;  /* 0x00000000ff047229 */ /* 0x000fe40000000806 */
[----:B------:R-:W-:-:S08]  /*8630*/  DFMA R8, R10, R8, R10 ;  /* 0x000000080a08722b */ /* 0x000fd0000000000a */
[----:B------:R-:W-:Y:S02]  /*8640*/  FSEL R4, R6, R4, !P0 ;  /* 0x0000000406047208 */ /* 0x000fe40004000000 */
[----:B------:R-:W-:-:S06]  /*8650*/  FSEL R5, R7, R5, !P0 ;  /* 0x0000000507057208 */ /* 0x000fcc0004000000 */
[----:B------:R-:W-:-:S08]  /*8660*/  DMUL R6, R2, R4 ;  /* 0x0000000402067228 */ /* 0x000fd00000000000 */
[----:B------:R-:W-:Y:S02]  /*8670*/  DMUL R2, R8, R6 ;  /* 0x0000000608027228 */ /* 0x000fe40000000000 */
[----:B------:R-:W-:-:S06]  /*8680*/  FSETP.GEU.AND P1, PT, |R7|, 6.5827683646048100446e-37, PT ;  /* 0x036000000700780b */ /* 0x000fcc0003f2e200 */
        /* <DEDUP_REMOVED lines=13> */
.L_x_99:
[----:B------:R-:W-:Y:S05]  /*8760*/  BSYNC.RECONVERGENT B5 ;  /* 0x0000000000057941 */ /* 0x000fea0003800200 */
.L_x_98:
[----:B------:R-:W-:Y:S01]  /*8770*/  BSSY.RECONVERGENT B6, `(.L_x_100) ;  /* 0x000001e000067945 */ /* 0x000fe20003800200 */
[----:B------:R-:W-:Y:S01]  /*8780*/  @!P4 DMUL R52, RZ, R48 ;  /* 0x00000030ff34c228 */ /* 0x000fe20000000000 */
[----:B------:R-:W-:Y:S02]  /*8790*/  @!P4 MOV R47, 0x1 ;  /* 0x00000001002fc802 */ /* 0x000fe40000000f00 */
[----:B------:R-:W-:Y:S08]  /*87a0*/  @!P4 BRA `(.L_x_101) ;  /* 0x000000000068c947 */ /* 0x000ff00003800000 */
        /* <DEDUP_REMOVED lines=24> */
.L_x_103:
[----:B------:R-:W-:Y:S05]  /*8930*/  BSYNC.RECONVERGENT B7 ;  /* 0x0000000000077941 */ /* 0x000fea0003800200 */
.L_x_102:
[----:B------:R-:W-:-:S07]  /*8940*/  VIADD R47, R4, 0x1 ;  /* 0x00000001042f7836 */ /* 0x000fce0000000000 */
.L_x_101:
[----:B------:R-:W-:Y:S05]  /*8950*/  BSYNC.RECONVERGENT B6 ;  /* 0x0000000000067941 */ /* 0x000fea0003800200 */
.L_x_100:
[----:B------:R-:W1:Y:S01]  /*8960*/  LDCU.64 UR22, c[0x4][0x8] ;  /* 0x01000100ff1677ac */ /* 0x000e620008000a00 */
[----:B------:R-:W-:-:S05]  /*8970*/  IMAD.SHL.U32 R4, R47, 0x40, RZ ;  /* 0x000000402f047824 */ /* 0x000fca00078e00ff */
[----:B------:R-:W-:-:S04]  /*8980*/  LOP3.LUT R4, R4, 0x40, RZ, 0xc0, !PT ;  /* 0x0000004004047812 */ /* 0x000fc800078ec0ff */
[----:B-1----:R-:W-:-:S05]  /*8990*/  IADD3 R54, P0, PT, R4, UR22, RZ ;  /* 0x0000001604367c10 */ /* 0x002fca000ff1e0ff */
[----:B------:R-:W-:-:S05]  /*89a0*/  IMAD.X R55, RZ, RZ, UR23, P0 ;  /* 0x00000017ff377e24 */ /* 0x000fca00080e06ff */
[----:B------:R-:W2:Y:S04]  /*89b0*/  LDG.E.128.CONSTANT R4, desc[UR12][R54.64] ;  /* 0x0000000c36047981 */ /* 0x000ea8000c1e9d00 */
[----:B------:R-:W3:Y:S04]  /*89c0*/  LDG.E.128.CONSTANT R8, desc[UR12][R54.64+0x10] ;  /* 0x0000100c36087981 */ /* 0x000ee8000c1e9d00 */
[----:B------:R1:W4:Y:S01]  /*89d0*/  LDG.E.128.CONSTANT R12, desc[UR12][R54.64+0x20] ;  /* 0x0000200c360c7981 */ /* 0x000322000c1e9d00 */
[----:B------:R-:W-:Y:S01]  /*89e0*/  LOP3.LUT R56, R47, 0x1, RZ, 0xc0, !PT ;  /* 0x000000012f387812 */ /* 0x000fe200078ec0ff */
[----:B------:R-:W-:Y:S01]  /*89f0*/  IMAD.MOV.U32 R58, RZ, RZ, 0x20fd8164 ;  /* 0x20fd8164ff3a7424 */ /* 0x000fe200078e00ff */
[----:B------:R-:W-:Y:S01]  /*8a00*/  MOV R59, 0x3da8ff83 ;  /* 0x3da8ff83003b7802 */ /* 0x000fe20000000f00 */
[----:B------:R-:W-:Y:S01]  /*8a10*/  BSSY.RECONVERGENT B6, `(.L_x_104) ;  /* 0x0000030000067945 */ /* 0x000fe20003800200 */
        /* <DEDUP_REMOVED lines=45> */
.L_x_107:
[----:B------:R-:W-:Y:S05]  /*8cf0*/  BSYNC.RECONVERGENT B7 ;  /* 0x0000000000077941 */ /* 0x000fea0003800200 */
.L_x_106:
[----:B------:R-:W-:-:S07]  /*8d00*/  VIADD R47, R4, 0x1 ;  /* 0x00000001042f7836 */ /* 0x000fce0000000000 */
.L_x_105:
[----:B------:R-:W-:Y:S05]  /*8d10*/  BSYNC.RECONVERGENT B6 ;  /* 0x0000000000067941 */ /* 0x000fea0003800200 */
.L_x_104:
[----:B------:R-:W1:Y:S01]  /*8d20*/  LDCU.64 UR22, c[0x4][0x8] ;  /* 0x01000100ff1677ac */ /* 0x000e620008000a00 */
[C---:B------:R-:W-:Y:S01]  /*8d30*/  IMAD.SHL.U32 R4, R47.reuse, 0x40, RZ ;  /* 0x000000402f047824 */ /* 0x040fe200078e00ff */
[----:B------:R-:W-:Y:S01]  /*8d40*/  LOP3.LUT R56, R47, 0x1, RZ, 0xc0, !PT ;  /* 0x000000012f387812 */ /* 0x000fe200078ec0ff */
[----:B------:R-:W-:Y:S01]  /*8d50*/  IMAD.MOV.U32 R58, RZ, RZ, 0x20fd8164 ;  /* 0x20fd8164ff3a7424 */ /* 0x000fe200078e00ff */
[----:B------:R-:W2:Y:S02]  /*8d60*/  LDCU.U16 UR4, c[0x0][0x3a4] ;  /* 0x00007480ff0477ac */ /* 0x000ea40008000400 */
[----:B------:R-:W-:-:S04]  /*8d70*/  LOP3.LUT R4, R4, 0x40, RZ, 0xc0, !PT ;  /* 0x0000004004047812 */ /* 0x000fc800078ec0ff */
[----:B-1----:R-:W-:-:S04]  /*8d80*/  IADD3 R48, P0, PT, R4, UR22, RZ ;  /* 0x0000001604307c10 */ /* 0x002fc8000ff1e0ff */
[----:B------:R-:W-:-:S05]  /*8d90*/  IADD3.X R49, PT, PT, RZ, UR23, RZ, P0, !PT ;  /* 0x00000017ff317c10 */ /* 0x000fca00087fe4ff */
[----:B------:R-:W3:Y:S04]  /*8da0*/  LDG.E.128.CONSTANT R4, desc[UR12][R48.64] ;  /* 0x0000000c30047981 */ /* 0x000ee8000c1e9d00 */
[----:B------:R-:W4:Y:S04]  /*8db0*/  LDG.E.128.CONSTANT R8, desc[UR12][R48.64+0x10] ;  /* 0x0000100c30087981 */ /* 0x000f28000c1e9d00 */
[----:B------:R1:W5:Y:S01]  /*8dc0*/  LDG.E.128.CONSTANT R12, desc[UR12][R48.64+0x20] ;  /* 0x0000200c300c7981 */ /* 0x000362000c1e9d00 */
[----:B------:R-:W-:Y:S01]  /*8dd0*/  IMAD.MOV.U32 R59, RZ, RZ, 0x3da8ff83 ;  /* 0x3da8ff83ff3b7424 */ /* 0x000fe200078e00ff */
[----:B------:R-:W-:Y:S01]  /*8de0*/  ISETP.NE.U32.AND P0, PT, R56, 0x1, PT ;  /* 0x000000013800780c */ /* 0x000fe20003f05070 */
[----:B------:R-:W-:Y:S01]  /*8df0*/  DMUL R56, R54, R54 ;  /* 0x0000003636387228 */ /* 0x000fe20000000000 */
[----:B--2---:R-:W-:Y:S01]  /*8e00*/  UPRMT UR4, UR4, 0x9910, URZ ;  /* 0x0000991004047896 */ /* 0x004fe200080000ff */
[----:B------:R-:W-:Y:S01]  /*8e10*/  BSSY.RECONVERGENT B5, `(.L_x_108) ;  /* 0x0000028000057945 */ /* 0x000fe20003800200 */
[----:B------:R-:W-:-:S02]  /*8e20*/  FSEL R58, R58, -8.06006814911005101289e+34, !P0 ;  /* 0xf9785eba3a3a7808 */ /* 0x000fc40004000000 */
[----:B------:R-:W-:Y:S02]  /*8e30*/  FSEL R59, -R59, 0.11223486810922622681, !P0 ;  /* 0x3de5db653b3b7808 */ /* 0x000fe40004000100 */
[----:B------:R-:W-:Y:S02]  /*8e40*/  ISETP.NE.AND P4, PT, RZ, UR4, PT ;  /* 0x00000004ff007c0c */ /* 0x000fe4000bf85270 */
[----:B-1----:R-:W-:Y:S02]  /*8e50*/  CS2R R48, SRZ ;  /* 0x0000000000307805 */ /* 0x002fe4000001ff00 */
[----:B---3--:R-:W-:-:S08]  /*8e60*/  DFMA R4, R56, R58, R4 ;  /* 0x0000003a3804722b */ /* 0x008fd00000000004 */
[----:B------:R-:W-:-:S08]  /*8e70*/  DFMA R4, R56, R4, R6 ;  /* 0x000000043804722b */ /* 0x000fd00000000006 */
[----:B----4-:R-:W-:Y:S01]  /*8e80*/  DFMA R4, R56, R4, R8 ;  /* 0x000000043804722b */ /* 0x010fe20000000008 */
[----:B------:R-:W1:Y:S01]  /*8e90*/  MUFU.RCP64H R9, R43 ;  /* 0x0000002b00097308 */ /* 0x000e620000001800 */
[----:B------:R-:W-:-:S06]  /*8ea0*/  IMAD.MOV.U32 R8, RZ, RZ, 0x1 ;  /* 0x00000001ff087424 */ /* 0x000fcc00078e00ff */
[----:B------:R-:W-:-:S08]  /*8eb0*/  DFMA R4, R56, R4, R10 ;  /* 0x000000043804722b */ /* 0x000fd0000000000a */
[----:B-----5:R-:W-:Y:S02]  /*8ec0*/  DFMA R4, R56, R4, R12 ;  /* 0x000000043804722b */ /* 0x020fe4000000000c */
        /* <DEDUP_REMOVED lines=27> */
[----:B0-----:R-:W-:Y:S05]  /*9080*/  CALL.REL.NOINC `($__internal_1_$__cuda_sm20_div_rn_f64_full) ;  /* 0x000000a000dc7944 */ /* 0x001fea0003c00000 */
.L_x_109:
[----:B------:R-:W-:Y:S05]  /*9090*/  BSYNC.RECONVERGENT B5 ;  /* 0x0000000000057941 */ /* 0x000fea0003800200 */
.L_x_108:
[----:B------:R-:W-:Y:S01]  /*90a0*/  DADD R2, R4, R2 ;  /* 0x0000000004027229 */ /* 0x000fe20000000002 */
[----:B------:R-:W-:Y:S10]  /*90b0*/  @!P4 BRA `(.L_x_110) ;  /* 0x000000100098c947 */ /* 0x000ff40003800000 */
[----:B------:R1:W5:Y:S04]  /*90c0*/  LDG.E.64 R14, desc[UR12][R16.64] ;  /* 0x0000000c100e7981 */ /* 0x000368000c1e1b00 */
        /* <DEDUP_REMOVED lines=8> */
[----:B------:R-:W1:Y:S01]  /*9150*/  LDCU.U16 UR4, c[0x0][0x3a4] ;  /* 0x00007480ff0477ac */ /* 0x000e620008000400 */
[----:B------:R-:W-:Y:S01]  /*9160*/  IMAD R47, RZ, RZ, -UR5 ;  /* 0x80000005ff2f7e24 */ /* 0x000fe2000f8e02ff */
[----:B------:R-:W-:Y:S01]  /*9170*/  CS2R R48, SRZ ;  /* 0x0000000000307805 */ /* 0x000fe2000001ff00 */
[----:B------:R-:W-:Y:S01]  /*9180*/  IMAD.MOV.U32 R4, RZ, RZ, RZ ;  /* 0x000000ffff047224 */ /* 0x000fe200078e00ff */
[----:B------:R-:W-:-:S06]  /*9190*/  UISETP.NE.U32.AND UP0, UPT, UR5, URZ, UPT ;  /* 0x000000ff0500728c */ /* 0x000fcc000bf05070 */
[----:B------:R-:W-:Y:S01]  /*91a0*/  PLOP3.LUT P0, PT, PT, PT, UP0, 0x80, 0x8 ;  /* 0x000000000008781c */ /* 0x000fe20003f0f008 */
[----:B-1----:R-:W1:Y:S01]  /*91b0*/  I2F.U16.RP R42, UR4 ;  /* 0x00000004002a7d06 */ /* 0x002e620008109000 */
[----:B------:R-:W-:-:S07]  /*91c0*/  ULOP3.LUT UR4, URZ, UR5, URZ, 0x33, !UPT ;  /* 0x00000005ff047292 */ /* 0x000fce000f8e33ff */
[----:B-1----:R-:W1:Y:S02]  /*91d0*/  MUFU.RCP R42, R42 ;  /* 0x0000002a002a7308 */ /* 0x002e640000001000 */
[----:B-1----:R-:W-:-:S06]  /*91e0*/  VIADD R43, R42, 0xffffffe ;  /* 0x0ffffffe2a2b7836 */ /* 0x002fcc0000000000 */
[----:B------:R-:W1:Y:S02]  /*91f0*/  F2I.FTZ.U32.TRUNC.NTZ R5, R43 ;  /* 0x0000002b00057305 */ /* 0x000e64000021f000 */
[----:B-1----:R-:W-:-:S04]  /*9200*/  IMAD R47, R47, R5, RZ ;  /* 0x000000052f2f7224 */ /* 0x002fc800078e02ff */
[----:B------:R-:W-:Y:S01]  /*9210*/  IMAD.HI.U32 R4, R5, R47, R4 ;  /* 0x0000002f05047227 */ /* 0x000fe200078e0004 */
[----:B------:R-:W-:-:S03]  /*9220*/  MOV R5, RZ ;  /* 0x000000ff00057202 */ /* 0x000fc60000000f00 */
[----:B------:R-:W-:-:S07]  /*9230*/  IMAD.U32 R47, RZ, RZ, UR4 ;  /* 0x00000004ff2f7e24 */ /* 0x000fce000f8e00ff */
.L_x_116:
[----:B------:R-:W-:Y:S01]  /*9240*/  IMAD.HI.U32 R4, R4, R5, RZ ;  /* 0x0000000504047227 */ /* 0x000fe200078e00ff */
[----:B------:R-:W-:Y:S01]  /*9250*/  MOV R59, 0x3e928af3 ;  /* 0x3e928af3003b7802 */ /* 0x000fe20000000f00 */
[----:B------:R-:W-:Y:S02]  /*9260*/  BSSY.RECONVERGENT B1, `(.L_x_112) ;  /* 0x0000051000017945 */ /* 0x000fe40003800200 */
[----:B------:R-:W-:Y:S02]  /*9270*/  IMAD.MOV R42, RZ, RZ, -R4 ;  /* 0x000000ffff2a7224 */ /* 0x000fe400078e0a04 */
[----:B------:R-:W-:Y:S02]  /*9280*/  IMAD.MOV.U32 R58, RZ, RZ, -0x35dec16 ;  /* 0xfca213eaff3a7424 */ /* 0x000fe400078e00ff */
[----:B------:R-:W-:Y:S02]  /*9290*/  IMAD R42, R42, UR5, R5 ;  /* 0x000000052a2a7c24 */ /* 0x000fe4000f8e0205 */
[----:B------:R-:W-:-:S02]  /*92a0*/  IMAD.MOV.U32 R60, RZ, RZ, 0x62401315 ;  /* 0x62401315ff3c7424 */ /* 0x000fc400078e00ff */
[----:B------:R-:W-:Y:S01]  /*92b0*/  IMAD.MOV.U32 R61, RZ, RZ, 0x3ec71dee ;  /* 0x3ec71deeff3d7424 */ /* 0x000fe200078e00ff */
[----:B------:R-:W-:-:S13]  /*92c0*/  ISETP.GE.U32.AND P1, PT, R42, UR5, PT ;  /* 0x000000052a007c0c */ /* 0x000fda000bf26070 */
[----:B------:R-:W-:Y:S01]  /*92d0*/  @P1 VIADD R42, R42, -UR5 ;  /* 0x800000052a2a1c36 */ /* 0x000fe20008000000 */
[----:B------:R-:W-:-:S04]  /*92e0*/  @P1 IADD3 R4, PT, PT, R4, 0x1, RZ ;  /* 0x0000000104041810 */ /* 0x000fc80007ffe0ff */
[----:B------:R-:W-:-:S13]  /*92f0*/  ISETP.GE.U32.AND P2, PT, R42, UR5, PT ;  /* 0x000000052a007c0c */ /* 0x000fda000bf46070 */
[----:B------:R-:W-:-:S05]  /*9300*/  @P2 VIADD R4, R4, 0x1 ;  /* 0x0000000104042836 */ /* 0x000fca0000000000 */
[----:B------:R-:W-:-:S04]  /*9310*/  SEL R4, R47, R4, !P0 ;  /* 0x000000042f047207 */ /* 0x000fc80004000000 */
[----:B------:R-:W1:Y:S01]  /*9320*/  I2F.F64.U32 R52, R4 ;  /* 0x0000000400347312 */ /* 0x000e620000201800 */
[----:B------:R-:W-:-:S04]  /*9330*/  IMAD.MOV R42, RZ, RZ, -R4 ;  /* 0x000000ffff2a7224 */ /* 0x000fc800078e0a04 */
[----:B------:R-:W-:-:S04]  /*9340*/  IMAD R47, R42, UR5, R5 ;  /* 0x000000052a2f7c24 */ /* 0x000fc8000f8e0205 */
[----:B------:R2:W3:Y:S01]  /*9350*/  I2F.F64.U32 R42, R47 ;  /* 0x0000002f002a7312 */ /* 0x0004e20000201800 */
[----:B-1---5:R-:W-:Y:S01]  /*9360*/  DADD R80, -R10, R52 ;  /* 0x000000000a507229 */ /* 0x022fe20000000134 */
[----:B--2---:R-:W-:-:S07]  /*9370*/  IMAD.IADD R47, R44, 0x1, R5 ;  /* 0x000000012c2f7824 */ /* 0x004fce00078e0205 */
[----:B------:R-:W-:Y:S02]  /*9380*/  DMUL R56, R2, R80 ;  /* 0x0000005002387228 */ /* 0x000fe40000000000 */
[----:B---3--:R-:W-:-:S08]  /*9390*/  DADD R42, -R12, R42 ;  /* 0x000000000c2a7229 */ /* 0x008fd0000000012a */
[-C--:B------:R-:W-:Y:S02]  /*93a0*/  DMUL R54, R6, R42.reuse ;  /* 0x0000002a06367228 */ /* 0x080fe40000000000 */
[----:B------:R-:W-:-:S06]  /*93b0*/  DMUL R52, R30, R42 ;  /* 0x0000002a1e347228 */ /* 0x000fcc0000000000 */
[----:B------:R-:W-:-:S08]  /*93c0*/  DMUL R54, R54, R80 ;  /* 0x0000005036367228 */ /* 0x000fd00000000000 */
[----:B------:R-:W-:Y:S01]  /*93d0*/  DFMA R52, R42, R52, -R54 ;  /* 0x000000342a34722b */ /* 0x000fe20000000836 */
[----:B------:R-:W-:Y:S01]  /*93e0*/  IMAD.MOV.U32 R42, RZ, RZ, 0x652b82fe ;  /* 0x652b82feff2a7424 */ /* 0x000fe200078e00ff */
[----:B------:R-:W-:Y:S01]  /*93f0*/  MOV R43, 0x3ff71547 ;  /* 0x3ff71547002b7802 */ /* 0x000fe20000000f00 */
[----:B------:R-:W-:Y:S01]  /*9400*/  IMAD.MOV.U32 R54, RZ, RZ, 0x3b39803f ;  /* 0x3b39803fff367424 */ /* 0x000fe200078e00ff */
[----:B------:R-:W-:-:S04]  /*9410*/  MOV R55, 0x3c7abc9e ;  /* 0x3c7abc9e00377802 */ /* 0x000fc80000000f00 */
[----:B------:R-:W-:Y:S01]  /*9420*/  DFMA R80, R80, R56, R52 ;  /* 0x000000385050722b */ /* 0x000fe20000000034 */
[----:B------:R-:W-:Y:S02]  /*9430*/  IMAD.MOV.U32 R52, RZ, RZ, -0x105c611 ;  /* 0xfefa39efff347424 */ /* 0x000fe400078e00ff */
[----:B------:R-:W-:-:S05]  /*9440*/  IMAD.MOV.U32 R53, RZ, RZ, 0x3fe62e42 ;  /* 0x3fe62e42ff357424 */ /* 0x000fca00078e00ff */
[----:B------:R-:W-:Y:S02]  /*9450*/  DFMA R82, R80, -R42, 6.75539944105574400000e+15 ;  /* 0x433800005052742b */ /* 0x000fe4000000082a */
[----:B------:R-:W-:-:S06]  /*9460*/  DADD R86, -RZ, -R80 ;  /* 0x00000000ff567229 */ /* 0x000fcc0000000950 */
[----:B------:R-:W-:-:S04]  /*9470*/  DADD R76, R82, -6.75539944105574400000e+15 ;  /* 0xc3380000524c7429 */ /* 0x000fc80000000000 */
[----:B------:R-:W-:-:S04]  /*9480*/  FSETP.GEU.AND P0, PT, |R87|, 4.1917929649353027344, PT ;  /* 0x4086232b5700780b */ /* 0x000fc80003f0e200 */
[----:B------:R-:W-:-:S08]  /*9490*/  DFMA R56, R76, -R52, -R80 ;  /* 0x800000344c38722b */ /* 0x000fd00000000850 */
[----:B------:R-:W-:Y:S01]  /*94a0*/  DFMA R76, R76, -R54, R56 ;  /* 0x800000364c4c722b */ /* 0x000fe20000000038 */
[----:B------:R-:W-:Y:S02]  /*94b0*/  IMAD.MOV.U32 R56, RZ, RZ, 0x69ce2bdf ;  /* 0x69ce2bdfff387424 */ /* 0x000fe400078e00ff */
[----:B------:R-:W-:-:S06]  /*94c0*/  IMAD.MOV.U32 R57, RZ, RZ, 0x3e5ade15 ;  /* 0x3e5ade15ff397424 */ /* 0x000fcc00078e00ff */
[----:B------:R-:W-:-:S08]  /*94d0*/  DFMA R62, R76, R56, R58 ;  /* 0x000000384c3e722b */ /* 0x000fd0000000003a */
[----:B------:R-:W-:Y:S01]  /*94e0*/  DFMA R64, R76, R62, R60 ;  /* 0x0000003e4c40722b */ /* 0x000fe2000000003c */
[----:B------:R-:W-:Y:S01]  /*94f0*/  IMAD.MOV.U32 R62, RZ, RZ, 0x7c89eb71 ;  /* 0x7c89eb71ff3e7424 */ /* 0x000fe200078e00ff */
[----:B------:R-:W-:-:S06]  /*9500*/  MOV R63, 0x3efa0199 ;  /* 0x3efa0199003f7802 */ /* 0x000fcc0000000f00 */
        /* <DEDUP_REMOVED lines=18> */
[C---:B------:R-:W-:Y:S02]  /*9630*/  DFMA R84, R76.reuse, R78, R74 ;  /* 0x0000004e4c54722b */ /* 0x040fe4000000004a */
[----:B------:R-:W1:Y:S06]  /*9640*/  LDC.64 R78, c[0x0][0x388] ;  /* 0x0000e200ff4e7b82 */ /* 0x000e6c0000000a00 */
[----:B------:R-:W-:-:S08]  /*9650*/  DFMA R84, R76, R84, 1 ;  /* 0x3ff000004c54742b */ /* 0x000fd00000000054 */
[----:B------:R-:W-:-:S10]  /*9660*/  DFMA R84, R76, R84, 1 ;  /* 0x3ff000004c54742b */ /* 0x000fd40000000054 */
[----:B------:R-:W-:Y:S02]  /*9670*/  IMAD R77, R82, 0x100000, R85 ;  /* 0x00100000524d7824 */ /* 0x000fe400078e0255 */
[----:B-1----:R-:W-:-:S04]  /*9680*/  IMAD.WIDE R78, R47, 0x4, R78 ;  /* 0x000000042f4e7825 */ /* 0x002fc800078e024e */
[----:B------:R-:W-:Y:S01]  /*9690*/  IMAD.MOV.U32 R76, RZ, RZ, R84 ;  /* 0x000000ffff4c7224 */ /* 0x000fe200078e0054 */
[----:B------:R-:W-:Y:S06]  /*96a0*/  @!P0 BRA `(.L_x_113) ;  /* 0x0000000000308947 */ /* 0x000fec0003800000 */
[----:B------:R-:W-:Y:S01]  /*96b0*/  FSETP.GEU.AND P1, PT, |R87|, 4.2275390625, PT ;  /* 0x408748005700780b */ /* 0x000fe20003f2e200 */
[C---:B------:R-:W-:Y:S02]  /*96c0*/  DADD R76, -R80.reuse, +INF ;  /* 0x7ff00000504c7429 */ /* 0x040fe40000000100 */
[----:B------:R-:W-:-:S08]  /*96d0*/  DSETP.GT.AND P0, PT, R80, RZ, PT ;  /* 0x000000ff5000722a */ /* 0x000fd00003f04000 */
[----:B------:R-:W-:Y:S02]  /*96e0*/  FSEL R76, R76, RZ, !P0 ;  /* 0x000000ff4c4c7208 */ /* 0x000fe40004000000 */
[----:B------:R-:W-:Y:S02]  /*96f0*/  @!P1 LEA.HI R4, R82, R82, RZ, 0x1 ;  /* 0x0000005252049211 */ /* 0x000fe400078f08ff */
[----:B------:R-:W-:Y:S02]  /*9700*/  FSEL R77, R77, RZ, !P0 ;  /* 0x000000ff4d4d7208 */ /* 0x000fe40004000000 */
[----:B------:R-:W-:-:S04]  /*9710*/  @!P1 SHF.R.S32.HI R47, RZ, 0x1, R4 ;  /* 0x00000001ff2f9819 */ /* 0x000fc80000011404 */
[----:B------:R-:W-:Y:S01]  /*9720*/  @!P1 IADD3 R80, PT, PT, R82, -R47, RZ ;  /* 0x8000002f52509210 */ /* 0x000fe20007ffe0ff */
[----:B------:R-:W-:-:S03]  /*9730*/  @!P1 IMAD R85, R47, 0x100000, R85 ;  /* 0x001000002f559824 */ /* 0x000fc600078e0255 */
[----:B------:R-:W-:Y:S01]  /*9740*/  @!P1 LEA R81, R80, 0x3ff00000, 0x14 ;  /* 0x3ff0000050519811 */ /* 0x000fe200078ea0ff */
[----:B------:R-:W-:-:S06]  /*9750*/  @!P1 IMAD.MOV.U32 R80, RZ, RZ, RZ ;  /* 0x000000ffff509224 */ /* 0x000fcc00078e00ff */
[----:B------:R-:W-:-:S11]  /*9760*/  @!P1 DMUL R76, R84, R80 ;  /* 0x00000050544c9228 */ /* 0x000fd60000000000 */
.L_x_113:
[----:B------:R-:W-:Y:S05]  /*9770*/  BSYNC.RECONVERGENT B1 ;  /* 0x0000000000017941 */ /* 0x000fea0003800200 */
.L_x_112:
[----:B------:R-:W2:Y:S01]  /*9780*/  LDG.E R88, desc[UR12][R78.64] ;  /* 0x0000000c4e587981 */ /* 0x000ea2000c1e1900 */
[----:B------:R-:W1:Y:S01]  /*9790*/  LDCU.U16 UR4, c[0x0][0x3a4] ;  /* 0x00007480ff0477ac */ /* 0x000e620008000400 */
[----:B------:R-:W-:Y:S01]  /*97a0*/  IADD3 R85, PT, PT, RZ, -UR5, RZ ;  /* 0x80000005ff557c10 */ /* 0x000fe2000fffe0ff */
[----:B------:R-:W-:Y:S01]  /*97b0*/  IMAD.MOV.U32 R80, RZ, RZ, RZ ;  /* 0x000000ffff507224 */ /* 0x000fe200078e00ff */
[----:B------:R-:W-:Y:S01]  /*97c0*/  DFMA R76, R14, R76, R8 ;  /* 0x0000004c0e4c722b */ /* 0x000fe20000000008 */
[----:B------:R-:W-:Y:S01]  /*97d0*/  UISETP.NE.U32.AND UP0, UPT, UR5, URZ, UPT ;  /* 0x000000ff0500728c */ /* 0x000fe2000bf05070 */
[----:B------:R-:W-:Y:S01]  /*97e0*/  BSSY.RECONVERGENT B1, `(.L_x_114) ;  /* 0x0000044000017945 */ /* 0x000fe20003800200 */
[----:B-1----:R-:W1:Y:S01]  /*97f0*/  I2F.U16.RP R47, UR4 ;  /* 0x00000004002f7d06 */ /* 0x002e620008109000 */
[----:B------:R-:W-:-:S07]  /*9800*/  ULOP3.LUT UR4, URZ, UR5, URZ, 0x33, !UPT ;  /* 0x00000005ff047292 */ /* 0x000fce000f8e33ff */
        /* <DEDUP_REMOVED lines=10> */
[----:B------:R-:W-:Y:S01]  /*98b0*/  @P0 IADD3 R47, PT, PT, R47, -UR5, RZ ;  /* 0x800000052f2f0c10 */ /* 0x000fe2000fffe0ff */
[----:B------:R-:W-:Y:S01]  /*98c0*/  @P0 VIADD R80, R80, 0x1 ;  /* 0x0000000150500836 */ /* 0x000fe20000000000 */
[----:B------:R-:W-:Y:S02]  /*98d0*/  PLOP3.LUT P0, PT, PT, PT, UP0, 0x80, 0x8 ;  /* 0x000000000008781c */ /* 0x000fe40003f0f008 */
[----:B------:R-:W-:Y:S01]  /*98e0*/  ISETP.GE.U32.AND P1, PT, R47, UR5, PT ;  /* 0x000000052f007c0c */ /* 0x000fe2000bf26070 */
[----:B------:R-:W-:-:S12]  /*98f0*/  IMAD.U32 R47, RZ, RZ, UR4 ;  /* 0x00000004ff2f7e24 */ /* 0x000fd8000f8e00ff */
[----:B------:R-:W-:-:S05]  /*9900*/  @P1 VIADD R80, R80, 0x1 ;  /* 0x0000000150501836 */ /* 0x000fca0000000000 */
[----:B------:R-:W-:-:S04]  /*9910*/  SEL R89, R47, R80, !P0 ;  /* 0x000000502f597207 */ /* 0x000fc80004000000 */
[----:B------:R-:W-:Y:S01]  /*9920*/  IADD3 R90, PT, PT, -R89, RZ, RZ ;  /* 0x000000ff595a7210 */ /* 0x000fe20007ffe1ff */
[----:B------:R-:W1:Y:S04]  /*9930*/  I2F.F64.U32 R82, R89 ;  /* 0x0000005900527312 */ /* 0x000e680000201800 */
[----:B------:R-:W-:-:S04]  /*9940*/  IMAD R90, R90, UR5, R81 ;  /* 0x000000055a5a7c24 */ /* 0x000fc8000f8e0251 */
[----:B------:R-:W3:Y:S01]  /*9950*/  I2F.F64.U32 R80, R90 ;  /* 0x0000005a00507312 */ /* 0x000ee20000201800 */
[----:B-1----:R-:W-:Y:S02]  /*9960*/  DADD R82, -R10, R82 ;  /* 0x000000000a527229 */ /* 0x002fe40000000152 */
[----:B---3--:R-:W-:-:S08]  /*9970*/  DADD R80, -R12, R80 ;  /* 0x000000000c507229 */ /* 0x008fd00000000150 */
[-C--:B------:R-:W-:Y:S02]  /*9980*/  DMUL R84, R6, R80.reuse ;  /* 0x0000005006547228 */ /* 0x080fe40000000000 */
[----:B------:R-:W-:-:S06]  /*9990*/  DMUL R86, R30, R80 ;  /* 0x000000501e567228 */ /* 0x000fcc0000000000 */
[----:B------:R-:W-:-:S08]  /*99a0*/  DMUL R84, R84, R82 ;  /* 0x0000005254547228 */ /* 0x000fd00000000000 */
[----:B------:R-:W-:Y:S02]  /*99b0*/  DFMA R84, R80, R86, -R84 ;  /* 0x000000565054722b */ /* 0x000fe40000000854 */
[----:B------:R-:W-:-:S08]  /*99c0*/  DMUL R80, R2, R82 ;  /* 0x0000005202507228 */ /* 0x000fd00000000000 */
[----:B------:R-:W-:-:S08]  /*99d0*/  DFMA R80, R82, R80, R84 ;  /* 0x000000505250722b */ /* 0x000fd00000000054 */
[----:B------:R-:W-:-:S08]  /*99e0*/  DFMA R42, R80, -R42, 6.75539944105574400000e+15 ;  /* 0x43380000502a742b */ /* 0x000fd0000000082a */
[----:B------:R-:W-:-:S08]  /*99f0*/  DADD R82, R42, -6.75539944105574400000e+15 ;  /* 0xc33800002a527429 */ /* 0x000fd00000000000 */
[----:B------:R-:W-:-:S08]  /*9a00*/  DFMA R52, R82, -R52, -R80 ;  /* 0x800000345234722b */ /* 0x000fd00000000850 */
[----:B------:R-:W-:Y:S02]  /*9a10*/  DFMA R54, R82, -R54, R52 ;  /* 0x800000365236722b */ /* 0x000fe40000000034 */
[----:B------:R-:W-:-:S06]  /*9a20*/  DADD R52, -RZ, -R80 ;  /* 0x00000000ff347229 */ /* 0x000fcc0000000950 */
[----:B------:R-:W-:-:S04]  /*9a30*/  DFMA R56, R54, R56, R58 ;  /* 0x000000383638722b */ /* 0x000fc8000000003a */
        /* <DEDUP_REMOVED lines=8> */
[C---:B------:R-:W-:Y:S01]  /*9ac0*/  DFMA R56, R54.reuse, R56, R74 ;  /* 0x000000383638722b */ /* 0x040fe2000000004a */
[----:B--2---:R-:W1:Y:S07]  /*9ad0*/  I2F.F64 R88, R88 ;  /* 0x0000005800587312 */ /* 0x004e6e0000201c00 */
[----:B------:R-:W-:-:S08]  /*9ae0*/  DFMA R56, R54, R56, 1 ;  /* 0x3ff000003638742b */ /* 0x000fd00000000038 */
[----:B------:R-:W-:Y:S02]  /*9af0*/  DFMA R56, R54, R56, 1 ;  /* 0x3ff000003638742b */ /* 0x000fe40000000038 */
[----:B-1----:R-:W-:-:S08]  /*9b00*/  DADD R76, R76, -R88 ;  /* 0x000000004c4c7229 */ /* 0x002fd00000000858 */
[----:B------:R-:W-:Y:S01]  /*9b10*/  DFMA R76, R76, R76, R48 ;  /* 0x0000004c4c4c722b */ /* 0x000fe20000000030 */
[----:B------:R-:W-:Y:S02]  /*9b20*/  IMAD R49, R42, 0x100000, R57 ;  /* 0x001000002a317824 */ /* 0x000fe400078e0239 */
[----:B------:R-:W-:Y:S01]  /*9b30*/  IMAD.MOV.U32 R48, RZ, RZ, R56 ;  /* 0x000000ffff307224 */ /* 0x000fe200078e0038 */
[----:B------:R-:W-:Y:S07]  /*9b40*/  @!P1 BRA `(.L_x_115) ;  /* 0x0000000000349947 */ /* 0x000fee0003800000 */
[----:B------:R-:W-:Y:S01]  /*9b50*/  FSETP.GEU.AND P2, PT, |R53|, 4.2275390625, PT ;  /* 0x408748003500780b */ /* 0x000fe20003f4e200 */
[C---:B------:R-:W-:Y:S02]  /*9b60*/  DADD R48, -R80.reuse, +INF ;  /* 0x7ff0000050307429 */ /* 0x040fe40000000100 */
[----:B------:R-:W-:-:S08]  /*9b70*/  DSETP.GT.AND P1, PT, R80, RZ, PT ;  /* 0x000000ff5000722a */ /* 0x000fd00003f24000 */
[----:B------:R-:W-:Y:S02]  /*9b80*/  FSEL R48, R48, RZ, !P1 ;  /* 0x000000ff30307208 */ /* 0x000fe40004800000 */
[----:B------:R-:W-:Y:S01]  /*9b90*/  @!P2 LEA.HI R43, R42, R42, RZ, 0x1 ;  /* 0x0000002a2a2ba211 */ /* 0x000fe200078f08ff */
[----:B------:R-:W-:Y:S01]  /*9ba0*/  @!P2 IMAD.MOV.U32 R52, RZ, RZ, RZ ;  /* 0x000000ffff34a224 */ /* 0x000fe200078e00ff */
[----:B------:R-:W-:Y:S02]  /*9bb0*/  FSEL R49, R49, RZ, !P1 ;  /* 0x000000ff31317208 */ /* 0x000fe40004800000 */
[----:B------:R-:W-:-:S05]  /*9bc0*/  @!P2 SHF.R.S32.HI R43, RZ, 0x1, R43 ;  /* 0x00000001ff2ba819 */ /* 0x000fca000001142b */
[----:B------:R-:W-:Y:S01]  /*9bd0*/  @!P2 IMAD.IADD R42, R42, 0x1, -R43 ;  /* 0x000000012a2aa824 */ /* 0x000fe200078e0a2b */
[----:B------:R-:W-:-:S04]  /*9be0*/  @!P2 LEA R43, R43, R57, 0x14 ;  /* 0x000000392b2ba211 */ /* 0x000fc800078ea0ff */
[----:B------:R-:W-:Y:S01]  /*9bf0*/  @!P2 LEA R53, R42, 0x3ff00000, 0x14 ;  /* 0x3ff000002a35a811 */ /* 0x000fe200078ea0ff */
[----:B------:R-:W-:-:S06]  /*9c00*/  @!P2 IMAD.MOV.U32 R42, RZ, RZ, R56 ;  /* 0x000000ffff2aa224 */ /* 0x000fcc00078e0038 */
[----:B------:R-:W-:-:S11]  /*9c10*/  @!P2 DMUL R48, R42, R52 ;  /* 0x000000342a30a228 */ /* 0x000fd60000000000 */
.L_x_115:
[----:B------:R-:W-:Y:S05]  /*9c20*/  BSYNC.RECONVERGENT B1 ;  /* 0x0000000000017941 */ /* 0x000fea0003800200 */
.L_x_114:
[----:B------:R-:W2:Y:S01]  /*9c30*/  LDG.E R42, desc[UR12][R78.64+0x4] ;  /* 0x0000040c4e2a7981 */ /* 0x000ea2000c1e1900 */
[----:B------:R-:W-:Y:S01]  /*9c40*/  VIADD R5, R5, 0x2 ;  /* 0x0000000205057836 */ /* 0x000fe20000000000 */
[----:B------:R-:W-:-:S04]  /*9c50*/  DFMA R48, R14, R48, R8 ;  /* 0x000000300e30722b */ /* 0x000fc80000000008 */
[----:B------:R-:W-:Y:S01]  /*9c60*/  ISETP.NE.AND P1, PT, R5, UR18, PT ;  /* 0x0000001205007c0c */ /* 0x000fe2000bf25270 */
[----:B--2---:R-:W1:Y:S03]  /*9c70*/  I2F.F64 R42, R42 ;  /* 0x0000002a002a7312 */ /* 0x004e660000201c00 */
[----:B-1----:R-:W-:-:S08]  /*9c80*/  DADD R48, R48, -R42 ;  /* 0x0000000030307229 */ /* 0x002fd0000000082a */
[----:B------:R-:W-:Y:S01]  /*9c90*/  DFMA R48, R48, R48, R76 ;  /* 0x000000303030722b */ /* 0x000fe2000000004c */
[----:B------:R-:W-:Y:S10]  /*9ca0*/  @P1 BRA `(.L_x_116) ;  /* 0xfffffff400641947 */ /* 0x000ff4000383ffff */
[----:B------:R-:W-:-:S07]  /*9cb0*/  MOV R47, UR18 ;  /* 0x00000012002f7c02 */ /* 0x000fce0008000f00 */
.L_x_111:
[----:B------:R-:W-:-:S09]  /*9cc0*/  UISETP.NE.AND UP0, UPT, UR17, URZ, UPT ;  /* 0x000000ff1100728c */ /* 0x000fd2000bf05270 */
[----:B------:R-:W-:Y:S05]  /*9cd0*/  BRA.U !UP0, `(.L_x_110) ;  /* 0x0000000508907547 */ /* 0x000fea000b800000 */
[----:B------:R-:W1:Y:S01]  /*9ce0*/  LDC.64 R4, c[0x0][0x388] ;  /* 0x0000e200ff047b82 */ /* 0x000e620000000a00 */
[----:B------:R-:W-:Y:S01]  /*9cf0*/  IMAD.IADD R43, R44, 0x1, R47 ;  /* 0x000000012c2b7824 */ /* 0x000fe200078e022f */
[----:B------:R-:W2:Y:S03]  /*9d00*/  LDCU.U16 UR4, c[0x0][0x3a4] ;  /* 0x00007480ff0477ac */ /* 0x000ea60008000400 */
[----:B-1----:R-:W-:-:S06]  /*9d10*/  IMAD.WIDE R4, R43, 0x4, R4 ;  /* 0x000000042b047825 */ /* 0x002fcc00078e0204 */
[----:B------:R1:W3:Y:S01]  /*9d20*/  LDG.E R4, desc[UR12][R4.64] ;  /* 0x0000000c04047981 */ /* 0x0002e2000c1e1900 */
[----:B--2---:R-:W2:Y:S01]  /*9d30*/  I2F.U16.RP R52, UR4 ;  /* 0x0000000400347d06 */ /* 0x004ea20008109000 */
[----:B------:R-:W-:Y:S01]  /*9d40*/  IMAD R53, RZ, RZ, -UR5 ;  /* 0x80000005ff357e24 */ /* 0x000fe2000f8e02ff */
[----:B------:R-:W-:Y:S01]  /*9d50*/  MOV R42, RZ ;  /* 0x000000ff002a7202 */ /* 0x000fe20000000f00 */
[----:B------:R-:W-:Y:S01]  /*9d60*/  UMOV UR22, 0xfefa39ef ;  /* 0xfefa39ef00167882 */ /* 0x000fe20000000000 */
[----:B------:R-:W-:Y:S01]  /*9d70*/  ISETP.NE.U32.AND P2, PT, RZ, UR5, PT ;  /* 0x00000005ff007c0c */ /* 0x000fe2000bf45070 */
[----:B------:R-:W-:Y:S01]  /*9d80*/  UMOV UR23, 0x3fe62e42 ;  /* 0x3fe62e4200177882 */ /* 0x000fe20000000000 */
[----:B------:R-:W-:Y:S02]  /*9d90*/  BSSY.RECONVERGENT B1, `(.L_x_117) ;  /* 0x0000055000017945 */ /* 0x000fe40003800200 */
[----:B--2---:R-:W2:Y:S02]  /*9da0*/  MUFU.RCP R52, R52 ;  /* 0x0000003400347308 */ /* 0x004ea40000001000 */
[----:B--2---:R-:W-:-:S06]  /*9db0*/  VIADD R43, R52, 0xffffffe ;  /* 0x0ffffffe342b7836 */ /* 0x004fcc0000000000 */
        /* <DEDUP_REMOVED lines=10> */
[----:B------:R-:W-:Y:S02]  /*9e60*/  @P1 IADD3 R54, PT, PT, R54, 0x1, RZ ;  /* 0x0000000136361810 */ /* 0x000fe40007ffe0ff */
[----:B------:R-:W-:-:S04]  /*9e70*/  @!P2 LOP3.LUT R54, RZ, UR5, RZ, 0x33, !PT ;  /* 0x00000005ff36ac12 */ /* 0x000fc8000f8e33ff */
[----:B------:R-:W1:Y:S01]  /*9e80*/  I2F.F64.U32 R52, R54 ;  /* 0x0000003600347312 */ /* 0x000e620000201800 */
[----:B------:R-:W-:-:S04]  /*9e90*/  IMAD.MOV R42, RZ, RZ, -R54 ;  /* 0x000000ffff2a7224 */ /* 0x000fc800078e0a36 */
[----:B------:R-:W-:-:S04]  /*9ea0*/  IMAD R47, R42, UR5, R47 ;  /* 0x000000052a2f7c24 */ /* 0x000fc8000f8e022f */
[----:B------:R-:W2:Y:S01]  /*9eb0*/  I2F.F64.U32 R42, R47 ;  /* 0x0000002f002a7312 */ /* 0x000ea20000201800 */
[----:B-1---5:R-:W-:Y:S02]  /*9ec0*/  DADD R52, -R10, R52 ;  /* 0x000000000a347229 */ /* 0x022fe40000000134 */
        /* <DEDUP_REMOVED lines=18> */
[----:B------:R-:W-:Y:S01]  /*9ff0*/  MOV R12, 0xfca213ea ;  /* 0xfca213ea000c7802 */ /* 0x000fe20000000f00 */
[----:B------:R-:W-:Y:S01]  /*a000*/  IMAD.MOV.U32 R13, RZ, RZ, 0x3e928af3 ;  /* 0x3e928af3ff0d7424 */ /* 0x000fe200078e00ff */
[----:B------:R-:W-:-:S05]  /*a010*/  UMOV UR23, 0x3e5ade15 ;  /* 0x3e5ade1500177882 */ /* 0x000fca0000000000 */
        /* <DEDUP_REMOVED lines=26> */
[----:B------:R-:W-:Y:S01]  /*a1c0*/  DFMA R52, R42, R12, 1 ;  /* 0x3ff000002a34742b */ /* 0x000fe2000000000c */
[----:B---3--:R1:W2:Y:S09]  /*a1d0*/  I2F.F64 R42, R4 ;  /* 0x00000004002a7312 */ /* 0x0082b20000201c00 */
[----:B------:R-:W-:-:S02]  /*a1e0*/  IMAD R13, R6, 0x100000, R53 ;  /* 0x00100000060d7824 */ /* 0x000fc400078e0235 */
[----:B------:R-:W-:Y:S01]  /*a1f0*/  IMAD.MOV.U32 R12, RZ, RZ, R52 ;  /* 0x000000ffff0c7224 */ /* 0x000fe200078e0034 */
[----:B------:R-:W-:Y:S06]  /*a200*/  @!P0 BRA `(.L_x_118) ;  /* 0x0000000000348947 */ /* 0x000fec0003800000 */
[----:B------:R-:W-:Y:S01]  /*a210*/  FSETP.GEU.AND P1, PT, |R55|, 4.2275390625, PT ;  /* 0x408748003700780b */ /* 0x000fe20003f2e200 */
[C---:B------:R-:W-:Y:S02]  /*a220*/  DADD R12, -R10.reuse, +INF ;  /* 0x7ff000000a0c7429 */ /* 0x040fe40000000100 */
[----:B------:R-:W-:-:S08]  /*a230*/  DSETP.GT.AND P0, PT, R10, RZ, PT ;  /* 0x000000ff0a00722a */ /* 0x000fd00003f04000 */
[----:B------:R-:W-:Y:S02]  /*a240*/  FSEL R12, R12, RZ, !P0 ;  /* 0x000000ff0c0c7208 */ /* 0x000fe40004000000 */
[----:B-1----:R-:W-:Y:S02]  /*a250*/  @!P1 LEA.HI R4, R6, R6, RZ, 0x1 ;  /* 0x0000000606049211 */ /* 0x002fe400078f08ff */
[----:B------:R-:W-:Y:S02]  /*a260*/  FSEL R13, R13, RZ, !P0 ;  /* 0x000000ff0d0d7208 */ /* 0x000fe40004000000 */
[----:B------:R-:W-:Y:S01]  /*a270*/  @!P1 SHF.R.S32.HI R5, RZ, 0x1, R4 ;  /* 0x00000001ff059819 */ /* 0x000fe20000011404 */
[----:B------:R-:W-:-:S03]  /*a280*/  @!P1 IMAD.MOV.U32 R4, RZ, RZ, R52 ;  /* 0x000000ffff049224 */ /* 0x000fc600078e0034 */
[----:B------:R-:W-:Y:S01]  /*a290*/  @!P1 IADD3 R6, PT, PT, R6, -R5, RZ ;  /* 0x8000000506069210 */ /* 0x000fe20007ffe0ff */
[----:B------:R-:W-:-:S03]  /*a2a0*/  @!P1 IMAD R5, R5, 0x100000, R53 ;  /* 0x0010000005059824 */ /* 0x000fc600078e0235 */
[----:B------:R-:W-:Y:S01]  /*a2b0*/  @!P1 LEA R7, R6, 0x3ff00000, 0x14 ;  /* 0x3ff0000006079811 */ /* 0x000fe200078ea0ff */
[----:B------:R-:W-:-:S06]  /*a2c0*/  @!P1 IMAD.MOV.U32 R6, RZ, RZ, RZ ;  /* 0x000000ffff069224 */ /* 0x000fcc00078e00ff */
[----:B------:R-:W-:-:S11]  /*a2d0*/  @!P1 DMUL R12, R4, R6 ;  /* 0x00000006040c9228 */ /* 0x000fd60000000000 */
.L_x_118:
[----:B------:R-:W-:Y:S05]  /*a2e0*/  BSYNC.RECONVERGENT B1 ;  /* 0x0000000000017941 */ /* 0x000fea0003800200 */
.L_x_117:
[----:B------:R-:W-:-:S08]  /*a2f0*/  DFMA R8, R14, R12, R8 ;  /* 0x0000000c0e08722b */ /* 0x000fd00000000008 */
[----:B--2---:R-:W-:-:S08]  /*a300*/  DADD R8, R8, -R42 ;  /* 0x0000000008087229 */ /* 0x004fd0000000082a */
[----:B------:R-:W-:-:S11]  /*a310*/  DFMA R48, R8, R8, R48 ;  /* 0x000000080830722b */ /* 0x000fd60000000030 */
.L_x_110:
[----:B------:R-:W2:Y:S01]  /*a320*/  MUFU.RCP64H R5, R19 ;  /* 0x0000001300057308 */ /* 0x000ea20000001800 */
[----:B-1----:R-:W-:Y:S01]  /*a330*/  MOV R4, 0x1 ;  /* 0x0000000100047802 */ /* 0x002fe20000000f00 */
[----:B------:R-:W-:Y:S01]  /*a340*/  BSSY.RECONVERGENT B5, `(.L_x_119) ;  /* 0x0000013000057945 */ /* 0x000fe20003800200 */
[----:B------:R-:W-:-:S04]  /*a350*/  FSETP.GEU.AND P1, PT, |R49|, 6.5827683646048100446e-37, PT ;  /* 0x036000003100780b */ /* 0x000fc80003f2e200 */
[----:B--2---:R-:W-:-:S08]  /*a360*/  DFMA R6, R4, -R18, 1 ;  /* 0x3ff000000406742b */ /* 0x004fd00000000812 */
[----:B------:R-:W-:-:S08]  /*a370*/  DFMA R6, R6, R6, R6 ;  /* 0x000000060606722b */ /* 0x000fd00000000006 */
[----:B------:R-:W-:-:S08]  /*a380*/  DFMA R6, R4, R6, R4 ;  /* 0x000000060406722b */ /* 0x000fd00000000004 */
[----:B------:R-:W-:-:S08]  /*a390*/  DFMA R4, R6, -R18, 1 ;  /* 0x3ff000000604742b */ /* 0x000fd00000000812 */
[----:B-----5:R-:W-:-:S08]  /*a3a0*/  DFMA R8, R6, R4, R6 ;  /* 0x000000040608722b */ /* 0x020fd00000000006 */
[----:B------:R-:W-:-:S08]  /*a3b0*/  DMUL R4, R8, R48 ;  /* 0x0000003008047228 */ /* 0x000fd00000000000 */
[----:B------:R-:W-:-:S08]  /*a3c0*/  DFMA R6, R4, -R18, R48 ;  /* 0x800000120406722b */ /* 0x000fd00000000030 */
        /* <DEDUP_REMOVED lines=10> */
.L_x_120:
[----:B------:R-:W-:Y:S05]  /*a470*/  BSYNC.RECONVERGENT B5 ;  /* 0x0000000000057941 */ /* 0x000fea0003800200 */
.L_x_119:
[----:B------:R-:W-:-:S14]  /*a480*/  DSETP.GEU.AND P0, PT, R4, R34, PT ;  /* 0x000000220400722a */ /* 0x000fdc0003f0e000 */
[----:B------:R-:W-:Y:S05]  /*a490*/  @!P0 BRA `(.L_x_65) ;  /* 0x0000004800288947 */ /* 0x000fea0003800000 */
[----:B------:R-:W2:Y:S02]  /*a4a0*/  LDG.E.64 R2, desc[UR12][R38.64] ;  /* 0x0000000c26027981 */ /* 0x000ea4000c1e1b00 */
[----:B--2---:R-:W-:-:S07]  /*a4b0*/  DADD R2, R40, -R2 ;  /* 0x0000000028027229 */ /* 0x004fce0000000802 */
[----:B------:R1:W-:Y:S04]  /*a4c0*/  STG.E.64 desc[UR12][R36.64], R2 ;  /* 0x0000000224007986 */ /* 0x0003e8000c101b0c */
[----:B------:R-:W2:Y:S01]  /*a4d0*/  LDG.E.64 R30, desc[UR12][R16.64+0x28] ;  /* 0x0000280c101e7981 */ /* 0x000ea2000c1e1b00 */
[----:B------:R-:W-:Y:S01]  /*a4e0*/  BSSY.RECONVERGENT B6, `(.L_x_121) ;  /* 0x000001e000067945 */ /* 0x000fe20003800200 */
[----:B--2---:R-:W-:-:S14]  /*a4f0*/  DSETP.NEU.AND P0, PT, |R30|, +INF , PT ;  /* 0x7ff000001e00742a */ /* 0x004fdc0003f0d200 */
[----:B------:R-:W-:Y:S01]  /*a500*/  @!P0 DMUL R40, RZ, R30 ;  /* 0x0000001eff288228 */ /* 0x000fe20000000000 */
[----:B------:R-:W-:Y:S01]  /*a510*/  @!P0 IMAD.MOV.U32 R47, RZ, RZ, 0x1 ;  /* 0x00000001ff2f8424 */ /* 0x000fe200078e00ff */
[----:B-1----:R-:W-:Y:S09]  /*a520*/  @!P0 BRA `(.L_x_122) ;  /* 0x0000000000648947 */ /* 0x002ff20003800000 */
        /* <DEDUP_REMOVED lines=21> */
[----:B------:R-:W-:Y:S01]  /*a680*/  MOV R40, R8 ;  /* 0x0000000800287202 */ /* 0x000fe20000000f00 */
[----:B------:R-:W-:-:S07]  /*a690*/  IMAD.MOV.U32 R41, RZ, RZ, R9 ;  /* 0x000000ffff297224 */ /* 0x000fce00078e0009 */
.L_x_124:
[----:B------:R-:W-:Y:S05]  /*a6a0*/  BSYNC.RECONVERGENT B7 ;  /* 0x0000000000077941 */ /* 0x000fea0003800200 */
.L_x_123:
[----:B------:R-:W-:-:S07]  /*a6b0*/  VIADD R47, R6, 0x1 ;  /* 0x00000001062f7836 */ /* 0x000fce0000000000 */
.L_x_122:
[----:B------:R-:W-:Y:S05]  /*a6c0*/  BSYNC.RECONVERGENT B6 ;  /* 0x0000000000067941 */ /* 0x000fea0003800200 */
.L_x_121:
        /* <DEDUP_REMOVED lines=10> */
[----:B------:R-:W-:Y:S01]  /*a770*/  DSETP.NEU.AND P1, PT, |R30|, +INF , PT ;  /* 0x7ff000001e00742a */ /* 0x000fe20003f2d200 */
[----:B------:R-:W-:Y:S01]  /*a780*/  IMAD.MOV.U32 R43, RZ, RZ, 0x3da8ff83 ;  /* 0x3da8ff83ff2b7424 */ /* 0x000fe200078e00ff */
        /* <DEDUP_REMOVED lines=39> */
[----:B------:R-:W-:Y:S01]  /*aa00*/  MOV R8, R30 ;  /* 0x0000001e00087202 */ /* 0x000fe20000000f00 */
[----:B------:R-:W-:Y:S01]  /*aa10*/  IMAD.MOV.U32 R47, RZ, RZ, R31 ;  /* 0x000000ffff2f7224 */ /* 0x000fe200078e001f */
[----:B------:R-:W-:-:S07]  /*aa20*/  MOV R56, 0xaa40 ;  /* 0x0000aa4000387802 */ /* 0x000fce0000000f00 */
[----:B0-----:R-:W-:Y:S05]  /*aa30*/  CALL.REL.NOINC `($gaussFitter$__internal_trig_reduction_slowpathd) ;  /* 0x0000008c00fc7944 */ /* 0x001fea0003c00000 */
[----:B------:R-:W-:Y:S02]  /*aa40*/  IMAD.MOV.U32 R36, RZ, RZ, R8 ;  /* 0x000000ffff247224 */ /* 0x000fe400078e0008 */
[----:B------:R-:W-:-:S07]  /*aa50*/  IMAD.MOV.U32 R37, RZ, RZ, R9 ;  /* 0x000000ffff257224 */ /* 0x000fce00078e0009 */
.L_x_128:
[----:B------:R-:W-:Y:S05]  /*aa60*/  BSYNC.RECONVERGENT B7 ;  /* 0x0000000000077941 */ /* 0x000fea0003800200 */
.L_x_127:
[----:B------:R-:W-:-:S07]  /*aa70*/  IADD3 R47, PT, PT, R6, 0x1, RZ ;  /* 0x00000001062f7810 */ /* 0x000fce0007ffe0ff */
.L_x_126:
[----:B------:R-:W-:Y:S05]  /*aa80*/  BSYNC.RECONVERGENT B6 ;  /* 0x0000000000067941 */ /* 0x000fea0003800200 */
.L_x_125:
        /* <DEDUP_REMOVED lines=17> */
[----:B------:R-:W-:-:S13]  /*aba0*/  BSSY.RECONVERGENT B6, `(.L_x_129) ;  /* 0x000002c000067945 */ /* 0x000fda0003800200 */
[----:B-1----:R-:W-:Y:S02]  /*abb0*/  @!P1 DMUL R42, RZ, R30 ;  /* 0x0000001eff2a9228 */ /* 0x002fe40000000000 */
        /* <DEDUP_REMOVED lines=12> */
[----:B--2---:R-:W-:-:S08]  /*ac80*/  DADD R36, R2, R2 ;  /* 0x0000000002247229 */ /* 0x004fd00000000002 */
        /* <DEDUP_REMOVED lines=27> */
[----:B------:R-:W-:Y:S02]  /*ae40*/  IMAD.MOV.U32 R42, RZ, RZ, R8 ;  /* 0x000000ffff2a7224 */ /* 0x000fe400078e0008 */
[----:B------:R-:W-:-:S07]  /*ae50*/  IMAD.MOV.U32 R43, RZ, RZ, R9 ;  /* 0x000000ffff2b7224 */ /* 0x000fce00078e0009 */
.L_x_130:
[----:B------:R-:W-:Y:S05]  /*ae60*/  BSYNC.RECONVERGENT B6 ;  /* 0x0000000000067941 */ /* 0x000fea0003800200 */
.L_x_129:
        /* <DEDUP_REMOVED lines=54> */
[----:B------:R-:W-:Y:S01]  /*b1d0*/  IMAD.MOV.U32 R47, RZ, RZ, R6 ;  /* 0x000000ffff2f7224 */ /* 0x000fe200078e0006 */
[----:B------:R-:W-:Y:S01]  /*b1e0*/  MOV R51, R9 ;  /* 0x0000000900337202 */ /* 0x000fe20000000f00 */
[----:B------:R-:W-:-:S07]  /*b1f0*/  IMAD.MOV.U32 R50, RZ, RZ, R8 ;  /* 0x000000ffff327224 */ /* 0x000fce00078e0008 */
.L_x_132:
[----:B------:R-:W-:Y:S05]  /*b200*/  BSYNC.RECONVERGENT B6 ;  /* 0x0000000000067941 */ /* 0x000fea0003800200 */
.L_x_131:
[----:B------:R-:W1:Y:S01]  /*b210*/  LDCU.64 UR22, c[0x4][0x8] ;  /* 0x01000100ff1677ac */ /* 0x000e620008000a00 */
[----:B------:R-:W-:Y:S01]  /*b220*/  IMAD.SHL.U32 R4, R47, 0x40, RZ ;  /* 0x000000402f047824 */ /* 0x000fe200078e00ff */
[----:B------:R-:W5:Y:S04]  /*b230*/  LDG.E.64 R42, desc[UR12][R16.64+0x20] ;  /* 0x0000200c102a7981 */ /* 0x000f68000c1e1b00 */
        /* <DEDUP_REMOVED lines=8> */
[----:B------:R-:W-:-:S02]  /*b2c0*/  MOV R57, 0x3da8ff83 ;  /* 0x3da8ff8300397802 */ /* 0x000fc40000000f00 */
[----:B------:R-:W-:Y:S01]  /*b2d0*/  ISETP.NE.U32.AND P0, PT, R54, 0x1, PT ;  /* 0x000000013600780c */ /* 0x000fe20003f05070 */
[----:B------:R-:W-:-:S03]  /*b2e0*/  DMUL R54, R50, R50 ;  /* 0x0000003232367228 */ /* 0x000fc60000000000 */
[----:B------:R-:W-:Y:S02]  /*b2f0*/  FSEL R56, R56, -8.06006814911005101289e+34, !P0 ;  /* 0xf9785eba38387808 */ /* 0x000fe40004000000 */
[----:B------:R-:W-:Y:S01]  /*b300*/  FSEL R57, -R57, 0.11223486810922622681, !P0 ;  /* 0x3de5db6539397808 */ /* 0x000fe20004000100 */
[----:B-1----:R-:W-:-:S08]  /*b310*/  DADD R52, R30, R30 ;  /* 0x000000001e347229 */ /* 0x002fd0000000001e */
[----:B------:R-:W-:Y:S01]  /*b320*/  DSETP.NEU.AND P5, PT, |R52|, +INF , PT ;  /* 0x7ff000003400742a */ /* 0x000fe20003fad200 */
[----:B------:R-:W-:Y:S01]  /*b330*/  BSSY.RECONVERGENT B6, `(.L_x_133) ;  /* 0x000002a000067945 */ /* 0x000fe20003800200 */
        /* <DEDUP_REMOVED lines=9> */
[----:B------:R-:W-:-:S06]  /*b3d0*/  FSEL R7, R5, R51, !P0 ;  /* 0x0000003305077208 */ /* 0x000fcc0004000000 */
[----:B------:R-:W-:Y:S01]  /*b3e0*/  DADD R4, RZ, -R6 ;  /* 0x00000000ff047229 */ /* 0x000fe20000000806 */
[----:B------:R-:W-:Y:S01]  /*b3f0*/  LOP3.LUT P0, RZ, R47, 0x2, RZ, 0xc0, !PT ;  /* 0x000000022fff7812 */ /* 0x000fe2000780c0ff */
[----:B------:R-:W-:-:S08]  /*b400*/  @!P5 DMUL R50, RZ, R52 ;  /* 0x00000034ff32d228 */ /* 0x000fd00000000000 */
[----:B------:R-:W-:Y:S02]  /*b410*/  FSEL R4, R6, R4, !P0 ;  /* 0x0000000406047208 */ /* 0x000fe40004000000 */
[----:B------:R-:W-:Y:S01]  /*b420*/  FSEL R5, R7, R5, !P0 ;  /* 0x0000000507057208 */ /* 0x000fe20004000000 */
[----:B------:R-:W-:-:S05]  /*b430*/  @!P5 IMAD.MOV.U32 R47, RZ, RZ, RZ ;  /* 0x000000ffff2fd224 */ /* 0x000fca00078e00ff */
        /* <DEDUP_REMOVED lines=21> */
[----:B0----5:R-:W-:Y:S05]  /*b590*/  CALL.REL.NOINC `($gaussFitter$__internal_trig_reduction_slowpathd) ;  /* 0x0000008400247944 */ /* 0x021fea0003c00000 */
[----:B------:R-:W-:Y:S01]  /*b5a0*/  MOV R47, R6 ;  /* 0x00000006002f7202 */ /* 0x000fe20000000f00 */
[----:B------:R-:W-:Y:S02]  /*b5b0*/  IMAD.MOV.U32 R50, RZ, RZ, R8 ;  /* 0x000000ffff327224 */ /* 0x000fe400078e0008 */
[----:B------:R-:W-:-:S07]  /*b5c0*/  IMAD.MOV.U32 R51, RZ, RZ, R9 ;  /* 0x000000ffff337224 */ /* 0x000fce00078e0009 */
.L_x_134:
[----:B------:R-:W-:Y:S05]  /*b5d0*/  BSYNC.RECONVERGENT B6 ;  /* 0x0000000000067941 */ /* 0x000fea0003800200 */
.L_x_133:
        /* <DEDUP_REMOVED lines=52> */
[----:B0----5:R-:W-:Y:S05]  /*b920*/  CALL.REL.NOINC `($gaussFitter$__internal_trig_reduction_slowpathd) ;  /* 0x0000008000407944 */ /* 0x021fea0003c00000 */
[----:B------:R-:W-:Y:S01]  /*b930*/  IMAD.MOV.U32 R47, RZ, RZ, R6 ;  /* 0x000000ffff2f7224 */ /* 0x000fe200078e0006 */
[----:B------:R-:W-:Y:S01]  /*b940*/  MOV R55, R9 ;  /* 0x0000000900377202 */ /* 0x000fe20000000f00 */
[----:B------:R-:W-:-:S07]  /*b950*/  IMAD.MOV.U32 R54, RZ, RZ, R8 ;  /* 0x000000ffff367224 */ /* 0x000fce00078e0008 */
.L_x_136:
[----:B------:R-:W-:Y:S05]  /*b960*/  BSYNC.RECONVERGENT B6 ;  /* 0x0000000000067941 */ /* 0x000fea0003800200 */
.L_x_135:
        /* <DEDUP_REMOVED lines=17> */
[----:B------:R-:W-:Y:S02]  /*ba80*/  DFMA R4, R56, R4, R6 ;  /* 0x000000043804722b */ /* 0x000fe40000000006 */
[----:B-----5:R-:W-:-:S06]  /*ba90*/  DMUL R6, R42, 4 ;  /* 0x401000002a067828 */ /* 0x020fcc0000000000 */
        /* <DEDUP_REMOVED lines=35> */
.L_x_138:
[----:B------:R-:W-:Y:S05]  /*bcd0*/  BSYNC.RECONVERGENT B5 ;  /* 0x0000000000057941 */ /* 0x000fea0003800200 */
.L_x_137:
        /* <DEDUP_REMOVED lines=21> */
.L_x_140:
[----:B------:R-:W-:Y:S05]  /*be30*/  BSYNC.RECONVERGENT B5 ;  /* 0x0000000000057941 */ /* 0x000fea0003800200 */
.L_x_139:
        /* <DEDUP_REMOVED lines=28> */
.L_x_142:
[----:B------:R-:W-:Y:S05]  /*c000*/  BSYNC.RECONVERGENT B6 ;  /* 0x0000000000067941 */ /* 0x000fea0003800200 */
.L_x_141:
        /* <DEDUP_REMOVED lines=56> */
.L_x_144:
[----:B------:R-:W-:Y:S05]  /*c390*/  BSYNC.RECONVERGENT B6 ;  /* 0x0000000000067941 */ /* 0x000fea0003800200 */
.L_x_143:
        /* <DEDUP_REMOVED lines=17> */
[----:B------:R-:W-:Y:S01]  /*c4b0*/  DFMA R4, R56, R4, R6 ;  /* 0x000000043804722b */ /* 0x000fe20000000006 */
[----:B------:R-:W1:Y:S01]  /*c4c0*/  MUFU.RCP64H R7, R37 ;  /* 0x0000002500077308 */ /* 0x000e620000001800 */
[----:B------:R-:W-:-:S06]  /*c4d0*/  IMAD.MOV.U32 R6, RZ, RZ, 0x1 ;  /* 0x00000001ff067424 */ /* 0x000fcc00078e00ff */
[----:B---3--:R-:W-:-:S08]  /*c4e0*/  DFMA R4, R56, R4, R8 ;  /* 0x000000043804722b */ /* 0x008fd00000000008 */
[----:B------:R-:W-:Y:S02]  /*c4f0*/  DFMA R4, R56, R4, R10 ;  /* 0x000000043804722b */ /* 0x000fe4000000000a */
[----:B-1----:R-:W-:-:S06]  /*c500*/  DFMA R8, -R36, R6, 1 ;  /* 0x3ff000002408742b */ /* 0x002fcc0000000106 */
[----:B----4-:R-:W-:Y:S02]  /*c510*/  DFMA R4, R56, R4, R12 ;  /* 0x000000043804722b */ /* 0x010fe4000000000c */
[----:B------:R-:W-:-:S06]  /*c520*/  DFMA R8, R8, R8, R8 ;  /* 0x000000080808722b */ /* 0x000fcc0000000008 */
[----:B------:R-:W-:Y:S02]  /*c530*/  DFMA R4, R56, R4, R14 ;  /* 0x000000043804722b */ /* 0x000fe4000000000e */
[----:B------:R-:W-:-:S06]  /*c540*/  DFMA R8, R6, R8, R6 ;  /* 0x000000080608722b */ /* 0x000fcc0000000006 */
[----:B------:R-:W-:Y:S02]  /*c550*/  DFMA R52, R4, R52, R52 ;  /* 0x000000340434722b */ /* 0x000fe40000000034 */
[----:B------:R-:W-:Y:S02]  /*c560*/  DFMA R4, R56, R4, 1 ;  /* 0x3ff000003804742b */ /* 0x000fe40000000004 */
[----:B------:R-:W-:-:S08]  /*c570*/  DFMA R6, -R36, R8, 1 ;  /* 0x3ff000002406742b */ /* 0x000fd00000000108 */
[----:B------:R-:W-:Y:S01]  /*c580*/  FSEL R10, R4, R52, !P0 ;  /* 0x00000034040a7208 */ /* 0x000fe20004000000 */
[----:B------:R-:W-:Y:S01]  /*c590*/  DFMA R6, R8, R6, R8 ;  /* 0x000000060806722b */ /* 0x000fe20000000008 */
[----:B------:R-:W-:Y:S02]  /*c5a0*/  FSEL R11, R5, R53, !P0 ;  /* 0x00000035050b7208 */ /* 0x000fe40004000000 */
[----:B------:R-:W-:-:S04]  /*c5b0*/  LOP3.LUT P0, RZ, R47, 0x2, RZ, 0xc0, !PT ;  /* 0x000000022fff7812 */ /* 0x000fc8000780c0ff */
[----:B------:R-:W-:-:S10]  /*c5c0*/  DADD R4, RZ, -R10 ;  /* 0x00000000ff047229 */ /* 0x000fd4000000080a */
        /* <DEDUP_REMOVED lines=16> */
[----:B------:R-:W-:Y:S01]  /*c6d0*/  MOV R2, R4 ;  /* 0x0000000400027202 */ /* 0x000fe20000000f00 */
[----:B------:R-:W-:-:S07]  /*c6e0*/  IMAD.MOV.U32 R3, RZ, RZ, R5 ;  /* 0x000000ffff037224 */ /* 0x000fce00078e0005 */
.L_x_146:
[----:B------:R-:W-:Y:S05]  /*c6f0*/  BSYNC.RECONVERGENT B5 ;  /* 0x0000000000057941 */ /* 0x000fea0003800200 */
.L_x_145:
[----:B------:R-:W-:Y:S01]  /*c700*/  BSSY.RECONVERGENT B6, `(.L_x_147) ;  /* 0x000001e000067945 */ /* 0x000fe20003800200 */
[----:B------:R-:W-:Y:S01]  /*c710*/  @!P4 DMUL R52, RZ, R30 ;  /* 0x0000001eff34c228 */ /* 0x000fe20000000000 */
[----:B------:R-:W-:Y:S02]  /*c720*/  @!P4 IMAD.MOV.U32 R47, RZ, RZ, 0x1 ;  /* 0x00000001ff2fc424 */ /* 0x000fe400078e00ff */
        /* <DEDUP_REMOVED lines=25> */
.L_x_150:
[----:B------:R-:W-:Y:S05]  /*c8c0*/  BSYNC.RECONVERGENT B7 ;  /* 0x0000000000077941 */ /* 0x000fea0003800200 */
.L_x_149:
[----:B------:R-:W-:-:S07]  /*c8d0*/  IADD3 R47, PT, PT, R4, 0x1, RZ ;  /* 0x00000001042f7810 */ /* 0x000fce0007ffe0ff */
.L_x_148:
[----:B------:R-:W-:Y:S05]  /*c8e0*/  BSYNC.RECONVERGENT B6 ;  /* 0x0000000000067941 */ /* 0x000fea0003800200 */
.L_x_147:
        /* <DEDUP_REMOVED lines=57> */
.L_x_154:
[----:B------:R-:W-:Y:S05]  /*cc80*/  BSYNC.RECONVERGENT B7 ;  /* 0x0000000000077941 */ /* 0x000fea0003800200 */
.L_x_153:
[----:B------:R-:W-:-:S07]  /*cc90*/  VIADD R47, R4, 0x1 ;  /* 0x00000001042f7836 */ /* 0x000fce0000000000 */
.L_x_152:
[----:B------:R-:W-:Y:S05]  /*cca0*/  BSYNC.RECONVERGENT B6 ;  /* 0x0000000000067941 */ /* 0x000fea0003800200 */
.L_x_151:
[----:B------:R-:W1:Y:S01]  /*ccb0*/  MUFU.RCP64H R5, R37 ;  /* 0x0000002500057308 */ /* 0x000e620000001800 */
[----:B------:R-:W-:Y:S01]  /*ccc0*/  HFMA2 R4, -RZ, RZ, 0, 5.9604644775390625e-08 ;  /* 0x00000001ff047431 */ /* 0x000fe200000001ff */
        /* <DEDUP_REMOVED lines=9> */
[----:B------:R-:W-:Y:S02]  /*cd60*/  DFMA R30, R6, R4, R30 ;  /* 0x00000004061e722b */ /* 0x000fe4000000001e */
[----:B------:R-:W-:-:S08]  /*cd70*/  DADD R4, R42, R42 ;  /* 0x000000002a047229 */ /* 0x000fd0000000002a */
[----:B------:R-:W-:Y:S01]  /*cd80*/  FFMA R6, RZ, R37, R31 ;  /* 0x00000025ff067223 */ /* 0x000fe2000000001f */
[----:B------:R-:W-:-:S04]  /*cd90*/  DMUL R42, R42, R4 ;  /* 0x000000042a2a7228 */ /* 0x000fc80000000000 */
        /* <DEDUP_REMOVED lines=10> */
.L_x_156:
[----:B------:R-:W-:Y:S05]  /*ce40*/  BSYNC.RECONVERGENT B5 ;  /* 0x0000000000057941 */ /* 0x000fea0003800200 */
.L_x_155:
        /* <DEDUP_REMOVED lines=23> */
.L_x_158:
[----:B------:R-:W-:Y:S05]  /*cfc0*/  BSYNC.RECONVERGENT B5 ;  /* 0x0000000000057941 */ /* 0x000fea0003800200 */
.L_x_157:
        /* <DEDUP_REMOVED lines=8> */
[----:B------:R-:W-:Y:S01]  /*d050*/  HFMA2 R56, -RZ, RZ, 0.00974273681640625, -2.12192535400390625e-05 ;  /* 0x20fd8164ff387431 */ /* 0x000fe200000001ff */
[----:B------:R-:W-:Y:S01]  /*d060*/  LOP3.LUT R48, R47, 0x1, RZ, 0xc0, !PT ;  /* 0x000000012f307812 */ /* 0x000fe200078ec0ff */
[----:B------:R-:W-:Y:S01]  /*d070*/  IMAD.MOV.U32 R57, RZ, RZ, 0x3da8ff83 ;  /* 0x3da8ff83ff397424 */ /* 0x000fe200078e00ff */
[----:B------:R-:W-:Y:S01]  /*d080*/  BSSY.RECONVERGENT B5, `(.L_x_159) ;  /* 0x0000029000057945 */ /* 0x000fe20003800200 */
[----:B------:R-:W-:Y:S01]  /*d090*/  DADD R30, R36, R30 ;  /* 0x00000000241e7229 */ /* 0x000fe2000000001e */
[----:B------:R-:W-:Y:S01]  /*d0a0*/  ISETP.NE.U32.AND P0, PT, R48, 0x1, PT ;  /* 0x000000013000780c */ /* 0x000fe20003f05070 */
[----:B------:R-:W-:-:S03]  /*d0b0*/  DMUL R48, R54, R54 ;  /* 0x0000003636307228 */ /* 0x000fc60000000000 */
[----:B------:R-:W-:Y:S02]  /*d0c0*/  FSEL R57, -R57, 0.11223486810922622681, !P0 ;  /* 0x3de5db6539397808 */ /* 0x000fe40004000100 */
[----:B------:R-:W-:-:S06]  /*d0d0*/  FSEL R56, R56, -8.06006814911005101289e+34, !P0 ;  /* 0xf9785eba38387808 */ /* 0x000fcc0004000000 */
        /* <DEDUP_REMOVED lines=35> */
.L_x_160:
[----:B------:R-:W-:Y:S05]  /*d310*/  BSYNC.RECONVERGENT B5 ;  /* 0x0000000000057941 */ /* 0x000fea0003800200 */
.L_x_159:
[----:B------:R-:W2:Y:S01]  /*d320*/  LDG.E.64 R8, desc[UR12][R38.64] ;  /* 0x0000000c26087981 */ /* 0x000ea2000c1e1b00 */
[----:B------:R-:W-:Y:S02]  /*d330*/  DADD R2, R4, R2 ;  /* 0x0000000004027229 */ /* 0x000fe40000000002 */
[----:B--2---:R-:W-:-:S14]  /*d340*/  DSETP.GEU.AND P0, PT, R8, RZ, PT ;  /* 0x000000ff0800722a */ /* 0x004fdc0003f0e000 */
[----:B------:R-:W-:Y:S05]  /*d350*/  @P0 BRA `(.L_x_161) ;  /* 0x0000000000380947 */ /* 0x000fea0003800000 */
[----:B------:R-:W-:-:S13]  /*d360*/  ISETP.GT.U32.AND P0, PT, R46, 0x13, PT ;  /* 0x000000132e00780c */ /* 0x000fda0003f04070 */
[----:B------:R-:W-:Y:S01]  /*d370*/  @!P0 IMAD.MOV.U32 R6, RZ, RZ, 0x33333333 ;  /* 0x33333333ff068424 */ /* 0x000fe200078e00ff */
[----:B------:R-:W-:Y:S01]  /*d380*/  @!P0 MOV R7, 0x3fd33333 ;  /* 0x3fd3333300078802 */ /* 0x000fe20000000f00 */
[----:B------:R-:W-:Y:S02]  /*d390*/  @P0 IMAD.MOV.U32 R4, RZ, RZ, 0x66666666 ;  /* 0x66666666ff040424 */ /* 0x000fe400078e00ff */
[----:B------:R-:W-:-:S03]  /*d3a0*/  @P0 IMAD.MOV.U32 R5, RZ, RZ, 0x3fe66666 ;  /* 0x3fe66666ff050424 */ /* 0x000fc600078e00ff */
[----:B------:R-:W-:-:S03]  /*d3b0*/  @!P0 DMUL R6, R8, -R6 ;  /* 0x8000000608068228 */ /* 0x000fc60000000000 */
[----:B------:R-:W-:Y:S01]  /*d3c0*/  @P0 DMUL R8, R8, -R4 ;  /* 0x8000000408080228 */ /* 0x000fe20000000000 */
[--C-:B------:R-:W-:Y:S01]  /*d3d0*/  @!P0 IMAD.MOV.U32 R4, RZ, RZ, R34.reuse ;  /* 0x000000ffff048224 */ /* 0x100fe200078e0022 */
[----:B------:R-:W-:Y:S02]  /*d3e0*/  @!P0 MOV R5, R35 ;  /* 0x0000002300058202 */ /* 0x000fe40000000f00 */
[----:B------:R1:W-:Y:S01]  /*d3f0*/  @!P0 STG.E.64 desc[UR12][R38.64], R6 ;  /* 0x0000000626008986 */ /* 0x0003e2000c101b0c */
[----:B------:R-:W-:Y:S02]  /*d400*/  @P0 IMAD.MOV.U32 R4, RZ, RZ, R34 ;  /* 0x000000ffff040224 */ /* 0x000fe400078e0022 */
[----:B------:R-:W-:Y:S01]  /*d410*/  @P0 IMAD.MOV.U32 R5, RZ, RZ, R35 ;  /* 0x000000ffff050224 */ /* 0x000fe200078e0023 */
[----:B------:R1:W-:Y:S01]  /*d420*/  @P0 STG.E.64 desc[UR12][R38.64], R8 ;  /* 0x0000000826000986 */ /* 0x0003e2000c101b0c */
[----:B------:R-:W-:Y:S05]  /*d430*/  BRA `(.L_x_65) ;  /* 0x0000001800407947 */ /* 0x000fea0003800000 */
.L_x_161:
[----:B------:R-:W-:Y:S01]  /*d440*/  DADD R6, -RZ, -R8 ;  /* 0x00000000ff067229 */ /* 0x000fe20000000908 */
[----:B------:R-:W-:Y:S01]  /*d450*/  IMAD.MOV.U32 R4, RZ, RZ, R34 ;  /* 0x000000ffff047224 */ /* 0x000fe200078e0022 */
[----:B------:R-:W-:-:S05]  /*d460*/  MOV R5, R35 ;  /* 0x0000002300057202 */ /* 0x000fca0000000f00 */
[----:B------:R1:W-:Y:S01]  /*d470*/  STG.E.64 desc[UR12][R38.64], R6 ;  /* 0x0000000626007986 */ /* 0x0003e2000c101b0c */
[----:B------:R-:W-:Y:S05]  /*d480*/  BRA `(.L_x_65) ;  /* 0x00000018002c7947 */ /* 0x000fea0003800000 */
.L_x_69:
[----:B------:R-:W-:Y:S05]  /*d490*/  BSYNC.RELIABLE B4 ;  /* 0x0000000000047941 */ /* 0x000fea0003800100 */
.L_x_68:
[----:B------:R-:W-:-:S14]  /*d4a0*/  DSETP.GEU.AND P0, PT, R8, RZ, PT ;  /* 0x000000ff0800722a */ /* 0x000fdc0003f0e000 */
[----:B------:R-:W-:Y:S05]  /*d4b0*/  @P0 BRA `(.L_x_162) ;  /* 0x0000000000380947 */ /* 0x000fea0003800000 */
[----:B------:R-:W-:-:S13]  /*d4c0*/  ISETP.GT.U32.AND P0, PT, R46, 0x13, PT ;  /* 0x000000132e00780c */ /* 0x000fda0003f04070 */
[----:B------:R-:W-:Y:S01]  /*d4d0*/  @!P0 IMAD.MOV.U32 R6, RZ, RZ, 0x33333333 ;  /* 0x33333333ff068424 */ /* 0x000fe200078e00ff */
[----:B------:R-:W-:Y:S01]  /*d4e0*/  @P0 MOV R5, 0x3fe66666 ;  /* 0x3fe6666600050802 */ /* 0x000fe20000000f00 */
[----:B------:R-:W-:Y:S02]  /*d4f0*/  @!P0 IMAD.MOV.U32 R7, RZ, RZ, 0x3fd33333 ;  /* 0x3fd33333ff078424 */ /* 0x000fe400078e00ff */
[----:B------:R-:W-:-:S04]  /*d500*/  @P0 IMAD.MOV.U32 R4, RZ, RZ, 0x66666666 ;  /* 0x66666666ff040424 */ /* 0x000fc800078e00ff */
[C---:B------:R-:W-:Y:S02]  /*d510*/  @!P0 DMUL R6, R8.reuse, -R6 ;  /* 0x8000000608068228 */ /* 0x040fe40000000000 */
[----:B------:R-:W-:Y:S01]  /*d520*/  @P0 DMUL R8, R8, -R4 ;  /* 0x8000000408080228 */ /* 0x000fe20000000000 */
[--C-:B------:R-:W-:Y:S02]  /*d530*/  @!P0 IMAD.MOV.U32 R4, RZ, RZ, R34.reuse ;  /* 0x000000ffff048224 */ /* 0x100fe400078e0022 */
[----:B------:R-:W-:Y:S02]  /*d540*/  @!P0 IMAD.MOV.U32 R5, RZ, RZ, R35 ;  /* 0x000000ffff058224 */ /* 0x000fe400078e0023 */
[----:B------:R1:W-:Y:S01]  /*d550*/  @!P0 STG.E.64 desc[UR12][R38.64], R6 ;  /* 0x0000000626008986 */ /* 0x0003e2000c101b0c */
[----:B------:R-:W-:Y:S01]  /*d560*/  @P0 IMAD.MOV.U32 R4, RZ, RZ, R34 ;  /* 0x000000ffff040224 */ /* 0x000fe200078e0022 */
[----:B------:R-:W-:Y:S02]  /*d570*/  @P0 MOV R5, R35 ;  /* 0x0000002300050202 */ /* 0x000fe40000000f00 */
[----:B------:R1:W-:Y:S01]  /*d580*/  @P0 STG.E.64 desc[UR12][R38.64], R8 ;  /* 0x0000000826000986 */ /* 0x0003e2000c101b0c */
[----:B------:R-:W-:Y:S05]  /*d590*/  BRA `(.L_x_65) ;  /* 0x0000001400e87947 */ /* 0x000fea0003800000 */
.L_x_162:
[----:B------:R-:W-:Y:S01]  /*d5a0*/  DADD R6, -RZ, -R8 ;  /* 0x00000000ff067229 */ /* 0x000fe20000000908 */
[----:B------:R-:W-:Y:S02]  /*d5b0*/  IMAD.MOV.U32 R4, RZ, RZ, R34 ;  /* 0x000000ffff047224 */ /* 0x000fe400078e0022 */
[----:B------:R-:W-:-:S04]  /*d5c0*/  IMAD.MOV.U32 R5, RZ, RZ, R35 ;  /* 0x000000ffff057224 */ /* 0x000fc800078e0023 */
[----:B------:R1:W-:Y:S01]  /*d5d0*/  STG.E.64 desc[UR12][R38.64], R6 ;  /* 0x0000000626007986 */ /* 0x0003e2000c101b0c */
[----:B------:R-:W-:Y:S05]  /*d5e0*/  BRA `(.L_x_65) ;  /* 0x0000001400d47947 */ /* 0x000fea0003800000 */
.L_x_51:
        /* <DEDUP_REMOVED lines=26> */
[----:B------:R-:W-:-:S03]  /*d790*/  MOV R73, RZ ;  /* 0x000000ff00497202 */ /* 0x000fc60000000f00 */
[----:B------:R-:W-:Y:S01]  /*d7a0*/  PLOP3.LUT P0, PT, PT, PT, UP0, 0x80, 0x8 ;  /* 0x000000000008781c */ /* 0x000fe20003f0f008 */
[----:B-1----:R-:W1:Y:S02]  /*d7b0*/  MUFU.RCP R6, R72 ;  /* 0x0000004800067308 */ /* 0x002e640000001000 */
[----:B-1----:R-:W-:-:S06]  /*d7c0*/  VIADD R77, R6, 0xffffffe ;  /* 0x0ffffffe064d7836 */ /* 0x002fcc0000000000 */
[----:B------:R-:W1:Y:S02]  /*d7d0*/  F2I.FTZ.U32.TRUNC.NTZ R77, R77 ;  /* 0x0000004d004d7305 */ /* 0x000e64000021f000 */
[----:B-1----:R-:W-:-:S04]  /*d7e0*/  IMAD R7, R7, R77, RZ ;  /* 0x0000004d07077224 */ /* 0x002fc800078e02ff */
[----:B------:R-:W-:Y:S01]  /*d7f0*/  IMAD.HI.U32 R76, R77, R7, R76 ;  /* 0x000000074d4c7227 */ /* 0x000fe200078e004c */
[----:B------:R-:W-:-:S03]  /*d800*/  CS2R R6, SRZ ;  /* 0x0000000000067805 */ /* 0x000fc6000001ff00 */
[----:B------:R-:W-:-:S07]  /*d810*/  IMAD.U32 R77, RZ, RZ, UR4 ;  /* 0x00000004ff4d7e24 */ /* 0x000fce000f8e00ff */
.L_x_170:
[----:B------:R-:W1:Y:S01]  /*d820*/  LDC.64 R14, c[0x0][0x388] ;  /* 0x0000e200ff0e7b82 */ /* 0x000e620000000a00 */
[----:B------:R-:W-:-:S04]  /*d830*/  IMAD.IADD R39, R44, 0x1, R73 ;  /* 0x000000012c277824 */ /* 0x000fc800078e0249 */
[----:B-1----:R-:W-:-:S05]  /*d840*/  IMAD.WIDE R14, R39, 0x4, R14 ;  /* 0x00000004270e7825 */ /* 0x002fca00078e020e */
[----:B-----5:R1:W5:Y:S01]  /*d850*/  LDG.E R47, desc[UR12][R14.64] ;  /* 0x0000000c0e2f7981 */ /* 0x020362000c1e1900 */
[----:B------:R-:W-:Y:S01]  /*d860*/  IMAD.HI.U32 R76, R76, R73, RZ ;  /* 0x000000494c4c7227 */ /* 0x000fe200078e00ff */
[----:B------:R-:W-:Y:S01]  /*d870*/  MOV R68, 0x652b82fe ;  /* 0x652b82fe00447802 */ /* 0x000fe20000000f00 */
[----:B------:R-:W-:Y:S02]  /*d880*/  BSSY.RECONVERGENT B1, `(.L_x_166) ;  /* 0x000004e000017945 */ /* 0x000fe40003800200 */
[----:B------:R-:W-:Y:S02]  /*d890*/  IMAD.MOV R38, RZ, RZ, -R76 ;  /* 0x000000ffff267224 */ /* 0x000fe400078e0a4c */
[----:B------:R-:W-:Y:S02]  /*d8a0*/  IMAD.MOV.U32 R69, RZ, RZ, 0x3ff71547 ;  /* 0x3ff71547ff457424 */ /* 0x000fe400078e00ff */
[----:B------:R-:W-:-:S05]  /*d8b0*/  IMAD R38, R38, UR5, R73 ;  /* 0x0000000526267c24 */ /* 0x000fca000f8e0249 */
[----:B------:R-:W-:-:S13]  /*d8c0*/  ISETP.GE.U32.AND P1, PT, R38, UR5, PT ;  /* 0x0000000526007c0c */ /* 0x000fda000bf26070 */
[----:B------:R-:W-:Y:S01]  /*d8d0*/  @P1 IADD3 R38, PT, PT, R38, -UR5, RZ ;  /* 0x8000000526261c10 */ /* 0x000fe2000fffe0ff */
[----:B------:R-:W-:-:S03]  /*d8e0*/  @P1 VIADD R76, R76, 0x1 ;  /* 0x000000014c4c1836 */ /* 0x000fc60000000000 */
[----:B------:R-:W-:-:S13]  /*d8f0*/  ISETP.GE.U32.AND P2, PT, R38, UR5, PT ;  /* 0x0000000526007c0c */ /* 0x000fda000bf46070 */
[----:B------:R-:W-:-:S05]  /*d900*/  @P2 VIADD R76, R76, 0x1 ;  /* 0x000000014c4c2836 */ /* 0x000fca0000000000 */
[----:B------:R-:W-:-:S04]  /*d910*/  SEL R52, R77, R76, !P0 ;  /* 0x0000004c4d347207 */ /* 0x000fc80004000000 */
[----:B------:R2:W3:Y:S01]  /*d920*/  I2F.F64.U32 R40, R52 ;  /* 0x0000003400287312 */ /* 0x0004e20000201800 */
[----:B------:R-:W-:-:S04]  /*d930*/  IMAD.MOV R38, RZ, RZ, -R52 ;  /* 0x000000ffff267224 */ /* 0x000fc800078e0a34 */
[----:B------:R-:W-:Y:S02]  /*d940*/  IMAD R53, R38, UR5, R73 ;  /* 0x0000000526357c24 */ /* 0x000fe4000f8e0249 */
[----:B--2---:R-:W-:Y:S02]  /*d950*/  IMAD.MOV.U32 R52, RZ, RZ, 0x62401315 ;  /* 0x62401315ff347424 */ /* 0x004fe400078e00ff */
[----:B------:R2:W4:Y:S01]  /*d960*/  I2F.F64.U32 R38, R53 ;  /* 0x0000003500267312 */ /* 0x0005220000201800 */
[----:B---3--:R-:W-:Y:S01]  /*d970*/  DADD R74, -R8, R40 ;  /* 0x00000000084a7229 */ /* 0x008fe20000000128 */
[----:B--2---:R-:W-:-:S07]  /*d980*/  IMAD.MOV.U32 R53, RZ, RZ, 0x3ec71dee ;  /* 0x3ec71deeff357424 */ /* 0x004fce00078e00ff */
[----:B------:R-:W-:Y:S02]  /*d990*/  DMUL R48, R2, R74 ;  /* 0x0000004a02307228 */ /* 0x000fe40000000000 */
[----:B----4-:R-:W-:-:S08]  /*d9a0*/  DADD R38, -R10, R38 ;  /* 0x000000000a267229 */ /* 0x010fd00000000126 */
[-C--:B------:R-:W-:Y:S02]  /*d9b0*/  DMUL R42, R4, R38.reuse ;  /* 0x00000026042a7228 */ /* 0x080fe40000000000 */
[----:B------:R-:W-:-:S06]  /*d9c0*/  DMUL R40, R30, R38 ;  /* 0x000000261e287228 */ /* 0x000fcc0000000000 */
[----:B------:R-:W-:-:S08]  /*d9d0*/  DMUL R42, R42, R74 ;  /* 0x0000004a2a2a7228 */ /* 0x000fd00000000000 */
[----:B------:R-:W-:Y:S01]  /*d9e0*/  DFMA R40, R38, R40, -R42 ;  /* 0x000000282628722b */ /* 0x000fe2000000082a */
[----:B------:R-:W-:Y:S02]  /*d9f0*/  IMAD.MOV.U32 R38, RZ, RZ, -0x105c611 ;  /* 0xfefa39efff267424 */ /* 0x000fe400078e00ff */
[----:B------:R-:W-:-:S05]  /*da00*/  IMAD.MOV.U32 R39, RZ, RZ, 0x3fe62e42 ;  /* 0x3fe62e42ff277424 */ /* 0x000fca00078e00ff */
[----:B------:R-:W-:Y:S01]  /*da10*/  DFMA R74, R74, R48, R40 ;  /* 0x000000304a4a722b */ /* 0x000fe20000000028 */
[----:B------:R-:W-:Y:S01]  /*da20*/  MOV R40, 0x3b39803f ;  /* 0x3b39803f00287802 */ /* 0x000fe20000000f00 */
[----:B------:R-:W-:Y:S01]  /*da30*/  IMAD.MOV.U32 R41, RZ, RZ, 0x3c7abc9e ;  /* 0x3c7abc9eff297424 */ /* 0x000fe200078e00ff */
[----:B------:R-:W-:Y:S01]  /*da40*/  MOV R48, 0xfca213ea ;  /* 0xfca213ea00307802 */ /* 0x000fe20000000f00 */
[----:B------:R-:W-:-:S04]  /*da50*/  IMAD.MOV.U32 R49, RZ, RZ, 0x3e928af3 ;  /* 0x3e928af3ff317424 */ /* 0x000fc800078e00ff */
        /* <DEDUP_REMOVED lines=10> */
[----:B------:R-:W-:Y:S01]  /*db00*/  MOV R54, 0x7c89eb71 ;  /* 0x7c89eb7100367802 */ /* 0x000fe20000000f00 */
        /* <DEDUP_REMOVED lines=37> */
.L_x_167:
[----:B------:R-:W-:Y:S05]  /*dd60*/  BSYNC.RECONVERGENT B1 ;  /* 0x0000000000017941 */ /* 0x000fea0003800200 */
.L_x_166:
[----:B------:R-:W1:Y:S01]  /*dd70*/  LDCU.U16 UR4, c[0x0][0x3a4] ;  /* 0x00007480ff0477ac */ /* 0x000e620008000400 */
[----:B------:R-:W-:Y:S01]  /*dd80*/  IMAD R75, RZ, RZ, -UR5 ;  /* 0x80000005ff4b7e24 */ /* 0x000fe2000f8e02ff */
[----:B------:R-:W-:Y:S01]  /*dd90*/  DFMA R70, R12, R70, R36 ;  /* 0x000000460c46722b */ /* 0x000fe20000000024 */
[----:B------:R-:W-:Y:S01]  /*dda0*/  IMAD.MOV.U32 R76, RZ, RZ, RZ ;  /* 0x000000ffff4c7224 */ /* 0x000fe200078e00ff */
[----:B------:R-:W-:Y:S01]  /*ddb0*/  UISETP.NE.U32.AND UP0, UPT, UR5, URZ, UPT ;  /* 0x000000ff0500728c */ /* 0x000fe2000bf05070 */
[----:B------:R-:W-:Y:S01]  /*ddc0*/  BSSY.RECONVERGENT B1, `(.L_x_168) ;  /* 0x0000045000017945 */ /* 0x000fe20003800200 */
[----:B-1----:R-:W-:Y:S01]  /*ddd0*/  IMAD.U32 R72, RZ, RZ, UR4 ;  /* 0x00000004ff487e24 */ /* 0x002fe2000f8e00ff */
[----:B------:R-:W-:-:S03]  /*dde0*/  ULOP3.LUT UR4, URZ, UR5, URZ, 0x33, !UPT ;  /* 0x00000005ff047292 */ /* 0x000fc6000f8e33ff */
[----:B------:R-:W1:Y:S08]  /*ddf0*/  I2F.U16.RP R79, R72 ;  /* 0x00000048004f7306 */ /* 0x000e700000109000 */
[----:B-1----:R-:W1:Y:S02]  /*de00*/  MUFU.RCP R79, R79 ;  /* 0x0000004f004f7308 */ /* 0x002e640000001000 */
[----:B-1----:R-:W-:-:S06]  /*de10*/  IADD3 R80, PT, PT, R79, 0xffffffe, RZ ;  /* 0x0ffffffe4f507810 */ /* 0x002fcc0007ffe0ff */
[----:B------:R-:W1:Y:S02]  /*de20*/  F2I.FTZ.U32.TRUNC.NTZ R77, R80 ;  /* 0x00000050004d7305 */ /* 0x000e64000021f000 */
[----:B-1----:R-:W-:-:S04]  /*de30*/  IMAD R75, R75, R77, RZ ;  /* 0x0000004d4b4b7224 */ /* 0x002fc800078e02ff */
[----:B------:R-:W-:-:S04]  /*de40*/  IMAD.HI.U32 R76, R77, R75, R76 ;  /* 0x0000004b4d4c7227 */ /* 0x000fc800078e004c */
[----:B------:R-:W-:-:S04]  /*de50*/  VIADD R75, R73, 0x1 ;  /* 0x00000001494b7836 */ /* 0x000fc80000000000 */
[----:B------:R-:W-:-:S05]  /*de60*/  IMAD.HI.U32 R74, R76, R75, RZ ;  /* 0x0000004b4c4a7227 */ /* 0x000fca00078e00ff */
[----:B------:R-:W-:-:S05]  /*de70*/  IADD3 R78, PT, PT, -R74, RZ, RZ ;  /* 0x000000ff4a4e7210 */ /* 0x000fca0007ffe1ff */
        /* <DEDUP_REMOVED lines=29> */
[----:B-1----:R-:W-:Y:S02]  /*e050*/  DADD R38, R70, -R38 ;  /* 0x0000000046267229 */ /* 0x002fe40000000826 */
        /* <DEDUP_REMOVED lines=22> */
[----:B------:R-:W-:Y:S02]  /*e1c0*/  FSEL R6, R48, RZ, !P1 ;  /* 0x000000ff30067208 */ /* 0x000fe40004800000 */
[----:B------:R-:W-:Y:S01]  /*e1d0*/  @!P2 IADD3 R68, PT, PT, R68, -R39, RZ ;  /* 0x800000274444a210 */ /* 0x000fe20007ffe0ff */
[----:B------:R-:W-:-:S03]  /*e1e0*/  @!P2 IMAD R39, R39, 0x100000, R41 ;  /* 0x001000002727a824 */ /* 0x000fc600078e0229 */
[----:B------:R-:W-:-:S06]  /*e1f0*/  @!P2 LEA R41, R68, 0x3ff00000, 0x14 ;  /* 0x3ff000004429a811 */ /* 0x000fcc00078ea0ff */
[----:B------:R-:W-:-:S11]  /*e200*/  @!P2 DMUL R6, R38, R40 ;  /* 0x000000282606a228 */ /* 0x000fd60000000000 */
.L_x_169:
[----:B------:R-:W-:Y:S05]  /*e210*/  BSYNC.RECONVERGENT B1 ;  /* 0x0000000000017941 */ /* 0x000fea0003800200 */
.L_x_168:
        /* <DEDUP_REMOVED lines=9> */
.L_x_165:
        /* <DEDUP_REMOVED lines=8> */
[----:B------:R-:W-:Y:S01]  /*e330*/  IADD3 R43, PT, PT, RZ, -UR5, RZ ;  /* 0x80000005ff2b7c10 */ /* 0x000fe2000fffe0ff */
[----:B------:R-:W-:Y:S01]  /*e340*/  UMOV UR22, 0xfefa39ef ;  /* 0xfefa39ef00167882 */ /* 0x000fe20000000000 */
[----:B------:R-:W-:Y:S01]  /*e350*/  ISETP.NE.U32.AND P2, PT, RZ, UR5, PT ;  /* 0x00000005ff007c0c */ /* 0x000fe2000bf45070 */
[----:B------:R-:W-:Y:S01]  /*e360*/  UMOV UR23, 0x3fe62e42 ;  /* 0x3fe62e4200177882 */ /* 0x000fe20000000000 */
[----:B------:R-:W-:Y:S01]  /*e370*/  BSSY.RECONVERGENT B1, `(.L_x_171) ;  /* 0x0000054000017945 */ /* 0x000fe20003800200 */
[----:B--2---:R-:W-:Y:S02]  /*e380*/  VIADD R39, R38, 0xffffffe ;  /* 0x0ffffffe26277836 */ /* 0x004fe40000000000 */
[----:B------:R-:W-:-:S04]  /*e390*/  IMAD.MOV.U32 R38, RZ, RZ, RZ ;  /* 0x000000ffff267224 */ /* 0x000fc800078e00ff */
[----:B------:R-:W2:Y:S02]  /*e3a0*/  F2I.FTZ.U32.TRUNC.NTZ R39, R39 ;  /* 0x0000002700277305 */ /* 0x000ea4000021f000 */
[----:B--2---:R-:W-:-:S04]  /*e3b0*/  IMAD R43, R43, R39, RZ ;  /* 0x000000272b2b7224 */ /* 0x004fc800078e02ff */
[----:B------:R-:W-:-:S06]  /*e3c0*/  IMAD.HI.U32 R38, R39, R43, R38 ;  /* 0x0000002b27267227 */ /* 0x000fcc00078e0026 */
[----:B------:R-:W-:-:S04]  /*e3d0*/  IMAD.HI.U32 R42, R38, R41, RZ ;  /* 0x00000029262a7227 */ /* 0x000fc800078e00ff */
[----:B------:R-:W-:-:S04]  /*e3e0*/  IMAD.MOV R38, RZ, RZ, -R42 ;  /* 0x000000ffff267224 */ /* 0x000fc800078e0a2a */
[----:B-1----:R-:W-:-:S05]  /*e3f0*/  IMAD R15, R38, UR5, R41 ;  /* 0x00000005260f7c24 */ /* 0x002fca000f8e0229 */
[----:B------:R-:W-:-:S13]  /*e400*/  ISETP.GE.U32.AND P0, PT, R15, UR5, PT ;  /* 0x000000050f007c0c */ /* 0x000fda000bf06070 */
[----:B------:R-:W-:Y:S01]  /*e410*/  @P0 VIADD R15, R15, -UR5 ;  /* 0x800000050f0f0c36 */ /* 0x000fe20008000000 */
[----:B------:R-:W-:-:S04]  /*e420*/  @P0 IADD3 R42, PT, PT, R42, 0x1, RZ ;  /* 0x000000012a2a0810 */ /* 0x000fc80007ffe0ff */
[----:B------:R-:W-:-:S13]  /*e430*/  ISETP.GE.U32.AND P1, PT, R15, UR5, PT ;  /* 0x000000050f007c0c */ /* 0x000fda000bf26070 */
[----:B------:R-:W-:Y:S01]  /*e440*/  @P1 VIADD R42, R42, 0x1 ;  /* 0x000000012a2a1836 */ /* 0x000fe20000000000 */
[----:B------:R-:W-:-:S05]  /*e450*/  @!P2 LOP3.LUT R42, RZ, UR5, RZ, 0x33, !PT ;  /* 0x00000005ff2aac12 */ /* 0x000fca000f8e33ff */
[----:B------:R-:W-:-:S04]  /*e460*/  IMAD.MOV R38, RZ, RZ, -R42 ;  /* 0x000000ffff267224 */ /* 0x000fc800078e0a2a */
        /* <DEDUP_REMOVED lines=10> */
[----:B------:R-:W-:Y:S01]  /*e510*/  IMAD.MOV.U32 R38, RZ, RZ, 0x652b82fe ;  /* 0x652b82feff267424 */ /* 0x000fe200078e00ff */
[----:B------:R-:W-:-:S06]  /*e520*/  MOV R39, 0x3ff71547 ;  /* 0x3ff7154700277802 */ /* 0x000fcc0000000f00 */
        /* <DEDUP_REMOVED lines=56> */
.L_x_172:
[----:B------:R-:W-:Y:S05]  /*e8b0*/  BSYNC.RECONVERGENT B1 ;  /* 0x0000000000017941 */ /* 0x000fea0003800200 */
.L_x_171:
[----:B------:R-:W-:-:S08]  /*e8c0*/  DFMA R4, R12, R4, R36 ;  /* 0x000000040c04722b */ /* 0x000fd00000000024 */
[----:B-1----:R-:W-:-:S08]  /*e8d0*/  DADD R4, R4, -R14 ;  /* 0x0000000004047229 */ /* 0x002fd0000000080e */
[----:B------:R-:W-:-:S11]  /*e8e0*/  DFMA R6, R4, R4, R6 ;  /* 0x000000040406722b */ /* 0x000fd60000000006 */
.L_x_164:
[----:B------:R-:W1:Y:S01]  /*e8f0*/  MUFU.RCP64H R5, R19 ;  /* 0x0000001300057308 */ /* 0x000e620000001800 */
[----:B------:R-:W-:Y:S01]  /*e900*/  MOV R4, 0x1 ;  /* 0x0000000100047802 */ /* 0x000fe20000000f00 */
[----:B------:R-:W-:Y:S01]  /*e910*/  BSSY.RECONVERGENT B4, `(.L_x_173) ;  /* 0x0000013000047945 */ /* 0x000fe20003800200 */
[----:B------:R-:W-:-:S04]  /*e920*/  FSETP.GEU.AND P1, PT, |R7|, 6.5827683646048100446e-37, PT ;  /* 0x036000000700780b */ /* 0x000fc80003f2e200 */
[----:B-1---5:R-:W-:-:S08]  /*e930*/  DFMA R8, R4, -R18, 1 ;  /* 0x3ff000000408742b */ /* 0x022fd00000000812 */
        /* <DEDUP_REMOVED lines=16> */
.L_x_174:
[----:B------:R-:W-:Y:S05]  /*ea40*/  BSYNC.RECONVERGENT B4 ;  /* 0x0000000000047941 */ /* 0x000fea0003800200 */
.L_x_173:
[----:B------:R-:W-:-:S14]  /*ea50*/  DSETP.GEU.AND P0, PT, R4, R34, PT ;  /* 0x000000220400722a */ /* 0x000fdc0003f0e000 */
        /* <DEDUP_REMOVED lines=21> */
.L_x_175:
[----:B------:R-:W-:Y:S01]  /*ebb0*/  DADD R6, -RZ, -R8 ;  /* 0x00000000ff067229 */ /* 0x000fe20000000908 */
[----:B------:R-:W-:Y:S02]  /*ebc0*/  IMAD.MOV.U32 R4, RZ, RZ, R34 ;  /* 0x000000ffff047224 */ /* 0x000fe400078e0022 */
[----:B------:R-:W-:-:S04]  /*ebd0*/  IMAD.MOV.U32 R5, RZ, RZ, R35 ;  /* 0x000000ffff057224 */ /* 0x000fc800078e0023 */
[----:B------:R3:W-:Y:S01]  /*ebe0*/  STG.E.64 desc[UR12][R20.64+0x30], R6 ;  /* 0x0000300614007986 */ /* 0x0007e2000c101b0c */
[----:B------:R-:W-:Y:S05]  /*ebf0*/  BRA `(.L_x_65) ;  /* 0x0000000000507947 */ /* 0x000fea0003800000 */
.L_x_163:
[----:B------:R-:W-:-:S14]  /*ec00*/  DSETP.GEU.AND P0, PT, R8, RZ, PT ;  /* 0x000000ff0800722a */ /* 0x000fdc0003f0e000 */
        /* <DEDUP_REMOVED lines=15> */
.L_x_176:
[----:B------:R-:W-:Y:S01]  /*ed00*/  DADD R6, -RZ, -R8 ;  /* 0x00000000ff067229 */ /* 0x000fe20000000908 */
[----:B------:R-:W-:Y:S01]  /*ed10*/  IMAD.MOV.U32 R4, RZ, RZ, R34 ;  /* 0x000000ffff047224 */ /* 0x000fe200078e0022 */
[----:B------:R-:W-:-:S05]  /*ed20*/  MOV R5, R35 ;  /* 0x0000002300057202 */ /* 0x000fca0000000f00 */
[----:B------:R2:W-:Y:S04]  /*ed30*/  STG.E.64 desc[UR12][R20.64+0x30], R6 ;  /* 0x0000300614007986 */ /* 0x0005e8000c101b0c */
.L_x_65:
[----:B------:R-:W-:Y:S05]  /*ed40*/  BSYNC.RECONVERGENT B2 ;  /* 0x0000000000027941 */ /* 0x000fea0003800200 */
.L_x_50:
[C---:B------:R-:W-:Y:S01]  /*ed50*/  ISETP.GE.AND P1, PT, R45.reuse, 0x6, PT ;  /* 0x000000062d00780c */ /* 0x040fe20003f26270 */
[----:B------:R-:W5:Y:S01]  /*ed60*/  LDCU UR4, c[0x0][0x3d0] ;  /* 0x00007a00ff0477ac */ /* 0x000f620008000800 */
[----:B------:R-:W-:Y:S01]  /*ed70*/  PLOP3.LUT P0, PT, PT, PT, PT, 0x8, 0x80 ;  /* 0x000000000080781c */ /* 0x000fe20003f0e170 */
[----:B------:R-:W-:Y:S01]  /*ed80*/  VIADD R45, R45, 0x1 ;  /* 0x000000012d2d7836 */ /* 0x000fe20000000000 */
[----:B------:R-:W-:Y:S01]  /*ed90*/  MOV R34, R4 ;  /* 0x0000000400227202 */ /* 0x000fe20000000f00 */
[----:B------:R-:W-:-:S08]  /*eda0*/  IMAD.MOV.U32 R35, RZ, RZ, R5 ;  /* 0x000000ffff237224 */ /* 0x000fd000078e0005 */
[----:B-1--4-:R-:W1:Y:S01]  /*edb0*/  @P1 LDC.64 R8, c[0x0][0x3c8] ;  /* 0x0000f200ff081b82 */ /* 0x012e620000000a00 */
[----:B--23--:R-:W-:Y:S01]  /*edc0*/  @P1 DADD R6, R32, -R4 ;  /* 0x0000000020061229 */ /* 0x00cfe20000000804 */
[----:B------:R-:W-:Y:S01]  /*edd0*/  @P1 IMAD.MOV.U32 R45, RZ, RZ, RZ ;  /* 0x000000ffff2d1224 */ /* 0x000fe200078e00ff */
[----:B-----5:R-:W-:-:S06]  /*ede0*/  ISETP.LT.AND P3, PT, R46, UR4, PT ;  /* 0x000000042e007c0c */ /* 0x020fcc000bf61270 */
[----:B-1----:R-:W-:-:S06]  /*edf0*/  @P1 DSETP.GEU.AND P2, PT, R6, R8, PT ;  /* 0x000000080600122a */ /* 0x002fcc0003f4e000 */
[C---:B------:R-:W-:Y:S01]  /*ee00*/  @P1 ISETP.GT.U32.AND P0, PT, R46.reuse, 0xf9, !P2 ;  /* 0x000000f92e00180c */ /* 0x040fe20005704070 */
[----:B------:R-:W-:-:S12]  /*ee10*/  VIADD R46, R46, 0x1 ;  /* 0x000000012e2e7836 */ /* 0x000fd80000000000 */
[----:B------:R-:W-:Y:S05]  /*ee20*/  @!P0 BRA P3, `(.L_x_177) ;  /* 0xffffff5800988947 */ /* 0x000fea000183ffff */
[----:B------:R-:W-:Y:S05]  /*ee30*/  BSYNC.RECONVERGENT B3 ;  /* 0x0000000000037941 */ /* 0x000fea0003800200 */
.L_x_49:
[----:B------:R-:W2:Y:S01]  /*ee40*/  LDG.E.64 R30, desc[UR12][R16.64+0x28] ;  /* 0x0000280c101e7981 */ /* 0x000ea2000c1e1b00 */
[----:B------:R-:W-:Y:S01]  /*ee50*/  BSSY.RECONVERGENT B2, `(.L_x_178) ;  /* 0x000001c000027945 */ /* 0x000fe20003800200 */
[----:B--2---:R-:W-:-:S14]  /*ee60*/  DSETP.NEU.AND P0, PT, |R30|, +INF , PT ;  /* 0x7ff000001e00742a */ /* 0x004fdc0003f0d200 */
[----:B------:R-:W-:Y:S01]  /*ee70*/  @!P0 DMUL R8, RZ, R30 ;  /* 0x0000001eff088228 */ /* 0x000fe20000000000 */
[----:B------:R-:W-:Y:S01]  /*ee80*/  @!P0 IMAD.MOV.U32 R10, RZ, RZ, 0x1 ;  /* 0x00000001ff0a8424 */ /* 0x000fe200078e00ff */
[----:B------:R-:W-:Y:S09]  /*ee90*/  @!P0 BRA `(.L_x_179) ;  /* 0x00000000005c8947 */ /* 0x000ff20003800000 */
        /* <DEDUP_REMOVED lines=21> */
.L_x_181:
[----:B------:R-:W-:Y:S05]  /*eff0*/  BSYNC.RECONVERGENT B3 ;  /* 0x0000000000037941 */ /* 0x000fea0003800200 */
.L_x_180:
[----:B------:R-:W-:-:S07]  /*f000*/  VIADD R10, R6, 0x1 ;  /* 0x00000001060a7836 */ /* 0x000fce0000000000 */
.L_x_179:
[----:B------:R-:W-:Y:S05]  /*f010*/  BSYNC.RECONVERGENT B2 ;  /* 0x0000000000027941 */ /* 0x000fea0003800200 */
.L_x_178:
        /* <DEDUP_REMOVED lines=16> */
[----:B------:R-:W-:-:S07]  /*f120*/  FSEL R7, -R7, 0.11223486810922622681, !P0 ;  /* 0x3de5db6507077808 */ /* 0x000fce0004000100 */
[----:B------:R-:W-:Y:S01]  /*f130*/  @!P1 IMAD.MOV.U32 R32, RZ, RZ, 0x1 ;  /* 0x00000001ff209424 */ /* 0x000fe200078e00ff */
        /* <DEDUP_REMOVED lines=11> */
[----:B------:R-:W-:-:S04]  /*f1f0*/  LOP3.LUT P0, RZ, R10, 0x2, RZ, 0xc0, !PT ;  /* 0x000000020aff7812 */ /* 0x000fc8000780c0ff */
        /* <DEDUP_REMOVED lines=25> */
[----:B------:R-:W-:-:S07]  /*f390*/  IMAD.MOV.U32 R4, RZ, RZ, R6 ;  /* 0x000000ffff047224 */ /* 0x000fce00078e0006 */
.L_x_185:
[----:B------:R-:W-:Y:S05]  /*f3a0*/  BSYNC.RECONVERGENT B3 ;  /* 0x0000000000037941 */ /* 0x000fea0003800200 */
.L_x_184:
[----:B------:R-:W-:-:S07]  /*f3b0*/  VIADD R32, R4, 0x1 ;  /* 0x0000000104207836 */ /* 0x000fce0000000000 */
.L_x_183:
[----:B------:R-:W-:Y:S05]  /*f3c0*/  BSYNC.RECONVERGENT B2 ;  /* 0x0000000000027941 */ /* 0x000fea0003800200 */
.L_x_182:
[----:B------:R-:W1:Y:S01]  /*f3d0*/  LDCU.64 UR22, c[0x4][0x8] ;  /* 0x01000100ff1677ac */ /* 0x000e620008000a00 */
[----:B------:R-:W-:Y:S01]  /*f3e0*/  IMAD.SHL.U32 R4, R32, 0x40, RZ ;  /* 0x0000004020047824 */ /* 0x000fe200078e00ff */
[----:B------:R-:W2:Y:S04]  /*f3f0*/  LDG.E.64 R28, desc[UR12][R16.64+0x18] ;  /* 0x0000180c101c7981 */ /* 0x000ea8000c1e1b00 */
[----:B------:R-:W-:-:S04]  /*f400*/  LOP3.LUT R4, R4, 0x40, RZ, 0xc0, !PT ;  /* 0x0000004004047812 */ /* 0x000fc800078ec0ff */
[----:B-1----:R-:W-:-:S04]  /*f410*/  IADD3 R4, P0, PT, R4, UR22, RZ ;  /* 0x0000001604047c10 */ /* 0x002fc8000ff1e0ff */
[----:B------:R-:W-:-:S05]  /*f420*/  IADD3.X R5, PT, PT, RZ, UR23, RZ, P0, !PT ;  /* 0x00000017ff057c10 */ /* 0x000fca00087fe4ff */
[----:B------:R-:W3:Y:S04]  /*f430*/  LDG.E.128.CONSTANT R12, desc[UR12][R4.64] ;  /* 0x0000000c040c7981 */ /* 0x000ee8000c1e9d00 */
[----:B------:R-:W4:Y:S04]  /*f440*/  LDG.E.128.CONSTANT R20, desc[UR12][R4.64+0x10] ;  /* 0x0000100c04147981 */ /* 0x000f28000c1e9d00 */
[----:B------:R-:W5:Y:S01]  /*f450*/  LDG.E.128.CONSTANT R24, desc[UR12][R4.64+0x20] ;  /* 0x0000200c04187981 */ /* 0x000f62000c1e9d00 */
[----:B------:R-:W-:Y:S01]  /*f460*/  LOP3.LUT R6, R32, 0x1, RZ, 0xc0, !PT ;  /* 0x0000000120067812 */ /* 0x000fe200078ec0ff */
[----:B------:R-:W-:-:S02]  /*f470*/  IMAD.MOV.U32 R10, RZ, RZ, 0x20fd8164 ;  /* 0x20fd8164ff0a7424 */ /* 0x000fc400078e00ff */
[----:B------:R-:W-:Y:S01]  /*f480*/  IMAD.MOV.U32 R11, RZ, RZ, 0x3da8ff83 ;  /* 0x3da8ff83ff0b7424 */ /* 0x000fe200078e00ff */
        /* <DEDUP_REMOVED lines=46> */
[----:B------:R-:W-:-:S07]  /*f770*/  IMAD.MOV.U32 R24, RZ, RZ, R6 ;  /* 0x000000ffff187224 */ /* 0x000fce00078e0006 */
.L_x_187:
[----:B------:R-:W-:Y:S05]  /*f780*/  BSYNC.RECONVERGENT B2 ;  /* 0x0000000000027941 */ /* 0x000fea0003800200 */
.L_x_186:
        /* <DEDUP_REMOVED lines=20> */
[----:B------:R-:W-:Y:S01]  /*f8d0*/  DFMA R20, R12, R20, R34 ;  /* 0x000000140c14722b */ /* 0x000fe20000000022 */
[----:B------:R-:W-:-:S07]  /*f8e0*/  @!P1 IMAD.MOV.U32 R34, RZ, RZ, RZ ;  /* 0x000000ffff229224 */ /* 0x000fce00078e00ff */
[----:B----4-:R-:W-:-:S08]  /*f8f0*/  DFMA R4, R12, R20, R4 ;  /* 0x000000140c04722b */ /* 0x010fd00000000004 */
[----:B------:R-:W-:-:S08]  /*f900*/  DFMA R4, R12, R4, R6 ;  /* 0x000000040c04722b */ /* 0x000fd00000000006 */
[----:B------:R-:W-:Y:S02]  /*f910*/  DFMA R8, R4, R8, R8 ;  /* 0x000000080408722b */ /* 0x000fe40000000008 */
[----:B------:R-:W-:Y:S02]  /*f920*/  DFMA R4, R12, R4, 1 ;  /* 0x3ff000000c04742b */ /* 0x000fe40000000004 */
[----:B------:R-:W-:-:S08]  /*f930*/  @!P1 DMUL R12, RZ, R30 ;  /* 0x0000001eff0c9228 */ /* 0x000fd00000000000 */
[----:B------:R-:W-:Y:S02]  /*f940*/  FSEL R6, R4, R8, !P0 ;  /* 0x0000000804067208 */ /* 0x000fe40004000000 */
[----:B------:R-:W-:Y:S02]  /*f950*/  FSEL R7, R5, R9, !P0 ;  /* 0x0000000905077208 */ /* 0x000fe40004000000 */
[----:B------:R-:W-:-:S04]  /*f960*/  LOP3.LUT P0, RZ, R24, 0x2, RZ, 0xc0, !PT ;  /* 0x0000000218ff7812 */ /* 0x000fc8000780c0ff */
        /* <DEDUP_REMOVED lines=27> */
.L_x_189:
[----:B------:R-:W-:Y:S05]  /*fb20*/  BSYNC.RECONVERGENT B2 ;  /* 0x0000000000027941 */ /* 0x000fea0003800200 */
.L_x_188:
        /* <DEDUP_REMOVED lines=8> */
[----:B------:R-:W5:Y:S01]  /*fbb0*/  LDG.E.128.CONSTANT R4, desc[UR12][R14.64+0x20] ;  /* 0x0000200c0e047981 */ /* 0x000f62000c1e9d00 */
[----:B------:R-:W-:Y:S02]  /*fbc0*/  LOP3.LUT R22, R34, 0x1, RZ, 0xc0, !PT ;  /* 0x0000000122167812 */ /* 0x000fe400078ec0ff */
[----:B------:R-:W-:-:S02]  /*fbd0*/  MOV R23, 0x3da8ff83 ;  /* 0x3da8ff8300177802 */ /* 0x000fc40000000f00 */
[----:B------:R-:W-:Y:S01]  /*fbe0*/  ISETP.NE.U32.AND P0, PT, R22, 0x1, PT ;  /* 0x000000011600780c */ /* 0x000fe20003f05070 */
[----:B------:R-:W-:Y:S01]  /*fbf0*/  IMAD.MOV.U32 R22, RZ, RZ, 0x20fd8164 ;  /* 0x20fd8164ff167424 */ /* 0x000fe200078e00ff */
[----:B------:R-:W-:Y:S02]  /*fc00*/  DMUL R32, R12, R12 ;  /* 0x0000000c0c207228 */ /* 0x000fe40000000000 */
[----:B------:R-:W-:Y:S02]  /*fc10*/  FSEL R23, -R23, 0.11223486810922622681, !P0 ;  /* 0x3de5db6517177808 */ /* 0x000fe40004000100 */
[----:B------:R-:W-:Y:S01]  /*fc20*/  FSEL R22, R22, -8.06006814911005101289e+34, !P0 ;  /* 0xf9785eba16167808 */ /* 0x000fe20004000000 */
[----:B------:R-:W-:Y:S05]  /*fc30*/  BSSY.RECONVERGENT B2, `(.L_x_190) ;  /* 0x0000028000027945 */ /* 0x000fea0003800200 */
[----:B---3--:R-:W-:-:S08]  /*fc40*/  DFMA R36, R32, R22, R36 ;  /* 0x000000162024722b */ /* 0x008fd00000000024 */
[----:B------:R-:W-:Y:S02]  /*fc50*/  DFMA R36, R32, R36, R38 ;  /* 0x000000242024722b */ /* 0x000fe40000000026 */
[----:B--2---:R-:W-:-:S06]  /*fc60*/  DADD R22, R24, R24 ;  /* 0x0000000018167229 */ /* 0x004fcc0000000018 */
[----:B----4-:R-:W-:Y:S02]  /*fc70*/  DFMA R8, R32, R36, R8 ;  /* 0x000000242008722b */ /* 0x010fe40000000008 */
[----:B------:R-:W-:-:S06]  /*fc80*/  DMUL R22, R24, R22 ;  /* 0x0000001618167228 */ /* 0x000fcc0000000000 */
        /* <DEDUP_REMOVED lines=34> */
.L_x_191:
[----:B------:R-:W-:Y:S05]  /*feb0*/  BSYNC.RECONVERGENT B2 ;  /* 0x0000000000027941 */ /* 0x000fea0003800200 */
.L_x_190:
[----:B------:R-:W1:Y:S01]  /*fec0*/  MUFU.RCP64H R5, R27 ;  /* 0x0000001b00057308 */ /* 0x000e620000001800 */
[----:B------:R-:W-:Y:S01]  /*fed0*/  MOV R4, 0x1 ;  /* 0x0000000100047802 */ /* 0x000fe20000000f00 */
[----:B------:R-:W-:Y:S01]  /*fee0*/  BSSY.RECONVERGENT B2, `(.L_x_192) ;  /* 0x0000013000027945 */ /* 0x000fe20003800200 */
[----:B------:R-:W-:-:S04]  /*fef0*/  FSETP.GEU.AND P1, PT, |R3|, 6.5827683646048100446e-37, PT ;  /* 0x036000000300780b */ /* 0x000fc80003f2e200 */
        /* <DEDUP_REMOVED lines=17> */
.L_x_193:
[----:B------:R-:W-:Y:S05]  /*10010*/  BSYNC.RECONVERGENT B2 ;  /* 0x0000000000027941 */ /* 0x000fea0003800200 */
.L_x_192:
        /* <DEDUP_REMOVED lines=30> */
.L_x_195:
[----:B------:R-:W-:Y:S05]  /*10200*/  BSYNC.RECONVERGENT B2 ;  /* 0x0000000000027941 */ /* 0x000fea0003800200 */
.L_x_194:
        /* <DEDUP_REMOVED lines=17> */
[----:B-1----:R-:W-:Y:S02]  /*10320*/  @!P1 DMUL R34, RZ, R2 ;  /* 0x00000002ff229228 */ /* 0x002fe40000000000 */
        /* <DEDUP_REMOVED lines=39> */
.L_x_197:
[----:B------:R-:W-:Y:S05]  /*105a0*/  BSYNC.RECONVERGENT B2 ;  /* 0x0000000000027941 */ /* 0x000fea0003800200 */
.L_x_196:
        /* <DEDUP_REMOVED lines=13> */
[----:B------:R-:W-:-:S02]  /*10680*/  DMUL R36, R34, R34 ;  /* 0x0000002222247228 */ /* 0x000fc40000000000 */
[----:B------:R-:W-:Y:S01]  /*10690*/  DSETP.NEU.AND P4, PT, |R30|, +INF , PT ;  /* 0x7ff000001e00742a */ /* 0x000fe20003f8d200 */
[----:B------:R-:W-:Y:S01]  /*106a0*/  FSEL R38, R38, -8.06006814911005101289e+34, !P0 ;  /* 0xf9785eba26267808 */ /* 0x000fe20004000000 */
[----:B-1----:R-:W-:Y:S01]  /*106b0*/  IMAD.MOV.U32 R2, RZ, RZ, 0x1 ;  /* 0x00000001ff027424 */ /* 0x002fe200078e00ff */
[----:B------:R-:W-:-:S06]  /*106c0*/  FSEL R39, -R39, 0.11223486810922622681, !P0 ;  /* 0x3de5db6527277808 */ /* 0x000fcc0004000100 */
[----:B--2---:R-:W-:-:S08]  /*106d0*/  DFMA R12, R36, R38, R12 ;  /* 0x00000026240c722b */ /* 0x004fd0000000000c */
[----:B------:R-:W-:Y:S02]  /*106e0*/  DFMA R12, R36, R12, R14 ;  /* 0x0000000c240c722b */ /* 0x000fe4000000000e */
[----:B------:R-:W-:-:S06]  /*106f0*/  DMUL R14, R24, 4 ;  /* 0x40100000180e7828 */ /* 0x000fcc0000000000 */
[----:B---3--:R-:W-:Y:S02]  /*10700*/  DFMA R8, R36, R12, R8 ;  /* 0x0000000c2408722b */ /* 0x008fe40000000008 */
[----:B------:R-:W-:-:S06]  /*10710*/  DMUL R12, R24, R14 ;  /* 0x0000000e180c7228 */ /* 0x000fcc0000000000 */
        /* <DEDUP_REMOVED lines=28> */
[----:B------:R-:W-:Y:S01]  /*108e0*/  MOV R2, R4 ;  /* 0x0000000400027202 */ /* 0x000fe20000000f00 */
[----:B------:R-:W-:-:S07]  /*108f0*/  IMAD.MOV.U32 R3, RZ, RZ, R5 ;  /* 0x000000ffff037224 */ /* 0x000fce00078e0005 */
.L_x_199:
[----:B------:R-:W-:Y:S05]  /*10900*/  BSYNC.RECONVERGENT B2 ;  /* 0x0000000000027941 */ /* 0x000fea0003800200 */
.L_x_198:
[C---:B------:R-:W-:Y:S01]  /*10910*/  DMUL R4, R28.reuse, 4 ;  /* 0x401000001c047828 */ /* 0x040fe20000000000 */
[----:B------:R-:W-:Y:S01]  /*10920*/  FSETP.GEU.AND P1, PT, |R33|, 6.5827683646048100446e-37, PT ;  /* 0x036000002100780b */ /* 0x000fe20003f2e200 */
[----:B------:R-:W-:Y:S06]  /*10930*/  BSSY.RECONVERGENT B2, `(.L_x_200) ;  /* 0x0000013000027945 */ /* 0x000fec0003800200 */
[----:B------:R-:W-:Y:S01]  /*10940*/  DMUL R12, R28, R4 ;  /* 0x000000041c0c7228 */ /* 0x000fe20000000000 */
[----:B------:R-:W-:-:S05]  /*10950*/  IMAD.MOV.U32 R4, RZ, RZ, 0x1 ;  /* 0x00000001ff047424 */ /* 0x000fca00078e00ff */
        /* <DEDUP_REMOVED lines=13> */
[----:B------:R-:W-:Y:S02]  /*10a30*/  MOV R5, R33 ;  /* 0x0000002100057202 */ /* 0x000fe40000000f00 */
[----:B------:R-:W-:-:S07]  /*10a40*/  MOV R6, 0x10a60 ;  /* 0x00010a6000067802 */ /* 0x000fce0000000f00 */
[----:B0-----:R-:W-:Y:S05]  /*10a50*/  CALL.REL.NOINC `($__internal_1_$__cuda_sm20_div_rn_f64_full) ;  /* 0x0000002800687944 */ /* 0x001fea0003c00000 */
.L_x_201:
[----:B------:R-:W-:Y:S05]  /*10a60*/  BSYNC.RECONVERGENT B2 ;  /* 0x0000000000027941 */ /* 0x000fea0003800200 */
.L_x_200:
        /* <DEDUP_REMOVED lines=28> */
.L_x_203:
[----:B------:R-:W-:Y:S05]  /*10c30*/  BSYNC.RECONVERGENT B2 ;  /* 0x0000000000027941 */ /* 0x000fea0003800200 */
.L_x_202:
        /* <DEDUP_REMOVED lines=17> */
[----:B------:R-:W-:Y:S01]  /*10d50*/  @!P1 IMAD.MOV.U32 R38, RZ, RZ, RZ ;  /* 0x000000ffff269224 */ /* 0x000fe200078e00ff */
        /* <DEDUP_REMOVED lines=39> */
.L_x_205:
[----:B------:R-:W-:Y:S05]  /*10fd0*/  BSYNC.RECONVERGENT B2 ;  /* 0x0000000000027941 */ /* 0x000fea0003800200 */
.L_x_204:
        /* <DEDUP_REMOVED lines=13> */
[----:B------:R-:W-:-:S02]  /*110b0*/  DMUL R28, R12, R12 ;  /* 0x0000000c0c1c7228 */ /* 0x000fc40000000000 */
[----:B------:R-:W-:Y:S01]  /*110c0*/  DSETP.NEU.AND P4, PT, |R30|, +INF , PT ;  /* 0x7ff000001e00742a */ /* 0x000fe20003f8d200 */
[----:B------:R-:W-:Y:S02]  /*110d0*/  FSEL R36, R36, -8.06006814911005101289e+34, !P0 ;  /* 0xf9785eba24247808 */ /* 0x000fe40004000000 */
[----:B------:R-:W-:-:S06]  /*110e0*/  FSEL R37, -R37, 0.11223486810922622681, !P0 ;  /* 0x3de5db6525257808 */ /* 0x000fcc0004000100 */
[----:B--2---:R-:W-:-:S08]  /*110f0*/  DFMA R32, R28, R36, R32 ;  /* 0x000000241c20722b */ /* 0x004fd00000000020 */
[----:B------:R-:W-:-:S08]  /*11100*/  DFMA R32, R28, R32, R34 ;  /* 0x000000201c20722b */ /* 0x000fd00000000022 */
[----:B---3--:R-:W-:-:S08]  /*11110*/  DFMA R8, R28, R32, R8 ;  /* 0x000000201c08722b */ /* 0x008fd00000000008 */
[----:B------:R-:W-:Y:S01]  /*11120*/  DFMA R8, R28, R8, R10 ;  /* 0x000000081c08722b */ /* 0x000fe2000000000a */
[----:B------:R-:W1:Y:S01]  /*11130*/  MUFU.RCP64H R11, R27 ;  /* 0x0000001b000b7308 */ /* 0x000e620000001800 */
[----:B------:R-:W-:-:S06]  /*11140*/  IMAD.MOV.U32 R10, RZ, RZ, 0x1 ;  /* 0x00000001ff0a7424 */ /* 0x000fcc00078e00ff */
[----:B----4-:R-:W-:-:S08]  /*11150*/  DFMA R4, R28, R8, R4 ;  /* 0x000000081c04722b */ /* 0x010fd00000000004 */
[----:B------:R-:W-:Y:S02]  /*11160*/  DFMA R4, R28, R4, R6 ;  /* 0x000000041c04722b */ /* 0x000fe40000000006 */
[----:B-1----:R-:W-:-:S06]  /*11170*/  DFMA R6, -R26, R10, 1 ;  /* 0x3ff000001a06742b */ /* 0x002fcc000000010a */
[----:B------:R-:W-:Y:S02]  /*11180*/  DFMA R12, R4, R12, R12 ;  /* 0x0000000c040c722b */ /* 0x000fe4000000000c */
[----:B------:R-:W-:Y:S02]  /*11190*/  DFMA R4, R28, R4, 1 ;  /* 0x3ff000001c04742b */ /* 0x000fe40000000004 */
[----:B------:R-:W-:-:S08]  /*111a0*/  DFMA R8, R6, R6, R6 ;  /* 0x000000060608722b */ /* 0x000fd00000000006 */
[----:B------:R-:W-:Y:S01]  /*111b0*/  FSEL R6, R4, R12, !P0 ;  /* 0x0000000c04067208 */ /* 0x000fe20004000000 */
[----:B------:R-:W-:Y:S01]  /*111c0*/  DFMA R8, R10, R8, R10 ;  /* 0x000000080a08722b */ /* 0x000fe2000000000a */
[----:B------:R-:W-:Y:S02]  /*111d0*/  FSEL R7, R5, R13, !P0 ;  /* 0x0000000d05077208 */ /* 0x000fe40004000000 */
[----:B------:R-:W-:-:S04]  /*111e0*/  LOP3.LUT P0, RZ, R38, 0x2, RZ, 0xc0, !PT ;  /* 0x0000000226ff7812 */ /* 0x000fc8000780c0ff */
[----:B------:R-:W-:Y:S02]  /*111f0*/  DADD R4, RZ, -R6 ;  /* 0x00000000ff047229 */ /* 0x000fe40000000806 */
[----:B------:R-:W-:-:S08]  /*11200*/  DFMA R10, -R26, R8, 1 ;  /* 0x3ff000001a0a742b */ /* 0x000fd00000000108 */
[----:B------:R-:W-:Y:S01]  /*11210*/  FSEL R4, R6, R4, !P0 ;  /* 0x0000000406047208 */ /* 0x000fe20004000000 */
[----:B------:R-:W-:Y:S01]  /*11220*/  DFMA R10, R8, R10, R8 ;  /* 0x0000000a080a722b */ /* 0x000fe20000000008 */
        /* <DEDUP_REMOVED lines=17> */
.L_x_207:
[----:B------:R-:W-:Y:S05]  /*11340*/  BSYNC.RECONVERGENT B2 ;  /* 0x0000000000027941 */ /* 0x000fea0003800200 */
.L_x_206:
        /* <DEDUP_REMOVED lines=28> */
.L_x_211:
[----:B------:R-:W-:Y:S05]  /*11510*/  BSYNC.RECONVERGENT B3 ;  /* 0x0000000000037941 */ /* 0x000fea0003800200 */
.L_x_210:
[----:B------:R-:W-:-:S07]  /*11520*/  VIADD R36, R4, 0x1 ;  /* 0x0000000104247836 */ /* 0x000fce0000000000 */
.L_x_209:
[----:B------:R-:W-:Y:S05]  /*11530*/  BSYNC.RECONVERGENT B2 ;  /* 0x0000000000027941 */ /* 0x000fea0003800200 */
.L_x_208:
        /* <DEDUP_REMOVED lines=58> */
.L_x_215:
[----:B------:R-:W-:Y:S05]  /*118e0*/  BSYNC.RECONVERGENT B3 ;  /* 0x0000000000037941 */ /* 0x000fea0003800200 */
.L_x_214:
[----:B------:R-:W-:-:S07]  /*118f0*/  VIADD R36, R4, 0x1 ;  /* 0x0000000104247836 */ /* 0x000fce0000000000 */
.L_x_213:
[----:B------:R-:W-:Y:S05]  /*11900*/  BSYNC.RECONVERGENT B2 ;  /* 0x0000000000027941 */ /* 0x000fea0003800200 */
.L_x_212:
[----:B------:R-:W1:Y:S01]  /*11910*/  LDCU.64 UR22, c[0x4][0x8] ;  /* 0x01000100ff1677ac */ /* 0x000e620008000a00 */
[C---:B------:R-:W-:Y:S02]  /*11920*/  IMAD.SHL.U32 R4, R36.reuse, 0x40, RZ ;  /* 0x0000004024047824 */ /* 0x040fe400078e00ff */
[----:B------:R-:W-:Y:S01]  /*11930*/  HFMA2 R30, -RZ, RZ, 0.00974273681640625, -2.12192535400390625e-05 ;  /* 0x20fd8164ff1e7431 */ /* 0x000fe200000001ff */
[----:B------:R-:W-:Y:S01]  /*11940*/  LOP3.LUT R28, R36, 0x1, RZ, 0xc0, !PT ;  /* 0x00000001241c7812 */ /* 0x000fe200078ec0ff */
[----:B------:R-:W-:Y:S01]  /*11950*/  IMAD.MOV.U32 R31, RZ, RZ, 0x3da8ff83 ;  /* 0x3da8ff83ff1f7424 */ /* 0x000fe200078e00ff */
[----:B------:R-:W2:Y:S01]  /*11960*/  LDCU.U16 UR4, c[0x0][0x3a4] ;  /* 0x00007480ff0477ac */ /* 0x000ea20008000400 */
[----:B------:R-:W-:-:S04]  /*11970*/  LOP3.LUT R4, R4, 0x40, RZ, 0xc0, !PT ;  /* 0x0000004004047812 */ /* 0x000fc800078ec0ff */
[----:B-1----:R-:W-:-:S05]  /*11980*/  IADD3 R14, P0, PT, R4, UR22, RZ ;  /* 0x00000016040e7c10 */ /* 0x002fca000ff1e0ff */
[----:B------:R-:W-:-:S05]  /*11990*/  IMAD.X R15, RZ, RZ, UR23, P0 ;  /* 0x00000017ff0f7e24 */ /* 0x000fca00080e06ff */
[----:B------:R-:W3:Y:S04]  /*119a0*/  LDG.E.128.CONSTANT R32, desc[UR12][R14.64] ;  /* 0x0000000c0e207981 */ /* 0x000ee8000c1e9d00 */
[----:B------:R-:W4:Y:S04]  /*119b0*/  LDG.E.128.CONSTANT R8, desc[UR12][R14.64+0x10] ;  /* 0x0000100c0e087981 */ /* 0x000f28000c1e9d00 */
[----:B------:R-:W5:Y:S01]  /*119c0*/  LDG.E.128.CONSTANT R4, desc[UR12][R14.64+0x20] ;  /* 0x0000200c0e047981 */ /* 0x000f62000c1e9d00 */
[----:B------:R-:W-:Y:S01]  /*119d0*/  ISETP.NE.U32.AND P0, PT, R28, 0x1, PT ;  /* 0x000000011c00780c */ /* 0x000fe20003f05070 */
[----:B------:R-:W-:Y:S01]  /*119e0*/  DMUL R28, R12, R12 ;  /* 0x0000000c0c1c7228 */ /* 0x000fe20000000000 */
[----:B--2---:R-:W-:Y:S01]  /*119f0*/  UPRMT UR4, UR4, 0x9910, URZ ;  /* 0x0000991004047896 */ /* 0x004fe200080000ff */
[----:B------:R-:W-:Y:S01]  /*11a00*/  BSSY.RECONVERGENT B2, `(.L_x_216) ;  /* 0x0000028000027945 */ /* 0x000fe20003800200 */
[----:B------:R-:W-:-:S02]  /*11a10*/  FSEL R30, R30, -8.06006814911005101289e+34, !P0 ;  /* 0xf9785eba1e1e7808 */ /* 0x000fc40004000000 */
[----:B------:R-:W-:Y:S02]  /*11a20*/  FSEL R31, -R31, 0.11223486810922622681, !P0 ;  /* 0x3de5db651f1f7808 */ /* 0x000fe40004000100 */
[----:B------:R-:W-:-:S04]  /*11a30*/  ISETP.NE.AND P4, PT, RZ, UR4, PT ;  /* 0x00000004ff007c0c */ /* 0x000fc8000bf85270 */
[----:B---3--:R-:W-:-:S08]  /*11a40*/  DFMA R32, R28, R30, R32 ;  /* 0x0000001e1c20722b */ /* 0x008fd00000000020 */
[----:B------:R-:W-:-:S08]  /*11a50*/  DFMA R32, R28, R32, R34 ;  /* 0x000000201c20722b */ /* 0x000fd00000000022 */
[----:B----4-:R-:W-:-:S08]  /*11a60*/  DFMA R8, R28, R32, R8 ;  /* 0x000000201c08722b */ /* 0x010fd00000000008 */
[----:B------:R-:W-:Y:S01]  /*11a70*/  DFMA R8, R28, R8, R10 ;  /* 0x000000081c08722b */ /* 0x000fe2000000000a */
[----:B------:R-:W1:Y:S01]  /*11a80*/  MUFU.RCP64H R11, R23 ;  /* 0x00000017000b7308 */ /* 0x000e620000001800 */
[----:B------:R-:W-:-:S06]  /*11a90*/  IMAD.MOV.U32 R10, RZ, RZ, 0x1 ;  /* 0x00000001ff0a7424 */ /* 0x000fcc00078e00ff */
[----:B-----5:R-:W-:-:S08]  /*11aa0*/  DFMA R4, R28, R8, R4 ;  /* 0x000000081c04722b */ /* 0x020fd00000000004 */
        /* <DEDUP_REMOVED lines=14> */
[----:B------:R-:W-:Y:S01]  /*11b90*/  DMUL R8, R26, R4 ;  /* 0x000000041a087228 */ /* 0x000fe20000000000 */
[----:B------:R-:W-:-:S07]  /*11ba0*/  CS2R R26, SRZ ;  /* 0x00000000001a7805 */ /* 0x000fce000001ff00 */
        /* <DEDUP_REMOVED lines=13> */
.L_x_217:
[----:B------:R-:W-:Y:S05]  /*11c80*/  BSYNC.RECONVERGENT B2 ;  /* 0x0000000000027941 */ /* 0x000fea0003800200 */
.L_x_216:
[----:B------:R-:W-:Y:S01]  /*11c90*/  DADD R4, R4, R24 ;  /* 0x0000000004047229 */ /* 0x000fe20000000018 */
[----:B------:R-:W-:Y:S01]  /*11ca0*/  CS2R R22, SRZ ;  /* 0x0000000000167805 */ /* 0x000fe2000001ff00 */
[----:B------:R-:W-:Y:S09]  /*11cb0*/  @!P4 BRA `(.L_x_218) ;  /* 0x0000001000a8c947 */ /* 0x000ff20003800000 */
[----:B------:R1:W5:Y:S04]  /*11cc0*/  LDG.E.64 R6, desc[UR12][R16.64] ;  /* 0x0000000c10067981 */ /* 0x000368000c1e1b00 */
[----:B------:R1:W5:Y:S04]  /*11cd0*/  LDG.E.64 R8, desc[UR12][R16.64+0x8] ;  /* 0x0000080c10087981 */ /* 0x000368000c1e1b00 */
[----:B------:R1:W5:Y:S04]  /*11ce0*/  LDG.E.64 R10, desc[UR12][R16.64+0x10] ;  /* 0x0000100c100a7981 */ /* 0x000368000c1e1b00 */
[----:B------:R1:W5:Y:S01]  /*11cf0*/  LDG.E.64 R12, desc[UR12][R16.64+0x30] ;  /* 0x0000300c100c7981 */ /* 0x000362000c1e1b00 */
[----:B------:R-:W-:Y:S01]  /*11d00*/  UISETP.NE.AND UP0, UPT, UR16, URZ, UPT ;  /* 0x000000ff1000728c */ /* 0x000fe2000bf05270 */
[----:B------:R-:W-:Y:S01]  /*11d10*/  DADD R2, R2, R2 ;  /* 0x0000000002027229 */ /* 0x000fe20000000002 */
[----:B------:R-:W-:Y:S01]  /*11d20*/  IMAD.MOV.U32 R29, RZ, RZ, RZ ;  /* 0x000000ffff1d7224 */ /* 0x000fe200078e00ff */
[----:B------:R-:W-:-:S02]  /*11d30*/  CS2R R22, SRZ ;  /* 0x0000000000167805 */ /* 0x000fc4000001ff00 */
[----:B------:R-:W-:-:S04]  /*11d40*/  CS2R R26, SRZ ;  /* 0x00000000001a7805 */ /* 0x000fc8000001ff00 */
[----:B-1----:R-:W-:Y:S05]  /*11d50*/  BRA.U !UP0, `(.L_x_219) ;  /* 0x0000000908e87547 */ /* 0x002fea000b800000 */
[----:B------:R-:W1:Y:S01]  /*11d60*/  LDCU.U16 UR4, c[0x0][0x3a4] ;  /* 0x00007480ff0477ac */ /* 0x000e620008000400 */
[----:B------:R-:W-:Y:S01]  /*11d70*/  IMAD R15, RZ, RZ, -UR5 ;  /* 0x80000005ff0f7e24 */ /* 0x000fe2000f8e02ff */
[----:B------:R-:W-:Y:S01]  /*11d80*/  CS2R R22, SRZ ;  /* 0x0000000000167805 */ /* 0x000fe2000001ff00 */
[----:B------:R-:W-:Y:S01]  /*11d90*/  IMAD.MOV.U32 R58, RZ, RZ, RZ ;  /* 0x000000ffff3a7224 */ /* 0x000fe200078e00ff */
[----:B------:R-:W-:Y:S01]  /*11da0*/  UISETP.NE.U32.AND UP0, UPT, UR5, URZ, UPT ;  /* 0x000000ff0500728c */ /* 0x000fe2000bf05070 */
[----:B------:R-:W-:-:S05]  /*11db0*/  IMAD.MOV.U32 R25, RZ, RZ, RZ ;  /* 0x000000ffff197224 */ /* 0x000fca00078e00ff */
[----:B------:R-:W-:Y:S01]  /*11dc0*/  PLOP3.LUT P0, PT, PT, PT, UP0, 0x80, 0x8 ;  /* 0x000000000008781c */ /* 0x000fe20003f0f008 */
[----:B-1----:R-:W1:Y:S01]  /*11dd0*/  I2F.U16.RP R14, UR4 ;  /* 0x00000004000e7d06 */ /* 0x002e620008109000 */
[----:B------:R-:W-:-:S06]  /*11de0*/  ULOP3.LUT UR4, URZ, UR5, URZ, 0x33, !UPT ;  /* 0x00000005ff047292 */ /* 0x000fcc000f8e33ff */
[----:B------:R-:W-:Y:S01]  /*11df0*/  MOV R45, UR4 ;  /* 0x00000004002d7c02 */ /* 0x000fe20008000f00 */
[----:B-1----:R-:W1:Y:S02]  /*11e00*/  MUFU.RCP R14, R14 ;  /* 0x0000000e000e7308 */ /* 0x002e640000001000 */
[----:B-1----:R-:W-:-:S06]  /*11e10*/  IADD3 R59, PT, PT, R14, 0xffffffe, RZ ;  /* 0x0ffffffe0e3b7810 */ /* 0x002fcc0007ffe0ff */
[----:B------:R-:W1:Y:S02]  /*11e20*/  F2I.FTZ.U32.TRUNC.NTZ R59, R59 ;  /* 0x0000003b003b7305 */ /* 0x000e64000021f000 */
[----:B-1----:R-:W-:-:S04]  /*11e30*/  IMAD R15, R15, R59, RZ ;  /* 0x0000003b0f0f7224 */ /* 0x002fc800078e02ff */
[----:B------:R-:W-:-:S07]  /*11e40*/  IMAD.HI.U32 R58, R59, R15, R58 ;  /* 0x0000000f3b3a7227 */ /* 0x000fce00078e003a */
.L_x_224:
[----:B------:R-:W1:Y:S01]  /*11e50*/  LDC.64 R14, c[0x0][0x388] ;  /* 0x0000e200ff0e7b82 */ /* 0x000e620000000a00 */
[----:B------:R-:W-:-:S04]  /*11e60*/  IMAD.IADD R29, R44, 0x1, R25 ;  /* 0x000000012c1d7824 */ /* 0x000fc800078e0219 */
[----:B-1----:R-:W-:-:S05]  /*11e70*/  IMAD.WIDE R14, R29, 0x4, R14 ;  /* 0x000000041d0e7825 */ /* 0x002fca00078e020e */
[----:B-----5:R1:W5:Y:S01]  /*11e80*/  LDG.E R24, desc[UR12][R14.64] ;  /* 0x0000000c0e187981 */ /* 0x020362000c1e1900 */
[----:B------:R-:W-:Y:S01]  /*11e90*/  IMAD.HI.U32 R58, R58, R25, RZ ;  /* 0x000000193a3a7227 */ /* 0x000fe200078e00ff */
[----:B------:R-:W-:Y:S03]  /*11ea0*/  BSSY.RECONVERGENT B1, `(.L_x_220) ;  /* 0x0000050000017945 */ /* 0x000fe60003800200 */
[----:B------:R-:W-:Y:S02]  /*11eb0*/  IMAD.MOV R28, RZ, RZ, -R58 ;  /* 0x000000ffff1c7224 */ /* 0x000fe400078e0a3a */
[----:B------:R-:W-:Y:S02]  /*11ec0*/  IMAD.MOV.U32 R38, RZ, RZ, 0x62401315 ;  /* 0x62401315ff267424 */ /* 0x000fe400078e00ff */
[----:B------:R-:W-:Y:S02]  /*11ed0*/  IMAD R28, R28, UR5, R25 ;  /* 0x000000051c1c7c24 */ /* 0x000fe4000f8e0219 */
[----:B------:R-:W-:-:S03]  /*11ee0*/  IMAD.MOV.U32 R39, RZ, RZ, 0x3ec71dee ;  /* 0x3ec71deeff277424 */ /* 0x000fc600078e00ff */
[----:B------:R-:W-:-:S13]  /*11ef0*/  ISETP.GE.U32.AND P1, PT, R28, UR5, PT ;  /* 0x000000051c007c0c */ /* 0x000fda000bf26070 */
[----:B------:R-:W-:Y:S01]  /*11f00*/  @P1 VIADD R28, R28, -UR5 ;  /* 0x800000051c1c1c36 */ /* 0x000fe20008000000 */
[----:B------:R-:W-:-:S04]  /*11f10*/  @P1 IADD3 R58, PT, PT, R58, 0x1, RZ ;  /* 0x000000013a3a1810 */ /* 0x000fc80007ffe0ff */
        /* <DEDUP_REMOVED lines=16> */
[----:B------:R-:W-:Y:S02]  /*12020*/  IMAD.MOV.U32 R28, RZ, RZ, -0x105c611 ;  /* 0xfefa39efff1c7424 */ /* 0x000fe400078e00ff */
[----:B------:R-:W-:-:S03]  /*12030*/  IMAD.MOV.U32 R29, RZ, RZ, 0x3fe62e42 ;  /* 0x3fe62e42ff1d7424 */ /* 0x000fc600078e00ff */
[----:B------:R-:W-:Y:S01]  /*12040*/  DFMA R58, R58, R34, R30 ;  /* 0x000000223a3a722b */ /* 0x000fe2000000001e */
[----:B------:R-:W-:Y:S01]  /*12050*/  IMAD.MOV.U32 R30, RZ, RZ, 0x3b39803f ;  /* 0x3b39803fff1e7424 */ /* 0x000fe200078e00ff */
[----:B------:R-:W-:-:S06]  /*12060*/  MOV R31, 0x3c7abc9e ;  /* 0x3c7abc9e001f7802 */ /* 0x000fcc0000000f00 */
[----:B------:R-:W-:Y:S02]  /*12070*/  DFMA R60, R58, -R32, 6.75539944105574400000e+15 ;  /* 0x433800003a3c742b */ /* 0x000fe40000000820 */
[----:B------:R-:W-:-:S06]  /*12080*/  DADD R64, -RZ, -R58 ;  /* 0x00000000ff407229 */ /* 0x000fcc000000093a */
[----:B------:R-:W-:-:S04]  /*12090*/  DADD R34, R60, -6.75539944105574400000e+15 ;  /* 0xc33800003c227429 */ /* 0x000fc80000000000 */
[----:B------:R-:W-:-:S04]  /*120a0*/  FSETP.GEU.AND P0, PT, |R65|, 4.1917929649353027344, PT ;  /* 0x4086232b4100780b */ /* 0x000fc80003f0e200 */
[----:B------:R-:W-:-:S08]  /*120b0*/  DFMA R36, R34, -R28, -R58 ;  /* 0x8000001c2224722b */ /* 0x000fd0000000083a */
[----:B------:R-:W-:Y:S01]  /*120c0*/  DFMA R56, R34, -R30, R36 ;  /* 0x8000001e2238722b */ /* 0x000fe20000000024 */
[----:B------:R-:W-:Y:S01]  /*120d0*/  IMAD.MOV.U32 R34, RZ, RZ, 0x69ce2bdf ;  /* 0x69ce2bdfff227424 */ /* 0x000fe200078e00ff */
[----:B------:R-:W-:Y:S01]  /*120e0*/  MOV R37, 0x3e928af3 ;  /* 0x3e928af300257802 */ /* 0x000fe20000000f00 */
[----:B------:R-:W-:Y:S02]  /*120f0*/  IMAD.MOV.U32 R35, RZ, RZ, 0x3e5ade15 ;  /* 0x3e5ade15ff237424 */ /* 0x000fe400078e00ff */
[----:B------:R-:W-:-:S06]  /*12100*/  IMAD.MOV.U32 R36, RZ, RZ, -0x35dec16 ;  /* 0xfca213eaff247424 */ /* 0x000fcc00078e00ff */
        /* <DEDUP_REMOVED lines=32> */
[----:B------:R-:W-:Y:S01]  /*12310*/  @!P1 LEA.HI R45, R60, R60, RZ, 0x1 ;  /* 0x0000003c3c2d9211 */ /* 0x000fe200078f08ff */
[----:B------:R-:W-:Y:S01]  /*12320*/  @!P1 IMAD.MOV.U32 R58, RZ, RZ, R62 ;  /* 0x000000ffff3a9224 */ /* 0x000fe200078e003e */
[----:B------:R-:W-:Y:S02]  /*12330*/  FSEL R57, R57, RZ, !P0 ;  /* 0x000000ff39397208 */ /* 0x000fe40004000000 */
[----:B------:R-:W-:-:S04]  /*12340*/  @!P1 SHF.R.S32.HI R45, RZ, 0x1, R45 ;  /* 0x00000001ff2d9819 */ /* 0x000fc8000001142d */
[----:B------:R-:W-:Y:S01]  /*12350*/  @!P1 LEA R59, R45, R63, 0x14 ;  /* 0x0000003f2d3b9211 */ /* 0x000fe200078ea0ff */
[----:B------:R-:W-:-:S05]  /*12360*/  @!P1 IMAD.IADD R60, R60, 0x1, -R45 ;  /* 0x000000013c3c9824 */ /* 0x000fca00078e0a2d */
[----:B------:R-:W-:Y:S01]  /*12370*/  @!P1 LEA R61, R60, 0x3ff00000, 0x14 ;  /* 0x3ff000003c3d9811 */ /* 0x000fe200078ea0ff */
[----:B------:R-:W-:-:S06]  /*12380*/  @!P1 IMAD.MOV.U32 R60, RZ, RZ, RZ ;  /* 0x000000ffff3c9224 */ /* 0x000fcc00078e00ff */
[----:B------:R-:W-:-:S11]  /*12390*/  @!P1 DMUL R56, R58, R60 ;  /* 0x0000003c3a389228 */ /* 0x000fd60000000000 */
.L_x_221:
[----:B------:R-:W-:Y:S05]  /*123a0*/  BSYNC.RECONVERGENT B1 ;  /* 0x0000000000017941 */ /* 0x000fea0003800200 */
.L_x_220:
        /* <DEDUP_REMOVED lines=28> */
[----:B------:R-:W2:Y:S01]  /*12570*/  I2F.F64.U32 R60, R59 ;  /* 0x0000003b003c7312 */ /* 0x000ea20000201800 */
[----:B-1----:R-:W-:Y:S02]  /*12580*/  DADD R66, -R10, R62 ;  /* 0x000000000a427229 */ /* 0x002fe4000000013e */
[----:B--2---:R-:W-:-:S06]  /*12590*/  DADD R60, -R8, R60 ;  /* 0x00000000083c7229 */ /* 0x004fcc000000013c */
[----:B------:R-:W-:Y:S02]  /*125a0*/  DMUL R68, R4, R66 ;  /* 0x0000004204447228 */ /* 0x000fe40000000000 */
[-C--:B------:R-:W-:Y:S02]  /*125b0*/  DMUL R64, R2, R60.reuse ;  /* 0x0000003c02407228 */ /* 0x080fe40000000000 */
[----:B------:R-:W-:-:S06]  /*125c0*/  DMUL R62, R20, R60 ;  /* 0x0000003c143e7228 */ /* 0x000fcc0000000000 */
[----:B------:R-:W-:-:S08]  /*125d0*/  DMUL R64, R64, R66 ;  /* 0x0000004240407228 */ /* 0x000fd00000000000 */
[----:B------:R-:W-:-:S08]  /*125e0*/  DFMA R60, R60, R62, -R64 ;  /* 0x0000003e3c3c722b */ /* 0x000fd00000000840 */
        /* <DEDUP_REMOVED lines=9> */
[C---:B-1----:R-:W-:Y:S02]  /*12680*/  DADD R28, R56.reuse, -R28 ;  /* 0x00000000381c7229 */ /* 0x042fe4000000081c */
[----:B------:R-:W-:Y:S01]  /*12690*/  FSETP.GEU.AND P1, PT, |R37|, 4.1917929649353027344, PT ;  /* 0x4086232b2500780b */ /* 0x000fe20003f2e200 */
[----:B------:R-:W-:-:S03]  /*126a0*/  DADD R56, R56, R22 ;  /* 0x0000000038387229 */ /* 0x000fc60000000016 */
        /* <DEDUP_REMOVED lines=18> */
[----:B------:R-:W-:-:S03]  /*127d0*/  @!P2 IMAD.MOV.U32 R26, RZ, RZ, R34 ;  /* 0x000000ffff1aa224 */ /* 0x000fc600078e0022 */
[----:B------:R-:W-:Y:S02]  /*127e0*/  @!P2 SHF.R.S32.HI R27, RZ, 0x1, R22 ;  /* 0x00000001ff1ba819 */ /* 0x000fe40000011416 */
[----:B------:R-:W-:-:S03]  /*127f0*/  FSEL R22, R36, RZ, !P1 ;  /* 0x000000ff24167208 */ /* 0x000fc60004800000 */
[----:B------:R-:W-:Y:S01]  /*12800*/  @!P2 IMAD.IADD R28, R32, 0x1, -R27 ;  /* 0x00000001201ca824 */ /* 0x000fe200078e0a1b */
[----:B------:R-:W-:-:S04]  /*12810*/  @!P2 LEA R27, R27, R35, 0x14 ;  /* 0x000000231b1ba211 */ /* 0x000fc800078ea0ff */
[----:B------:R-:W-:Y:S01]  /*12820*/  @!P2 LEA R29, R28, 0x3ff00000, 0x14 ;  /* 0x3ff000001c1da811 */ /* 0x000fe200078ea0ff */
[----:B------:R-:W-:-:S06]  /*12830*/  @!P2 IMAD.MOV.U32 R28, RZ, RZ, RZ ;  /* 0x000000ffff1ca224 */ /* 0x000fcc00078e00ff */
[----:B------:R-:W-:-:S11]  /*12840*/  @!P2 DMUL R22, R26, R28 ;  /* 0x0000001c1a16a228 */ /* 0x000fd60000000000 */
.L_x_223:
[----:B------:R-:W-:Y:S05]  /*12850*/  BSYNC.RECONVERGENT B1 ;  /* 0x0000000000017941 */ /* 0x000fea0003800200 */
.L_x_222:
[----:B------:R-:W2:Y:S01]  /*12860*/  LDG.E R14, desc[UR12][R14.64+0x4] ;  /* 0x0000040c0e0e7981 */ /* 0x000ea2000c1e1900 */
[----:B------:R-:W-:Y:S01]  /*12870*/  VIADD R25, R25, 0x2 ;  /* 0x0000000219197836 */ /* 0x000fe20000000000 */
[----:B------:R-:W-:-:S04]  /*12880*/  DFMA R22, R6, R22, R12 ;  /* 0x000000160616722b */ /* 0x000fc8000000000c */
[----:B------:R-:W-:Y:S01]  /*12890*/  ISETP.NE.AND P1, PT, R25, UR18, PT ;  /* 0x0000001219007c0c */ /* 0x000fe2000bf25270 */
[----:B--2---:R-:W1:Y:S03]  /*128a0*/  I2F.F64 R26, R14 ;  /* 0x0000000e001a7312 */ /* 0x004e660000201c00 */
[----:B-1----:R-:W-:Y:S02]  /*128b0*/  DADD R26, R22, -R26 ;  /* 0x00000000161a7229 */ /* 0x002fe4000000081a */
[----:B------:R-:W-:-:S06]  /*128c0*/  DADD R22, R56, R22 ;  /* 0x0000000038167229 */ /* 0x000fcc0000000016 */
[----:B------:R-:W-:Y:S01]  /*128d0*/  DFMA R26, R26, R26, R30 ;  /* 0x0000001a1a1a722b */ /* 0x000fe2000000001e */
[----:B------:R-:W-:Y:S10]  /*128e0*/  @P1 BRA `(.L_x_224) ;  /* 0xfffffff400581947 */ /* 0x000ff4000383ffff */
[----:B------:R-:W-:-:S07]  /*128f0*/  MOV R29, UR18 ;  /* 0x00000012001d7c02 */ /* 0x000fce0008000f00 */
.L_x_219:
        /* <DEDUP_REMOVED lines=27> */
[----:B------:R-:W-:-:S05]  /*12ab0*/  @!P2 LOP3.LUT R30, RZ, UR5, RZ, 0x33, !PT ;  /* 0x00000005ff1eac12 */ /* 0x000fca000f8e33ff */
[----:B------:R-:W-:-:S04]  /*12ac0*/  IMAD.MOV R24, RZ, RZ, -R30 ;  /* 0x000000ffff187224 */ /* 0x000fc800078e0a1e */
[----:B------:R-:W-:Y:S02]  /*12ad0*/  IMAD R15, R24, UR5, R29 ;  /* 0x00000005180f7c24 */ /* 0x000fe4000f8e021d */
[----:B------:R-:W1:Y:S08]  /*12ae0*/  I2F.F64.U32 R28, R30 ;  /* 0x0000001e001c7312 */ /* 0x000e700000201800 */
[----:B------:R-:W2:Y:S01]  /*12af0*/  I2F.F64.U32 R24, R15 ;  /* 0x0000000f00187312 */ /* 0x000ea20000201800 */
[----:B-1---5:R-:W-:-:S02]  /*12b00*/  DADD R28, -R10, R28 ;  /* 0x000000000a1c7229 */ /* 0x022fc4000000011c */
[----:B--2---:R-:W-:-:S06]  /*12b10*/  DADD R24, -R8, R24 ;  /* 0x0000000008187229 */ /* 0x004fcc0000000118 */
[----:B------:R-:W-:Y:S01]  /*12b20*/  DMUL R4, R4, R28 ;  /* 0x0000001c04047228 */ /* 0x000fe20000000000 */
[----:B------:R-:W-:Y:S02]  /*12b30*/  IMAD.MOV.U32 R8, RZ, RZ, 0x652b82fe ;  /* 0x652b82feff087424 */ /* 0x000fe400078e00ff */
[----:B------:R-:W-:Y:S01]  /*12b40*/  IMAD.MOV.U32 R9, RZ, RZ, 0x3ff71547 ;  /* 0x3ff71547ff097424 */ /* 0x000fe200078e00ff */
[-C--:B------:R-:W-:Y:S02]  /*12b50*/  DMUL R2, R2, R24.reuse ;  /* 0x0000001802027228 */ /* 0x080fe40000000000 */
[----:B------:R-:W-:-:S06]  /*12b60*/  DMUL R20, R20, R24 ;  /* 0x0000001814147228 */ /* 0x000fcc0000000000 */
[----:B------:R-:W-:-:S08]  /*12b70*/  DMUL R2, R2, R28 ;  /* 0x0000001c02027228 */ /* 0x000fd00000000000 */
[----:B------:R-:W-:-:S08]  /*12b80*/  DFMA R2, R24, R20, -R2 ;  /* 0x000000141802722b */ /* 0x000fd00000000802 */
        /* <DEDUP_REMOVED lines=40> */
[----:B---3--:R-:W1:Y:S09]  /*12e10*/  I2F.F64 R14, R14 ;  /* 0x0000000e000e7312 */ /* 0x008e720000201c00 */
[----:B------:R-:W-:-:S02]  /*12e20*/  IMAD R3, R8, 0x100000, R5 ;  /* 0x0010000008037824 */ /* 0x000fc400078e0205 */
[----:B------:R-:W-:Y:S01]  /*12e30*/  IMAD.MOV.U32 R2, RZ, RZ, R4 ;  /* 0x000000ffff027224 */ /* 0x000fe200078e0004 */
[----:B------:R-:W-:Y:S06]  /*12e40*/  @!P0 BRA `(.L_x_226) ;  /* 0x0000000000308947 */ /* 0x000fec0003800000 */
        /* <DEDUP_REMOVED lines=12> */
.L_x_226:
[----:B------:R-:W-:Y:S05]  /*12f10*/  BSYNC.RECONVERGENT B1 ;  /* 0x0000000000017941 */ /* 0x000fea0003800200 */
.L_x_225:
[----:B------:R-:W-:-:S08]  /*12f20*/  DFMA R2, R6, R2, R12 ;  /* 0x000000020602722b */ /* 0x000fd0000000000c */
[----:B-1----:R-:W-:Y:S02]  /*12f30*/  DADD R14, R2, -R14 ;  /* 0x00000000020e7229 */ /* 0x002fe4000000080e */
[----:B------:R-:W-:-:S06]  /*12f40*/  DADD R22, R22, R2 ;  /* 0x0000000016167229 */ /* 0x000fcc0000000002 */
[----:B------:R-:W-:-:S11]  /*12f50*/  DFMA R26, R14, R14, R26 ;  /* 0x0000000e0e1a722b */ /* 0x000fd6000000001a */
.L_x_218:
[----:B------:R-:W1:Y:S01]  /*12f60*/  MUFU.RCP64H R3, R19 ;  /* 0x0000001300037308 */ /* 0x000e620000001800 */
[----:B------:R-:W-:Y:S01]  /*12f70*/  IMAD.MOV.U32 R2, RZ, RZ, 0x1 ;  /* 0x00000001ff027424 */ /* 0x000fe200078e00ff */
[----:B------:R-:W-:Y:S01]  /*12f80*/  FSETP.GEU.AND P1, PT, |R27|, 6.5827683646048100446e-37, PT ;  /* 0x036000001b00780b */ /* 0x000fe20003f2e200 */
[----:B------:R-:W-:Y:S04]  /*12f90*/  BSSY.RECONVERGENT B2, `(.L_x_227) ;  /* 0x0000012000027945 */ /* 0x000fe80003800200 */
[----:B-1----:R-:W-:-:S08]  /*12fa0*/  DFMA R4, R2, -R18, 1 ;  /* 0x3ff000000204742b */ /* 0x002fd00000000812 */
        /* <DEDUP_REMOVED lines=16> */
.L_x_228:
[----:B------:R-:W-:Y:S05]  /*130b0*/  BSYNC.RECONVERGENT B2 ;  /* 0x0000000000027941 */ /* 0x000fea0003800200 */
.L_x_227:
[----:B------:R-:W-:Y:S01]  /*130c0*/  DADD R4, -R4, 1 ;  /* 0x3ff0000004047429 */ /* 0x000fe20000000100 */
[----:B------:R1:W-:Y:S06]  /*130d0*/  STG.E.64 desc[UR12][R16.64], R22 ;  /* 0x0000001610007986 */ /* 0x0003ec000c101b0c */
[----:B------:R1:W-:Y:S01]  /*130e0*/  STG.E.64 desc[UR12][R16.64+0x30], R4 ;  /* 0x0000300410007986 */ /* 0x0003e2000c101b0c */
[----:B------:R-:W-:Y:S05]  /*130f0*/  @!P6 BRA `(.L_x_229) ;  /* 0xfffffed00048e947 */ /* 0x000fea000383ffff */
[----:B------:R-:W-:Y:S05]  /*13100*/  BSYNC.RECONVERGENT B0 ;  /* 0x0000000000007941 */ /* 0x000fea0003800200 */
.L_x_0:
[----:B------:R-:W-:Y:S05]  /*13110*/  WARPSYNC.ALL ;  /* 0x0000000000007948 */ /* 0x000fea0003800000 */
[----:B------:R-:W-:Y:S05]  /*13120*/  EXIT ;  /* 0x000000000000794d */ /* 0x000fea0003800000 */
        .weak           $__internal_0_$__cuda_sm20_dblrcp_rn_slowpath_v3
        .type           $__internal_0_$__cuda_sm20_dblrcp_rn_slowpath_v3,@function
        .size           $__internal_0_$__cuda_sm20_dblrcp_rn_slowpath_v3,($__internal_1_$__cuda_sm20_div_rn_f64_full - $__internal_0_$__cuda_sm20_dblrcp_rn_slowpath_v3)
$__internal_0_$__cuda_sm20_dblrcp_rn_slowpath_v3:
[----:B------:R-:W-:Y:S01]  /*13130*/  MOV R10, R8 ;  /* 0x00000008000a7202 */ /* 0x000fe20000000f00 */
[----:B------:R-:W-:Y:S01]  /*13140*/  IMAD.MOV.U32 R11, RZ, RZ, R9 ;  /* 0x000000ffff0b7224 */ /* 0x000fe200078e0009 */
[----:B------:R-:W-:Y:S05]  /*13150*/  BSSY.RECONVERGENT B6, `(.L_x_230) ;  /* 0x0000025000067945 */ /* 0x000fea0003800200 */
[----:B------:R-:W-:-:S14]  /*13160*/  DSETP.GTU.AND P0, PT, |R10|, +INF , PT ;  /* 0x7ff000000a00742a */ /* 0x000fdc0003f0c200 */
[----:B------:R-:W-:Y:S05]  /*13170*/  @P0 BRA `(.L_x_231) ;  /* 0x0000000000800947 */ /* 0x000fea0003800000 */
[----:B------:R-:W-:-:S05]  /*13180*/  LOP3.LUT R6, R9, 0x7fffffff, RZ, 0xc0, !PT ;  /* 0x7fffffff09067812 */ /* 0x000fca00078ec0ff */
[----:B------:R-:W-:-:S05]  /*13190*/  VIADD R4, R6, 0xffffffff ;  /* 0xffffffff06047836 */ /* 0x000fca0000000000 */
[----:B------:R-:W-:-:S13]  /*131a0*/  ISETP.GE.U32.AND P0, PT, R4, 0x7fefffff, PT ;  /* 0x7fefffff0400780c */ /* 0x000fda0003f06070 */
[----:B------:R-:W-:Y:S01]  /*131b0*/  @P0 LOP3.LUT R5, R11, 0x7ff00000, RZ, 0x3c, !PT ;  /* 0x7ff000000b050812 */ /* 0x000fe200078e3cff */
[----:B------:R-:W-:Y:S01]  /*131c0*/  @P0 IMAD.MOV.U32 R4, RZ, RZ, RZ ;  /* 0x000000ffff040224 */ /* 0x000fe200078e00ff */
[----:B------:R-:W-:Y:S06]  /*131d0*/  @P0 BRA `(.L_x_232) ;  /* 0x0000000000700947 */ /* 0x000fec0003800000 */
[----:B------:R-:W-:-:S13]  /*131e0*/  ISETP.GE.U32.AND P0, PT, R6, 0x1000001, PT ;  /* 0x010000010600780c */ /* 0x000fda0003f06070 */
[----:B------:R-:W-:Y:S05]  /*131f0*/  @!P0 BRA `(.L_x_233) ;  /* 0x0000000000388947 */ /* 0x000fea0003800000 */
[----:B------:R-:W-:Y:S01]  /*13200*/  IADD3 R5, PT, PT, R11, -0x3fe00000, RZ ;  /* 0xc02000000b057810 */ /* 0x000fe20007ffe0ff */
[----:B------:R-:W-:Y:S02]  /*13210*/  IMAD.MOV.U32 R4, RZ, RZ, R10 ;  /* 0x000000ffff047224 */ /* 0x000fe400078e000a */
[----:B------:R-:W-:Y:S01]  /*13220*/  IMAD.MOV.U32 R6, RZ, RZ, R13 ;  /* 0x000000ffff067224 */ /* 0x000fe200078e000d */
[----:B------:R-:W0:Y:S05]  /*13230*/  MUFU.RCP64H R7, R5 ;  /* 0x0000000500077308 */ /* 0x000e2a0000001800 */
[----:B0-----:R-:W-:-:S08]  /*13240*/  DFMA R8, -R4, R6, 1 ;  /* 0x3ff000000408742b */ /* 0x001fd00000000106 */
[----:B------:R-:W-:-:S08]  /*13250*/  DFMA R8, R8, R8, R8 ;  /* 0x000000080808722b */ /* 0x000fd00000000008 */
[----:B------:R-:W-:-:S08]  /*13260*/  DFMA R8, R6, R8, R6 ;  /* 0x000000080608722b */ /* 0x000fd00000000006 */
[----:B------:R-:W-:-:S08]  /*13270*/  DFMA R6, -R4, R8, 1 ;  /* 0x3ff000000406742b */ /* 0x000fd00000000108 */
[----:B------:R-:W-:-:S08]  /*13280*/  DFMA R6, R8, R6, R8 ;  /* 0x000000060806722b */ /* 0x000fd00000000008 */
[----:B------:R-:W-:-:S08]  /*13290*/  DMUL R6, R6, 2.2250738585072013831e-308 ;  /* 0x0010000006067828 */ /* 0x000fd00000000000 */
[----:B------:R-:W-:-:S08]  /*132a0*/  DFMA R8, -R10, R6, 1 ;  /* 0x3ff000000a08742b */ /* 0x000fd00000000106 */
[----:B------:R-:W-:-:S08]  /*132b0*/  DFMA R8, R8, R8, R8 ;  /* 0x000000080808722b */ /* 0x000fd00000000008 */
[----:B------:R-:W-:Y:S01]  /*132c0*/  DFMA R4, R6, R8, R6 ;  /* 0x000000080604722b */ /* 0x000fe20000000006 */
[----:B------:R-:W-:Y:S10]  /*132d0*/  BRA `(.L_x_232) ;  /* 0x0000000000307947 */ /* 0x000ff40003800000 */
.L_x_233:
[----:B------:R-:W-:Y:S01]  /*132e0*/  DMUL R6, R10, 8.11296384146066816958e+31 ;  /* 0x469000000a067828 */ /* 0x000fe20000000000 */
[----:B------:R-:W-:-:S05]  /*132f0*/  IMAD.MOV.U32 R4, RZ, RZ, R13 ;  /* 0x000000ffff047224 */ /* 0x000fca00078e000d */
[----:B------:R-:W0:Y:S02]  /*13300*/  MUFU.RCP64H R5, R7 ;  /* 0x0000000700057308 */ /* 0x000e240000001800 */
[----:B0-----:R-:W-:-:S08]  /*13310*/  DFMA R8, -R6, R4, 1 ;  /* 0x3ff000000608742b */ /* 0x001fd00000000104 */
[----:B------:R-:W-:-:S08]  /*13320*/  DFMA R8, R8, R8, R8 ;  /* 0x000000080808722b */ /* 0x000fd00000000008 */
[----:B------:R-:W-:-:S08]  /*13330*/  DFMA R8, R4, R8, R4 ;  /* 0x000000080408722b */ /* 0x000fd00000000004 */
[----:B------:R-:W-:-:S08]  /*13340*/  DFMA R4, -R6, R8, 1 ;  /* 0x3ff000000604742b */ /* 0x000fd00000000108 */
[----:B------:R-:W-:-:S08]  /*13350*/  DFMA R4, R8, R4, R8 ;  /* 0x000000040804722b */ /* 0x000fd00000000008 */
[----:B------:R-:W-:Y:S01]  /*13360*/  DMUL R4, R4, 8.11296384146066816958e+31 ;  /* 0x4690000004047828 */ /* 0x000fe20000000000 */
[----:B------:R-:W-:Y:S10]  /*13370*/  BRA `(.L_x_232) ;  /* 0x0000000000087947 */ /* 0x000ff40003800000 */
.L_x_231:
[----:B------:R-:W-:Y:S02]  /*13380*/  LOP3.LUT R5, R11, 0x80000, RZ, 0xfc, !PT ;  /* 0x000800000b057812 */ /* 0x000fe400078efcff */
[----:B------:R-:W-:-:S07]  /*13390*/  MOV R4, R10 ;  /* 0x0000000a00047202 */ /* 0x000fce0000000f00 */
.L_x_232:
[----:B------:R-:W-:Y:S05]  /*133a0*/  BSYNC.RECONVERGENT B6 ;  /* 0x0000000000067941 */ /* 0x000fea0003800200 */
.L_x_230:
[----:B------:R-:W-:Y:S02]  /*133b0*/  IMAD.MOV.U32 R6, RZ, RZ, R4 ;  /* 0x000000ffff067224 */ /* 0x000fe400078e0004 */
[----:B------:R-:W-:Y:S01]  /*133c0*/  IMAD.MOV.U32 R7, RZ, RZ, R5 ;  /* 0x000000ffff077224 */ /* 0x000fe200078e0005 */
[----:B------:R-:W-:Y:S01]  /*133d0*/  MOV R5, 0x0 ;  /* 0x0000000000057802 */ /* 0x000fe20000000f00 */
[----:B------:R-:W-:-:S04]  /*133e0*/  IMAD.MOV.U32 R4, RZ, RZ, R12 ;  /* 0x000000ffff047224 */ /* 0x000fc800078e000c */
[----:B------:R-:W-:Y:S05]  /*133f0*/  RET.REL.NODEC R4 `(gaussFitter) ;  /* 0xfffffecc04007950 */ /* 0x000fea0003c3ffff */
        .weak           $__internal_1_$__cuda_sm20_div_rn_f64_full
        .type           $__internal_1_$__cuda_sm20_div_rn_f64_full,@function
        .size           $__internal_1_$__cuda_sm20_div_rn_f64_full,($gaussFitter$__internal_trig_reduction_slowpathd - $__internal_1_$__cuda_sm20_div_rn_f64_full)
$__internal_1_$__cuda_sm20_div_rn_f64_full:
[C---:B------:R-:W-:Y:S01]  /*13400*/  FSETP.GEU.AND P0, PT, |R13|.reuse, 1.469367938527859385e-39, PT ;  /* 0x001000000d00780b */ /* 0x040fe20003f0e200 */
[----:B------:R-:W-:Y:S01]  /*13410*/  IMAD.MOV.U32 R57, RZ, RZ, R5 ;  /* 0x000000ffff397224 */ /* 0x000fe200078e0005 */
[----:B------:R-:W-:Y:S01]  /*13420*/  LOP3.LUT R14, R13, 0x800fffff, RZ, 0xc0, !PT ;  /* 0x800fffff0d0e7812 */ /* 0x000fe200078ec0ff */
[----:B------:R-:W-:Y:S01]  /*13430*/  IMAD.MOV.U32 R56, RZ, RZ, R4 ;  /* 0x000000ffff387224 */ /* 0x000fe200078e0004 */
[----:B------:R-:W-:Y:S01]  /*13440*/  MOV R64, 0x1 ;  /* 0x0000000100407802 */ /* 0x000fe20000000f00 */
[----:B------:R-:W-:Y:S01]  /*13450*/  IMAD.MOV.U32 R5, RZ, RZ, 0x1ca00000 ;  /* 0x1ca00000ff057424 */ /* 0x000fe200078e00ff */
[----:B------:R-:W-:Y:S01]  /*13460*/  LOP3.LUT R15, R14, 0x3ff00000, RZ, 0xfc, !PT ;  /* 0x3ff000000e0f7812 */ /* 0x000fe200078efcff */
[----:B------:R-:W-:Y:S01]  /*13470*/  IMAD.MOV.U32 R14, RZ, RZ, R12 ;  /* 0x000000ffff0e7224 */ /* 0x000fe200078e000c */
[C---:B------:R-:W-:Y:S01]  /*13480*/  FSETP.GEU.AND P1, PT, |R57|.reuse, 1.469367938527859385e-39, PT ;  /* 0x001000003900780b */ /* 0x040fe20003f2e200 */
[----:B------:R-:W-:Y:S01]  /*13490*/  IMAD.MOV.U32 R60, RZ, RZ, R56 ;  /* 0x000000ffff3c7224 */ /* 0x000fe200078e0038 */
[----:B------:R-:W-:Y:S01]  /*134a0*/  LOP3.LUT R7, R57, 0x7ff00000, RZ, 0xc0, !PT ;  /* 0x7ff0000039077812 */ /* 0x000fe200078ec0ff */
[----:B------:R-:W-:Y:S01]  /*134b0*/  BSSY.RECONVERGENT B1, `(.L_x_234) ;  /* 0x0000053000017945 */ /* 0x000fe20003800200 */
[----:B------:R-:W-:Y:S01]  /*134c0*/  LOP3.LUT R9, R13, 0x7ff00000, RZ, 0xc0, !PT ;  /* 0x7ff000000d097812 */ /* 0x000fe200078ec0ff */
[----:B------:R-:W-:-:S03]  /*134d0*/  @!P0 DMUL R14, R12, 8.98846567431157953865e+307 ;  /* 0x7fe000000c0e8828 */ /* 0x000fc60000000000 */
[----:B------:R-:W-:-:S03]  /*134e0*/  ISETP.GE.U32.AND P3, PT, R7, R9, PT ;  /* 0x000000090700720c */ /* 0x000fc60003f66070 */
[----:B------:R-:W0:Y:S01]  /*134f0*/  MUFU.RCP64H R65, R15 ;  /* 0x0000000f00417308 */ /* 0x000e220000001800 */
[----:B------:R-:W-:Y:S01]  /*13500*/  SEL R8, R5, 0x63400000, !P3 ;  /* 0x6340000005087807 */ /* 0x000fe20005800000 */
[----:B------:R-:W-:Y:S01]  /*13510*/  @!P1 IMAD.MOV.U32 R62, RZ, RZ, RZ ;  /* 0x000000ffff3e9224 */ /* 0x000fe200078e00ff */
[----:B------:R-:W-:Y:S02]  /*13520*/  @!P1 LOP3.LUT R4, R13, 0x7ff00000, RZ, 0xc0, !PT ;  /* 0x7ff000000d049812 */ /* 0x000fe400078ec0ff */
[----:B------:R-:W-:Y:S02]  /*13530*/  LOP3.LUT R61, R8, 0x800fffff, R57, 0xf8, !PT ;  /* 0x800fffff083d7812 */ /* 0x000fe400078ef839 */
[----:B------:R-:W-:Y:S02]  /*13540*/  @!P1 ISETP.GE.U32.AND P2, PT, R7, R4, PT ;  /* 0x000000040700920c */ /* 0x000fe40003f46070 */
[----:B------:R-:W-:Y:S02]  /*13550*/  @!P0 LOP3.LUT R9, R15, 0x7ff00000, RZ, 0xc0, !PT ;  /* 0x7ff000000f098812 */ /* 0x000fe400078ec0ff */
[----:B------:R-:W-:-:S04]  /*13560*/  @!P1 SEL R4, R5, 0x63400000, !P2 ;  /* 0x6340000005049807 */ /* 0x000fc80005000000 */
[----:B------:R-:W-:Y:S01]  /*13570*/  @!P1 LOP3.LUT R4, R4, 0x80000000, R57, 0xf8, !PT ;  /* 0x8000000004049812 */ /* 0x000fe200078ef839 */
[----:B0-----:R-:W-:-:S03]  /*13580*/  DFMA R10, R64, -R14, 1 ;  /* 0x3ff00000400a742b */ /* 0x001fc6000000080e */
[----:B------:R-:W-:Y:S02]  /*13590*/  @!P1 LOP3.LUT R63, R4, 0x100000, RZ, 0xfc, !PT ;  /* 0x00100000043f9812 */ /* 0x000fe400078efcff */
[----:B------:R-:W-:-:S03]  /*135a0*/  MOV R4, R7 ;  /* 0x0000000700047202 */ /* 0x000fc60000000f00 */
[----:B------:R-:W-:Y:S02]  /*135b0*/  DFMA R10, R10, R10, R10 ;  /* 0x0000000a0a0a722b */ /* 0x000fe4000000000a */
[----:B------:R-:W-:-:S06]  /*135c0*/  @!P1 DFMA R60, R60, 2, -R62 ;  /* 0x400000003c3c982b */ /* 0x000fcc000000083e */
[----:B------:R-:W-:-:S04]  /*135d0*/  DFMA R64, R64, R10, R64 ;  /* 0x0000000a4040722b */ /* 0x000fc80000000040 */
[----:B------:R-:W-:-:S04]  /*135e0*/  @!P1 LOP3.LUT R4, R61, 0x7ff00000, RZ, 0xc0, !PT ;  /* 0x7ff000003d049812 */ /* 0x000fc800078ec0ff */
[----:B------:R-:W-:Y:S01]  /*135f0*/  DFMA R10, R64, -R14, 1 ;  /* 0x3ff00000400a742b */ /* 0x000fe2000000080e */
[----:B------:R-:W-:-:S05]  /*13600*/  VIADD R8, R4, 0xffffffff ;  /* 0xffffffff04087836 */ /* 0x000fca0000000000 */
[----:B------:R-:W-:Y:S02]  /*13610*/  ISETP.GT.U32.AND P0, PT, R8, 0x7feffffe, PT ;  /* 0x7feffffe0800780c */ /* 0x000fe40003f04070 */
[----:B------:R-:W-:Y:S01]  /*13620*/  DFMA R64, R64, R10, R64 ;  /* 0x0000000a4040722b */ /* 0x000fe20000000040 */
[----:B------:R-:W-:-:S05]  /*13630*/  VIADD R10, R9, 0xffffffff ;  /* 0xffffffff090a7836 */ /* 0x000fca0000000000 */
[----:B------:R-:W-:Y:S02]  /*13640*/  ISETP.GT.U32.OR P0, PT, R10, 0x7feffffe, P0 ;  /* 0x7feffffe0a00780c */ /* 0x000fe40000704470 */
[----:B------:R-:W-:-:S08]  /*13650*/  DMUL R62, R64, R60 ;  /* 0x0000003c403e7228 */ /* 0x000fd00000000000 */
[----:B------:R-:W-:-:S08]  /*13660*/  DFMA R66, R62, -R14, R60 ;  /* 0x8000000e3e42722b */ /* 0x000fd0000000003c */
[----:B------:R-:W-:Y:S01]  /*13670*/  DFMA R10, R64, R66, R62 ;  /* 0x00000042400a722b */ /* 0x000fe2000000003e */
[----:B------:R-:W-:Y:S10]  /*13680*/  @P0 BRA `(.L_x_235) ;  /* 0x0000000000740947 */ /* 0x000ff40003800000 */
[----:B------:R-:W-:-:S04]  /*13690*/  LOP3.LUT R4, R13, 0x7ff00000, RZ, 0xc0, !PT ;  /* 0x7ff000000d047812 */ /* 0x000fc800078ec0ff */
[CC--:B------:R-:W-:Y:S02]  /*136a0*/  VIADDMNMX R8, R7.reuse, -R4.reuse, 0xb9600000, !PT ;  /* 0xb960000007087446 */ /* 0x0c0fe40007800904 */
[----:B------:R-:W-:Y:S02]  /*136b0*/  ISETP.GE.U32.AND P0, PT, R7, R4, PT ;  /* 0x000000040700720c */ /* 0x000fe40003f06070 */
[----:B------:R-:W-:Y:S02]  /*136c0*/  VIMNMX R8, PT, PT, R8, 0x46a00000, PT ;  /* 0x46a0000008087848 */ /* 0x000fe40003fe0100 */
[----:B------:R-:W-:-:S05]  /*136d0*/  SEL R5, R5, 0x63400000, !P0 ;  /* 0x6340000005057807 */ /* 0x000fca0004000000 */
[----:B------:R-:W-:Y:S02]  /*136e0*/  IMAD.IADD R5, R8, 0x1, -R5 ;  /* 0x0000000108057824 */ /* 0x000fe400078e0a05 */
[----:B------:R-:W-:-:S03]  /*136f0*/  IMAD.MOV.U32 R8, RZ, RZ, RZ ;  /* 0x000000ffff087224 */ /* 0x000fc600078e00ff */
[----:B------:R-:W-:-:S06]  /*13700*/  IADD3 R9, PT, PT, R5, 0x7fe00000, RZ ;  /* 0x7fe0000005097810 */ /* 0x000fcc0007ffe0ff */
[----:B------:R-:W-:-:S10]  /*13710*/  DMUL R62, R10, R8 ;  /* 0x000000080a3e7228 */ /* 0x000fd40000000000 */
[----:B------:R-:W-:-:S13]  /*13720*/  FSETP.GTU.AND P0, PT, |R63|, 1.469367938527859385e-39, PT ;  /* 0x001000003f00780b */ /* 0x000fda0003f0c200 */
[----:B------:R-:W-:Y:S05]  /*13730*/  @P0 BRA `(.L_x_236) ;  /* 0x0000000000a80947 */ /* 0x000fea0003800000 */
[----:B------:R-:W-:-:S06]  /*13740*/  DFMA R14, R10, -R14, R60 ;  /* 0x8000000e0a0e722b */ /* 0x000fcc000000003c */
[----:B------:R-:W-:-:S04]  /*13750*/  IMAD.MOV.U32 R14, RZ, RZ, RZ ;  /* 0x000000ffff0e7224 */ /* 0x000fc800078e00ff */
[C---:B------:R-:W-:Y:S02]  /*13760*/  FSETP.NEU.AND P0, PT, R15.reuse, RZ, PT ;  /* 0x000000ff0f00720b */ /* 0x040fe40003f0d000 */
[----:B------:R-:W-:-:S04]  /*13770*/  LOP3.LUT R12, R15, 0x80000000, R13, 0x48, !PT ;  /* 0x800000000f0c7812 */ /* 0x000fc800078e480d */
[----:B------:R-:W-:-:S07]  /*13780*/  LOP3.LUT R15, R12, R9, RZ, 0xfc, !PT ;  /* 0x000000090c0f7212 */ /* 0x000fce00078efcff */
[----:B------:R-:W-:Y:S05]  /*13790*/  @!P0 BRA `(.L_x_236) ;  /* 0x0000000000908947 */ /* 0x000fea0003800000 */
[----:B------:R-:W-:Y:S01]  /*137a0*/  IMAD.MOV R9, RZ, RZ, -R5 ;  /* 0x000000ffff097224 */ /* 0x000fe200078e0a05 */
[----:B------:R-:W-:Y:S02]  /*137b0*/  MOV R8, RZ ;  /* 0x000000ff00087202 */ /* 0x000fe40000000f00 */
[----:B------:R-:W-:-:S04]  /*137c0*/  IADD3 R5, PT, PT, -R5, -0x43300000, RZ ;  /* 0xbcd0000005057810 */ /* 0x000fc80007ffe1ff */
[----:B------:R-:W-:Y:S02]  /*137d0*/  DFMA R8, R62, -R8, R10 ;  /* 0x800000083e08722b */ /* 0x000fe4000000000a */
[----:B------:R-:W-:-:S08]  /*137e0*/  DMUL.RP R10, R10, R14 ;  /* 0x0000000e0a0a7228 */ /* 0x000fd00000008000 */
[----:B------:R-:W-:Y:S02]  /*137f0*/  FSETP.NEU.AND P0, PT, |R9|, R5, PT ;  /* 0x000000050900720b */ /* 0x000fe40003f0d200 */
[----:B------:R-:W-:Y:S02]  /*13800*/  LOP3.LUT R12, R11, R12, RZ, 0x3c, !PT ;  /* 0x0000000c0b0c7212 */ /* 0x000fe400078e3cff */
[----:B------:R-:W-:Y:S02]  /*13810*/  FSEL R4, R10, R62, !P0 ;  /* 0x0000003e0a047208 */ /* 0x000fe40004000000 */
[----:B------:R-:W-:-:S03]  /*13820*/  FSEL R5, R12, R63, !P0 ;  /* 0x0000003f0c057208 */ /* 0x000fc60004000000 */
[----:B------:R-:W-:Y:S02]  /*13830*/  IMAD.MOV.U32 R62, RZ, RZ, R4 ;  /* 0x000000ffff3e7224 */ /* 0x000fe400078e0004 */
[----:B------:R-:W-:Y:S01]  /*13840*/  IMAD.MOV.U32 R63, RZ, RZ, R5 ;  /* 0x000000ffff3f7224 */ /* 0x000fe200078e0005 */
[----:B------:R-:W-:Y:S06]  /*13850*/  BRA `(.L_x_236) ;  /* 0x0000000000607947 */ /* 0x000fec0003800000 */
.L_x_235:
[----:B------:R-:W-:-:S14]  /*13860*/  DSETP.NAN.AND P0, PT, R56, R56, PT ;  /* 0x000000383800722a */ /* 0x000fdc0003f08000 */
[----:B------:R-:W-:Y:S05]  /*13870*/  @P0 BRA `(.L_x_237) ;  /* 0x00000000004c0947 */ /* 0x000fea0003800000 */
[----:B------:R-:W-:-:S14]  /*13880*/  DSETP.NAN.AND P0, PT, R12, R12, PT ;  /* 0x0000000c0c00722a */ /* 0x000fdc0003f08000 */
[----:B------:R-:W-:Y:S05]  /*13890*/  @P0 BRA `(.L_x_238) ;  /* 0x0000000000340947 */ /* 0x000fea0003800000 */
[----:B------:R-:W-:Y:S01]  /*138a0*/  ISETP.NE.AND P0, PT, R4, R9, PT ;  /* 0x000000090400720c */ /* 0x000fe20003f05270 */
[----:B------:R-:W-:Y:S01]  /*138b0*/  IMAD.MOV.U32 R62, RZ, RZ, 0x0 ;  /* 0x00000000ff3e7424 */ /* 0x000fe200078e00ff */
[----:B------:R-:W-:-:S11]  /*138c0*/  MOV R63, 0xfff80000 ;  /* 0xfff80000003f7802 */ /* 0x000fd60000000f00 */
[----:B------:R-:W-:Y:S05]  /*138d0*/  @!P0 BRA `(.L_x_236) ;  /* 0x0000000000408947 */ /* 0x000fea0003800000 */
[----:B------:R-:W-:Y:S02]  /*138e0*/  ISETP.NE.AND P0, PT, R4, 0x7ff00000, PT ;  /* 0x7ff000000400780c */ /* 0x000fe40003f05270 */
[----:B------:R-:W-:Y:S02]  /*138f0*/  LOP3.LUT R13, R57, 0x80000000, R13, 0x48, !PT ;  /* 0x80000000390d7812 */ /* 0x000fe400078e480d */
[----:B------:R-:W-:-:S13]  /*13900*/  ISETP.EQ.OR P0, PT, R9, RZ, !P0 ;  /* 0x000000ff0900720c */ /* 0x000fda0004702670 */
[----:B------:R-:W-:Y:S01]  /*13910*/  @P0 LOP3.LUT R4, R13, 0x7ff00000, RZ, 0xfc, !PT ;  /* 0x7ff000000d040812 */ /* 0x000fe200078efcff */
[----:B------:R-:W-:Y:S02]  /*13920*/  @!P0 IMAD.MOV.U32 R62, RZ, RZ, RZ ;  /* 0x000000ffff3e8224 */ /* 0x000fe400078e00ff */
[----:B------:R-:W-:Y:S01]  /*13930*/  @!P0 IMAD.MOV.U32 R63, RZ, RZ, R13 ;  /* 0x000000ffff3f8224 */ /* 0x000fe200078e000d */
[----:B------:R-:W-:Y:S01]  /*13940*/  @P0 MOV R63, R4 ;  /* 0x00000004003f0202 */ /* 0x000fe20000000f00 */
[----:B------:R-:W-:Y:S01]  /*13950*/  @P0 IMAD.MOV.U32 R62, RZ, RZ, RZ ;  /* 0x000000ffff3e0224 */ /* 0x000fe200078e00ff */
[----:B------:R-:W-:Y:S06]  /*13960*/  BRA `(.L_x_236) ;  /* 0x00000000001c7947 */ /* 0x000fec0003800000 */
.L_x_238:
[----:B------:R-:W-:Y:S01]  /*13970*/  LOP3.LUT R5, R13, 0x80000, RZ, 0xfc, !PT ;  /* 0x000800000d057812 */ /* 0x000fe200078efcff */
[----:B------:R-:W-:-:S04]  /*13980*/  IMAD.MOV.U32 R62, RZ, RZ, R12 ;  /* 0x000000ffff3e7224 */ /* 0x000fc800078e000c */
[----:B------:R-:W-:Y:S01]  /*13990*/  IMAD.MOV.U32 R63, RZ, RZ, R5 ;  /* 0x000000ffff3f7224 */ /* 0x000fe200078e0005 */
[----:B------:R-:W-:Y:S06]  /*139a0*/  BRA `(.L_x_236) ;  /* 0x00000000000c7947 */ /* 0x000fec0003800000 */
.L_x_237:
[----:B------:R-:W-:Y:S01]  /*139b0*/  LOP3.LUT R5, R57, 0x80000, RZ, 0xfc, !PT ;  /* 0x0008000039057812 */ /* 0x000fe200078efcff */
[----:B------:R-:W-:-:S03]  /*139c0*/  IMAD.MOV.U32 R62, RZ, RZ, R56 ;  /* 0x000000ffff3e7224 */ /* 0x000fc600078e0038 */
[----:B------:R-:W-:-:S07]  /*139d0*/  MOV R63, R5 ;  /* 0x00000005003f7202 */ /* 0x000fce0000000f00 */
.L_x_236:
[----:B------:R-:W-:Y:S05]  /*139e0*/  BSYNC.RECONVERGENT B1 ;  /* 0x0000000000017941 */ /* 0x000fea0003800200 */
.L_x_234:
[----:B------:R-:W-:Y:S02]  /*139f0*/  IMAD.MOV.U32 R7, RZ, RZ, 0x0 ;  /* 0x00000000ff077424 */ /* 0x000fe400078e00ff */
[----:B------:R-:W-:Y:S02]  /*13a00*/  IMAD.MOV.U32 R4, RZ, RZ, R62 ;  /* 0x000000ffff047224 */ /* 0x000fe400078e003e */
[----:B------:R-:W-:Y:S01]  /*13a10*/  IMAD.MOV.U32 R5, RZ, RZ, R63 ;  /* 0x000000ffff057224 */ /* 0x000fe200078e003f */
[----:B------:R-:W-:Y:S06]  /*13a20*/  RET.REL.NODEC R6 `(gaussFitter) ;  /* 0xfffffec406747950 */ /* 0x000fec0003c3ffff */
        .type           $gaussFitter$__internal_trig_reduction_slowpathd,@function
        .size           $gaussFitter$__internal_trig_reduction_slowpathd,(.L_x_249 - $gaussFitter$__internal_trig_reduction_slowpathd)
$gaussFitter$__internal_trig_reduction_slowpathd:
[----:B------:R-:W-:Y:S01]  /*13a30*/  SHF.R.U32.HI R55, RZ, 0x14, R47 ;  /* 0x00000014ff377819 */ /* 0x000fe2000001162f */
[----:B------:R-:W-:-:S03]  /*13a40*/  HFMA2 R6, -RZ, RZ, 0, 0 ;  /* 0x00000000ff067431 */ /* 0x000fc600000001ff */
[----:B------:R-:W-:-:S04]  /*13a50*/  LOP3.LUT R4, R55, 0x7ff, RZ, 0xc0, !PT ;  /* 0x000007ff37047812 */ /* 0x000fc800078ec0ff */
[----:B------:R-:W-:-:S13]  /*13a60*/  ISETP.NE.AND P0, PT, R4, 0x7ff, PT ;  /* 0x000007ff0400780c */ /* 0x000fda0003f05270 */
[----:B------:R-:W-:Y:S05]  /*13a70*/  @!P0 BRA `(.L_x_239) ;  /* 0x0000000800488947 */ /* 0x000fea0003800000 */
[----:B------:R-:W-:Y:S01]  /*13a80*/  VIADD R5, R4, 0xfffffc00 ;  /* 0xfffffc0004057836 */ /* 0x000fe20000000000 */
[----:B------:R-:W-:Y:S01]  /*13a90*/  BSSY.RECONVERGENT B1, `(.L_x_240) ;  /* 0x000002f000017945 */ /* 0x000fe20003800200 */
[----:B------:R-:W-:-:S03]  /*13aa0*/  CS2R R66, SRZ ;  /* 0x0000000000427805 */ /* 0x000fc6000001ff00 */
[----:B------:R-:W-:Y:S02]  /*13ab0*/  SHF.R.U32.HI R4, RZ, 0x6, R5 ;  /* 0x00000006ff047819 */ /* 0x000fe40000011605 */
[----:B------:R-:W-:Y:S02]  /*13ac0*/  ISETP.GE.U32.AND P0, PT, R5, 0x80, PT ;  /* 0x000000800500780c */ /* 0x000fe40003f06070 */
[C---:B------:R-:W-:Y:S02]  /*13ad0*/  IADD3 R5, PT, PT, -R4.reuse, 0x13, RZ ;  /* 0x0000001304057810 */ /* 0x040fe40007ffe1ff */
[----:B------:R-:W-:Y:S02]  /*13ae0*/  IADD3 R10, PT, PT, -R4, 0xf, RZ ;  /* 0x0000000f040a7810 */ /* 0x000fe40007ffe1ff */
[----:B------:R-:W-:-:S04]  /*13af0*/  SEL R5, R5, 0x12, P0 ;  /* 0x0000001205057807 */ /* 0x000fc80000000000 */
[----:B------:R-:W-:-:S13]  /*13b00*/  ISETP.GE.AND P0, PT, R10, R5, PT ;  /* 0x000000050a00720c */ /* 0x000fda0003f06270 */
[----:B------:R-:W-:Y:S05]  /*13b10*/  @P0 BRA `(.L_x_241) ;  /* 0x0000000000980947 */ /* 0x000fea0003800000 */
[----:B------:R-:W0:Y:S01]  /*13b20*/  LDC.64 R62, c[0x0][0x358] ;  /* 0x0000d600ff3e7b82 */ /* 0x000e220000000a00 */
[C---:B------:R-:W-:Y:S01]  /*13b30*/  SHF.L.U64.HI R6, R8.reuse, 0xb, R47 ;  /* 0x0000000b08067819 */ /* 0x040fe2000001022f */
[----:B------:R-:W-:Y:S01]  /*13b40*/  BSSY.RECONVERGENT B5, `(.L_x_242) ;  /* 0x0000022000057945 */ /* 0x000fe20003800200 */
[----:B------:R-:W-:Y:S01]  /*13b50*/  IMAD.SHL.U32 R7, R8, 0x800, RZ ;  /* 0x0000080008077824 */ /* 0x000fe200078e00ff */
[----:B------:R-:W-:Y:S01]  /*13b60*/  IADD3 R9, PT, PT, RZ, -R4, -R5 ;  /* 0x80000004ff097210 */ /* 0x000fe20007ffe805 */
[----:B------:R-:W-:Y:S01]  /*13b70*/  IMAD.MOV.U32 R8, RZ, RZ, RZ ;  /* 0x000000ffff087224 */ /* 0x000fe200078e00ff */
[----:B------:R-:W-:Y:S02]  /*13b80*/  CS2R R66, SRZ ;  /* 0x0000000000427805 */ /* 0x000fe4000001ff00 */
[----:B------:R-:W-:-:S07]  /*13b90*/  LOP3.LUT R6, R6, 0x80000000, RZ, 0xfc, !PT ;  /* 0x8000000006067812 */ /* 0x000fce00078efcff */
.L_x_243:
[----:B------:R-:W1:Y:S01]  /*13ba0*/  LDC.64 R12, c[0x4][RZ] ;  /* 0x01000000ff0c7b82 */ /* 0x000e620000000a00 */
[----:B0-----:R-:W-:Y:S02]  /*13bb0*/  R2UR UR22, R62 ;  /* 0x000000003e1672ca */ /* 0x001fe400000e0000 */
[----:B------:R-:W-:Y:S01]  /*13bc0*/  R2UR UR23, R63 ;  /* 0x000000003f1772ca */ /* 0x000fe200000e0000 */
[----:B-1----:R-:W-:-:S12]  /*13bd0*/  IMAD.WIDE R64, R10, 0x8, R12 ;  /* 0x000000080a407825 */ /* 0x002fd800078e020c */
[----:B------:R-:W2:Y:S01]  /*13be0*/  LDG.E.64.CONSTANT R64, desc[UR22][R64.64] ;  /* 0x0000001640407981 */ /* 0x000ea2000c1e9b00 */
[----:B------:R-:W-:Y:S01]  /*13bf0*/  VIADD R9, R9, 0x1 ;  /* 0x0000000109097836 */ /* 0x000fe20000000000 */
[C---:B------:R-:W-:Y:S01]  /*13c00*/  LEA R15, R8.reuse, R1, 0x3 ;  /* 0x00000001080f7211 */ /* 0x040fe200078e18ff */
[----:B------:R-:W-:Y:S02]  /*13c10*/  VIADD R8, R8, 0x1 ;  /* 0x0000000108087836 */ /* 0x000fe40000000000 */
[----:B------:R-:W-:Y:S02]  /*13c20*/  VIADD R10, R10, 0x1 ;  /* 0x000000010a0a7836 */ /* 0x000fe40000000000 */
[----:B--2---:R-:W-:-:S04]  /*13c30*/  IMAD.WIDE.U32 R66, P2, R64, R7, R66 ;  /* 0x0000000740427225 */ /* 0x004fc80007840042 */
[CC--:B------:R-:W-:Y:S02]  /*13c40*/  IMAD R12, R64.reuse, R6.reuse, RZ ;  /* 0x00000006400c7224 */ /* 0x0c0fe400078e02ff */
[----:B------:R-:W-:Y:S02]  /*13c50*/  IMAD R11, R65, R7, RZ ;  /* 0x00000007410b7224 */ /* 0x000fe400078e02ff */
[----:B------:R-:W-:Y:S01]  /*13c60*/  IMAD.HI.U32 R14, R64, R6, RZ ;  /* 0x00000006400e7227 */ /* 0x000fe200078e00ff */
[----:B------:R-:W-:-:S03]  /*13c70*/  IADD3 R12, P0, PT, R12, R67, RZ ;  /* 0x000000430c0c7210 */ /* 0x000fc60007f1e0ff */
[----:B------:R-:W-:Y:S01]  /*13c80*/  IMAD.X R14, RZ, RZ, R14, P2 ;  /* 0x000000ffff0e7224 */ /* 0x000fe200010e060e */
[----:B------:R-:W-:Y:S01]  /*13c90*/  IADD3 R67, P1, PT, R11, R12, RZ ;  /* 0x0000000c0b437210 */ /* 0x000fe20007f3e0ff */
[----:B------:R-:W-:-:S04]  /*13ca0*/  IMAD.HI.U32 R11, R65, R7, RZ ;  /* 0x00000007410b7227 */ /* 0x000fc800078e00ff */
[----:B------:R-:W-:Y:S01]  /*13cb0*/  IMAD.HI.U32 R12, R65, R6, RZ ;  /* 0x00000006410c7227 */ /* 0x000fe200078e00ff */
[----:B------:R-:W-:Y:S01]  /*13cc0*/  IADD3.X R14, P0, PT, R11, R14, RZ, P0, !PT ;  /* 0x0000000e0b0e7210 */ /* 0x000fe2000071e4ff */
[----:B------:R0:W-:Y:S02]  /*13cd0*/  STL.64 [R15], R66 ;  /* 0x000000420f007387 */ /* 0x0001e40000100a00 */
[----:B------:R-:W-:Y:S02]  /*13ce0*/  IMAD R13, R65, R6, RZ ;  /* 0x00000006410d7224 */ /* 0x000fe400078e02ff */
[----:B------:R-:W-:Y:S01]  /*13cf0*/  IMAD.X R12, RZ, RZ, R12, P0 ;  /* 0x000000ffff0c7224 */ /* 0x000fe200000e060c */
[----:B------:R-:W-:Y:S02]  /*13d00*/  ISETP.NE.AND P0, PT, R9, -0xf, PT ;  /* 0xfffffff10900780c */ /* 0x000fe40003f05270 */
[----:B------:R-:W-:-:S04]  /*13d10*/  IADD3.X R14, P1, PT, R13, R14, RZ, P1, !PT ;  /* 0x0000000e0d0e7210 */ /* 0x000fc80000f3e4ff */
[----:B------:R-:W-:Y:S01]  /*13d20*/  IADD3.X R11, PT, PT, RZ, R12, RZ, P1, !PT ;  /* 0x0000000cff0b7210 */ /* 0x000fe20000ffe4ff */
[----:B0-----:R-:W-:-:S03]  /*13d30*/  IMAD.MOV.U32 R66, RZ, RZ, R14 ;  /* 0x000000ffff427224 */ /* 0x001fc600078e000e */
[----:B------:R-:W-:-:S03]  /*13d40*/  MOV R67, R11 ;  /* 0x0000000b00437202 */ /* 0x000fc60000000f00 */
[----:B------:R-:W-:Y:S05]  /*13d50*/  @P0 BRA `(.L_x_243) ;  /* 0xfffffffc00900947 */ /* 0x000fea000383ffff */
[----:B------:R-:W-:Y:S05]  /*13d60*/  BSYNC.RECONVERGENT B5 ;  /* 0x0000000000057941 */ /* 0x000fea0003800200 */
.L_x_242:
[----:B------:R-:W-:-:S07]  /*13d70*/  IMAD.MOV.U32 R10, RZ, RZ, R5 ;  /* 0x000000ffff0a7224 */ /* 0x000fce00078e0005 */
.L_x_241:
[----:B------:R-:W-:Y:S05]  /*13d80*/  BSYNC.RECONVERGENT B1 ;  /* 0x0000000000017941 */ /* 0x000fea0003800200 */
.L_x_240:
[----:B------:R-:W-:Y:S01]  /*13d90*/  LOP3.LUT P0, R55, R55, 0x3f, RZ, 0xc0, !PT ;  /* 0x0000003f37377812 */ /* 0x000fe2000780c0ff */
[----:B------:R-:W-:-:S04]  /*13da0*/  IMAD.IADD R4, R4, 0x1, R10 ;  /* 0x0000000104047824 */ /* 0x000fc800078e020a */
[----:B------:R-:W-:-:S05]  /*13db0*/  IMAD.U32 R14, R4, 0x8, R1 ;  /* 0x00000008040e7824 */ /* 0x000fca00078e0001 */
[----:B------:R0:W-:Y:S04]  /*13dc0*/  STL.64 [R14+-0x78], R66 ;  /* 0xffff88420e007387 */ /* 0x0001e80000100a00 */
[----:B------:R-:W2:Y:S04]  /*13dd0*/  @P0 LDL.64 R8, [R1+0x8] ;  /* 0x0000080001080983 */ /* 0x000ea80000100a00 */
[----:B------:R-:W3:Y:S04]  /*13de0*/  LDL.64 R4, [R1+0x10] ;  /* 0x0000100001047983 */ /* 0x000ee80000100a00 */
[----:B------:R-:W0:Y:S01]  /*13df0*/  LDL.64 R6, [R1+0x18] ;  /* 0x0000180001067983 */ /* 0x000e220000100a00 */
[----:B------:R-:W-:Y:S01]  /*13e00*/  BSSY.RECONVERGENT B1, `(.L_x_244) ;  /* 0x0000035000017945 */ /* 0x000fe20003800200 */
[----:B--2---:R-:W-:-:S02]  /*13e10*/  @P0 SHF.R.U64 R13, R8, 0x1, R9 ;  /* 0x00000001080d0819 */ /* 0x004fc40000001209 */
[----:B------:R-:W-:Y:S02]  /*13e20*/  @P0 SHF.R.U32.HI R15, RZ, 0x1, R9 ;  /* 0x00000001ff0f0819 */ /* 0x000fe40000011609 */
[----:B------:R-:W-:Y:S02]  /*13e30*/  @P0 LOP3.LUT R8, R55, 0x3f, RZ, 0x3c, !PT ;  /* 0x0000003f37080812 */ /* 0x000fe400078e3cff */
[C---:B---3--:R-:W-:Y:S02]  /*13e40*/  @P0 SHF.L.U32 R12, R4.reuse, R55, RZ ;  /* 0x00000037040c0219 */ /* 0x048fe400000006ff */
[----:B------:R-:W-:Y:S02]  /*13e50*/  @P0 SHF.R.U64 R13, R13, R8, R15 ;  /* 0x000000080d0d0219 */ /* 0x000fe4000000120f */
[--C-:B------:R-:W-:Y:S02]  /*13e60*/  @P0 SHF.R.U32.HI R9, RZ, 0x1, R5.reuse ;  /* 0x00000001ff090819 */ /* 0x100fe40000011605 */
[----:B------:R-:W-:-:S02]  /*13e70*/  @P0 SHF.R.U64 R10, R4, 0x1, R5 ;  /* 0x00000001040a0819 */ /* 0x000fc40000001205 */
[----:B------:R-:W-:Y:S02]  /*13e80*/  @P0 SHF.L.U64.HI R11, R4, R55, R5 ;  /* 0x00000037040b0219 */ /* 0x000fe40000010205 */
[-C--:B------:R-:W-:Y:S02]  /*13e90*/  @P0 SHF.R.U32.HI R54, RZ, R8.reuse, R15 ;  /* 0x00000008ff360219 */ /* 0x080fe4000001160f */
[----:B------:R-:W-:Y:S02]  /*13ea0*/  @P0 LOP3.LUT R4, R12, R13, RZ, 0xfc, !PT ;  /* 0x0000000d0c040212 */ /* 0x000fe400078efcff */
[----:B0-----:R-:W-:Y:S02]  /*13eb0*/  @P0 SHF.L.U32 R14, R6, R55, RZ ;  /* 0x00000037060e0219 */ /* 0x001fe400000006ff */
[----:B------:R-:W-:Y:S02]  /*13ec0*/  @P0 SHF.R.U64 R15, R10, R8, R9 ;  /* 0x000000080a0f0219 */ /* 0x000fe40000001209 */
[----:B------:R-:W-:-:S02]  /*13ed0*/  @P0 LOP3.LUT R5, R11, R54, RZ, 0xfc, !PT ;  /* 0x000000360b050212 */ /* 0x000fc400078efcff */
[----:B------:R-:W-:Y:S02]  /*13ee0*/  @P0 SHF.R.U32.HI R10, RZ, R8, R9 ;  /* 0x00000008ff0a0219 */ /* 0x000fe40000011609 */
[----:B------:R-:W-:Y:S02]  /*13ef0*/  @P0 SHF.L.U64.HI R55, R6, R55, R7 ;  /* 0x0000003706370219 */ /* 0x000fe40000010207 */
[----:B------:R-:W-:Y:S02]  /*13f00*/  SHF.L.U32 R8, R4, 0x2, RZ ;  /* 0x0000000204087819 */ /* 0x000fe400000006ff */
[----:B------:R-:W-:Y:S02]  /*13f10*/  @P0 LOP3.LUT R6, R14, R15, RZ, 0xfc, !PT ;  /* 0x0000000f0e060212 */ /* 0x000fe400078efcff */
[----:B------:R-:W-:Y:S02]  /*13f20*/  SHF.L.U64.HI R4, R4, 0x2, R5 ;  /* 0x0000000204047819 */ /* 0x000fe40000010205 */
[----:B------:R-:W-:-:S02]  /*13f30*/  @P0 LOP3.LUT R7, R55, R10, RZ, 0xfc, !PT ;  /* 0x0000000a37070212 */ /* 0x000fc400078efcff */
[----:B------:R-:W-:Y:S02]  /*13f40*/  SHF.L.W.U32.HI R5, R5, 0x2, R6 ;  /* 0x0000000205057819 */ /* 0x000fe40000010e06 */
[----:B------:R-:W-:Y:S02]  /*13f50*/  IADD3 RZ, P0, PT, RZ, -R8, RZ ;  /* 0x80000008ffff7210 */ /* 0x000fe40007f1e0ff */
[----:B------:R-:W-:Y:S02]  /*13f60*/  LOP3.LUT R11, RZ, R4, RZ, 0x33, !PT ;  /* 0x00000004ff0b7212 */ /* 0x000fe400078e33ff */
[----:B------:R-:W-:Y:S02]  /*13f70*/  SHF.L.W.U32.HI R9, R6, 0x2, R7 ;  /* 0x0000000206097819 */ /* 0x000fe40000010e07 */
[----:B------:R-:W-:Y:S02]  /*13f80*/  LOP3.LUT R10, RZ, R5, RZ, 0x33, !PT ;  /* 0x00000005ff0a7212 */ /* 0x000fe400078e33ff */
[----:B------:R-:W-:-:S02]  /*13f90*/  IADD3.X R11, P1, PT, RZ, R11, RZ, P0, !PT ;  /* 0x0000000bff0b7210 */ /* 0x000fc4000073e4ff */
[----:B------:R-:W-:Y:S02]  /*13fa0*/  LOP3.LUT R6, RZ, R9, RZ, 0x33, !PT ;  /* 0x00000009ff067212 */ /* 0x000fe400078e33ff */
[----:B------:R-:W-:Y:S02]  /*13fb0*/  IADD3.X R10, P1, PT, RZ, R10, RZ, P1, !PT ;  /* 0x0000000aff0a7210 */ /* 0x000fe40000f3e4ff */
[----:B------:R-:W-:-:S03]  /*13fc0*/  ISETP.GT.U32.AND P0, PT, R5, -0x1, PT ;  /* 0xffffffff0500780c */ /* 0x000fc60003f04070 */
[----:B------:R-:W-:Y:S01]  /*13fd0*/  IMAD.X R6, RZ, RZ, R6, P1 ;  /* 0x000000ffff067224 */ /* 0x000fe200008e0606 */
[----:B------:R-:W-:-:S04]  /*13fe0*/  ISETP.GT.AND.EX P0, PT, R9, -0x1, PT, P0 ;  /* 0xffffffff0900780c */ /* 0x000fc80003f04300 */
[----:B------:R-:W-:Y:S02]  /*13ff0*/  SEL R6, R9, R6, P0 ;  /* 0x0000000609067207 */ /* 0x000fe40000000000 */
[----:B------:R-:W-:Y:S02]  /*14000*/  SEL R5, R5, R10, P0 ;  /* 0x0000000a05057207 */ /* 0x000fe40000000000 */
[----:B------:R-:W-:Y:S02]  /*14010*/  ISETP.NE.U32.AND P1, PT, R6, RZ, PT ;  /* 0x000000ff0600720c */ /* 0x000fe40003f25070 */
[----:B------:R-:W-:Y:S02]  /*14020*/  SEL R11, R4, R11, P0 ;  /* 0x0000000b040b7207 */ /* 0x000fe40000000000 */
[----:B------:R-:W-:Y:S01]  /*14030*/  SEL R13, R5, R6, !P1 ;  /* 0x00000006050d7207 */ /* 0x000fe20004800000 */
[----:B------:R-:W-:-:S03]  /*14040*/  @!P0 IMAD.MOV R8, RZ, RZ, -R8 ;  /* 0x000000ffff088224 */ /* 0x000fc600078e0a08 */
[----:B------:R-:W0:Y:S02]  /*14050*/  FLO.U32 R12, R13 ;  /* 0x0000000d000c7300 */ /* 0x000e2400000e0000 */
[C---:B0-----:R-:W-:Y:S02]  /*14060*/  IADD3 R10, PT, PT, -R12.reuse, 0x1f, RZ ;  /* 0x0000001f0c0a7810 */ /* 0x041fe40007ffe1ff */
[----:B------:R-:W-:-:S03]  /*14070*/  IADD3 R12, PT, PT, -R12, 0x3f, RZ ;  /* 0x0000003f0c0c7810 */ /* 0x000fc60007ffe1ff */
[----:B------:R-:W-:-:S05]  /*14080*/  @P1 IMAD.MOV R12, RZ, RZ, R10 ;  /* 0x000000ffff0c1224 */ /* 0x000fca00078e020a */
[----:B------:R-:W-:-:S13]  /*14090*/  ISETP.NE.AND P1, PT, R12, RZ, PT ;  /* 0x000000ff0c00720c */ /* 0x000fda0003f25270 */
[----:B------:R-:W-:Y:S05]  /*140a0*/  @!P1 BRA `(.L_x_245) ;  /* 0x0000000000289947 */ /* 0x000fea0003800000 */
[----:B------:R-:W-:Y:S02]  /*140b0*/  LOP3.LUT R4, R12, 0x3f, RZ, 0xc0, !PT ;  /* 0x0000003f0c047812 */ /* 0x000fe400078ec0ff */
[--C-:B------:R-:W-:Y:S02]  /*140c0*/  SHF.R.U64 R8, R8, 0x1, R11.reuse ;  /* 0x0000000108087819 */ /* 0x100fe4000000120b */
[CC--:B------:R-:W-:Y:S02]  /*140d0*/  SHF.L.U64.HI R6, R5.reuse, R4.reuse, R6 ;  /* 0x0000000405067219 */ /* 0x0c0fe40000010206 */
[----:B------:R-:W-:Y:S02]  /*140e0*/  SHF.L.U32 R5, R5, R4, RZ ;  /* 0x0000000405057219 */ /* 0x000fe400000006ff */
[----:B------:R-:W-:Y:S02]  /*140f0*/  SHF.R.U32.HI R11, RZ, 0x1, R11 ;  /* 0x00000001ff0b7819 */ /* 0x000fe4000001160b */
[----:B------:R-:W-:-:S04]  /*14100*/  LOP3.LUT R4, R12, 0x3f, RZ, 0xc, !PT ;  /* 0x0000003f0c047812 */ /* 0x000fc800078e0cff */
[-CC-:B------:R-:W-:Y:S02]  /*14110*/  SHF.R.U64 R8, R8, R4.reuse, R11.reuse ;  /* 0x0000000408087219 */ /* 0x180fe4000000120b */
[----:B------:R-:W-:Y:S02]  /*14120*/  SHF.R.U32.HI R11, RZ, R4, R11 ;  /* 0x00000004ff0b7219 */ /* 0x000fe4000001160b */
[----:B------:R-:W-:Y:S02]  /*14130*/  LOP3.LUT R5, R5, R8, RZ, 0xfc, !PT ;  /* 0x0000000805057212 */ /* 0x000fe400078efcff */
[----:B------:R-:W-:-:S07]  /*14140*/  LOP3.LUT R6, R6, R11, RZ, 0xfc, !PT ;  /* 0x0000000b06067212 */ /* 0x000fce00078efcff */
.L_x_245:
[----:B------:R-:W-:Y:S05]  /*14150*/  BSYNC.RECONVERGENT B1 ;  /* 0x0000000000017941 */ /* 0x000fea0003800200 */
.L_x_244:
[----:B------:R-:W-:-:S04]  /*14160*/  IMAD.WIDE.U32 R14, R5, 0x2168c235, RZ ;  /* 0x2168c235050e7825 */ /* 0x000fc800078e00ff */
[----:B------:R-:W-:Y:S01]  /*14170*/  IMAD.MOV.U32 R11, RZ, RZ, RZ ;  /* 0x000000ffff0b7224 */ /* 0x000fe200078e00ff */
[----:B------:R-:W-:Y:S01]  /*14180*/  MOV R10, R15 ;  /* 0x0000000f000a7202 */ /* 0x000fe20000000f00 */
[----:B------:R-:W-:Y:S01]  /*14190*/  IMAD.HI.U32 R4, R6, -0x36f0255e, RZ ;  /* 0xc90fdaa206047827 */ /* 0x000fe200078e00ff */
[----:B------:R-:W-:-:S03]  /*141a0*/  IADD3 RZ, P1, PT, R14, R14, RZ ;  /* 0x0000000e0eff7210 */ /* 0x000fc60007f3e0ff */
[----:B------:R-:W-:-:S04]  /*141b0*/  IMAD.WIDE.U32 R10, R5, -0x36f0255e, R10 ;  /* 0xc90fdaa2050a7825 */ /* 0x000fc800078e000a */
[----:B------:R-:W-:-:S04]  /*141c0*/  IMAD.WIDE.U32 R10, P2, R6, 0x2168c235, R10 ;  /* 0x2168c235060a7825 */ /* 0x000fc8000784000a */
[----:B------:R-:W-:Y:S01]  /*141d0*/  IMAD R6, R6, -0x36f0255e, RZ ;  /* 0xc90fdaa206067824 */ /* 0x000fe200078e02ff */
[----:B------:R-:W-:Y:S01]  /*141e0*/  IADD3.X RZ, P1, PT, R10, R10, RZ, P1, !PT ;  /* 0x0000000a0aff7210 */ /* 0x000fe20000f3e4ff */
[----:B------:R-:W-:-:S03]  /*141f0*/  IMAD.X R4, RZ, RZ, R4, P2 ;  /* 0x000000ffff047224 */ /* 0x000fc600010e0604 */
[----:B------:R-:W-:-:S04]  /*14200*/  IADD3 R6, P2, PT, R6, R11, RZ ;  /* 0x0000000b06067210 */ /* 0x000fc80007f5e0ff */
[C---:B------:R-:W-:Y:S01]  /*14210*/  IADD3.X R11, P1, PT, R6.reuse, R6, RZ, P1, !PT ;  /* 0x00000006060b7210 */ /* 0x040fe20000f3e4ff */
[----:B------:R-:W-:Y:S01]  /*14220*/  IMAD.X R5, RZ, RZ, R4, P2 ;  /* 0x000000ffff057224 */ /* 0x000fe200010e0604 */
[----:B------:R-:W-:-:S04]  /*14230*/  ISETP.GT.U32.AND P2, PT, R6, RZ, PT ;  /* 0x000000ff0600720c */ /* 0x000fc80003f44070 */
[C---:B------:R-:W-:Y:S02]  /*14240*/  ISETP.GT.AND.EX P2, PT, R5.reuse, RZ, PT, P2 ;  /* 0x000000ff0500720c */ /* 0x040fe40003f44320 */
[-C--:B------:R-:W-:Y:S02]  /*14250*/  IADD3.X R4, PT, PT, R5, R5.reuse, RZ, P1, !PT ;  /* 0x0000000505047210 */ /* 0x080fe40000ffe4ff */
[----:B------:R-:W-:Y:S02]  /*14260*/  SEL R11, R11, R6, P2 ;  /* 0x000000060b0b7207 */ /* 0x000fe40001000000 */
[----:B------:R-:W-:Y:S02]  /*14270*/  SEL R5, R4, R5, P2 ;  /* 0x0000000504057207 */ /* 0x000fe40001000000 */
[----:B------:R-:W-:Y:S02]  /*14280*/  IADD3 R4, P1, PT, R11, 0x1, RZ ;  /* 0x000000010b047810 */ /* 0x000fe40007f3e0ff */
[----:B------:R-:W-:-:S03]  /*14290*/  SEL R11, RZ, 0xffffffff, !P2 ;  /* 0xffffffffff0b7807 */ /* 0x000fc60005000000 */
[----:B------:R-:W-:Y:S02]  /*142a0*/  IMAD.X R5, RZ, RZ, R5, P1 ;  /* 0x000000ffff057224 */ /* 0x000fe400008e0605 */
[----:B------:R-:W-:-:S03]  /*142b0*/  IMAD.IADD R11, R11, 0x1, -R12 ;  /* 0x000000010b0b7824 */ /* 0x000fc600078e0a0c */
[----:B------:R-:W-:Y:S01]  /*142c0*/  SHF.R.U64 R4, R4, 0xa, R5 ;  /* 0x0000000a04047819 */ /* 0x000fe20000001205 */
[----:B------:R-:W-:-:S03]  /*142d0*/  IMAD.SHL.U32 R11, R11, 0x100000, RZ ;  /* 0x001000000b0b7824 */ /* 0x000fc600078e00ff */
[----:B------:R-:W-:-:S04]  /*142e0*/  IADD3 R6, P1, PT, R4, 0x1, RZ ;  /* 0x0000000104067810 */ /* 0x000fc80007f3e0ff */
[----:B------:R-:W-:Y:S02]  /*142f0*/  LEA.HI.X R5, R5, RZ, RZ, 0x16, P1 ;  /* 0x000000ff05057211 */ /* 0x000fe400008fb4ff */
[----:B------:R-:W-:Y:S02]  /*14300*/  LOP3.LUT P1, R4, R47, 0x80000000, RZ, 0xc0, !PT ;  /* 0x800000002f047812 */ /* 0x000fe4000782c0ff */
[----:B------:R-:W-:Y:S02]  /*14310*/  SHF.R.U64 R8, R6, 0x1, R5 ;  /* 0x0000000106087819 */ /* 0x000fe40000001205 */
[----:B------:R-:W-:Y:S02]  /*14320*/  SHF.R.U32.HI R6, RZ, 0x1e, R7 ;  /* 0x0000001eff067819 */ /* 0x000fe40000011607 */
[----:B------:R-:W-:Y:S02]  /*14330*/  SHF.R.U32.HI R10, RZ, 0x1, R5 ;  /* 0x00000001ff0a7819 */ /* 0x000fe40000011605 */
[----:B------:R-:W-:-:S02]  /*14340*/  IADD3 R8, P2, P3, RZ, RZ, R8 ;  /* 0x000000ffff087210 */ /* 0x000fc40007b5e008 */
[----:B------:R-:W-:Y:S02]  /*14350*/  LEA.HI R6, R9, R6, RZ, 0x1 ;  /* 0x0000000609067211 */ /* 0x000fe400078f08ff */
[----:B------:R-:W-:Y:S02]  /*14360*/  @!P0 LOP3.LUT R4, R4, 0x80000000, RZ, 0x3c, !PT ;  /* 0x8000000004048812 */ /* 0x000fe400078e3cff */
[----:B------:R-:W-:Y:S02]  /*14370*/  IADD3.X R11, PT, PT, R11, 0x3fe00000, R10, P2, P3 ;  /* 0x3fe000000b0b7810 */ /* 0x000fe400017e640a */
[----:B------:R-:W-:Y:S02]  /*14380*/  @P1 IADD3 R6, PT, PT, -R6, RZ, RZ ;  /* 0x000000ff06061210 */ /* 0x000fe40007ffe1ff */
[----:B------:R-:W-:-:S07]  /*14390*/  LOP3.LUT R47, R11, R4, RZ, 0xfc, !PT ;  /* 0x000000040b2f7212 */ /* 0x000fce00078efcff */
.L_x_239:
[----:B------:R-:W-:Y:S02]  /*143a0*/  IMAD.MOV.U32 R57, RZ, RZ, 0x0 ;  /* 0x00000000ff397424 */ /* 0x000fe400078e00ff */
[----:B------:R-:W-:Y:S02]  /*143b0*/  IMAD.MOV.U32 R9, RZ, RZ, R47 ;  /* 0x000000ffff097224 */ /* 0x000fe400078e002f */
[----:B------:R-:W-:Y:S05]  /*143c0*/  RET.REL.NODEC R56 `(gaussFitter) ;  /* 0xfffffebc380c7950 */ /* 0x000fea0003c3ffff */
.L_x_246:
[----:B------:R-:W-:-:S00]  /*143d0*/  BRA `(.L_x_246) ;  /* 0xfffffffc00fc7947 */ /* 0x000fc0000383ffff */
[----:B------:R-:W-:-:S00]  /*143e0*/  NOP ;  /* 0x0000000000007918 */ /* 0x000fc00000000000 */
        /* <DEDUP_REMOVED lines=9> */
.L_x_249:


//--------------------- .nv.global.init           --------------------------
	.section	.nv.global.init,"aw",@progbits
	.align	16
.nv.global.init:
	.type		__cudart_sin_cos_coeffs,@object
	.size		__cudart_sin_cos_coeffs,(__cudart_i2opi_d - __cudart_sin_cos_coeffs)
__cudart_sin_cos_coeffs:
        /*0000*/ 	.byte	0x46, 0xd2, 0xb0, 0x2c, 0xf1, 0xe5, 0x5a, 0xbe, 0x92, 0xe3, 0xac, 0x69, 0xe3, 0x1d, 0xc7, 0x3e
        /*0010*/ 	.byte	0xa1, 0x62, 0xdb, 0x19, 0xa0, 0x01, 0x2a, 0xbf, 0x18, 0x08, 0x11, 0x11, 0x11, 0x11, 0x81, 0x3f
        /*0020*/ 	.byte	0x54, 0x55, 0x55, 0x55, 0x55, 0x55, 0xc5, 0xbf, 0x00, 0x00, 0x00, 0x00, 0x00, 0x00, 0x00, 0x00
        /*0030*/ 	.byte	0x00, 0x00, 0x00, 0x00, 0x00, 0x00, 0x00, 0x00, 0x64, 0x81, 0xfd, 0x20, 0x83, 0xff, 0xa8, 0xbd
        /*0040*/ 	.byte	0x28, 0x85, 0xef, 0xc1, 0xa7, 0xee, 0x21, 0x3e, 0xd9, 0xe6, 0x06, 0x8e, 0x4f, 0x7e, 0x92, 0xbe
        /*0050*/ 	.byte	0xe9, 0xbc, 0xdd, 0x19, 0xa0, 0x01, 0xfa, 0x3e, 0x47, 0x5d, 0xc1, 0x16, 0x6c, 0xc1, 0x56, 0xbf
        /*0060*/ 	.byte	0x51, 0x55, 0x55, 0x55, 0x55, 0x55, 0xa5, 0x3f, 0x00, 0x00, 0x00, 0x00, 0x00, 0x00, 0xe0, 0xbf
        /*0070*/ 	.byte	0x00, 0x00, 0x00, 0x00, 0x00, 0x00, 0xf0, 0x3f, 0x00, 0x00, 0x00, 0x00, 0x00, 0x00, 0x00, 0x00
	.type		__cudart_i2opi_d,@object
	.size		__cudart_i2opi_d,(.L_0 - __cudart_i2opi_d)
__cudart_i2opi_d:
        /* <DEDUP_REMOVED lines=9> */
.L_0:


//--------------------- .nv.shared.reserved.0     --------------------------
	.section	.nv.shared.reserved.0,"aw",@nobits
	.weak		__nv_reservedSMEM_offset_0_alias
	.size		__nv_reservedSMEM_offset_0_alias, 0, 64
	.other		__nv_reservedSMEM_offset_0_alias,@"STO_CUDA_RESERVED_SHARED STV_DEFAULT"
__nv_reservedSMEM_offset_0_alias:
	.zero		0
	.zero		64


//--------------------- .nv.constant0.gaussFitter --------------------------
	.section	.nv.constant0.gaussFitter,"a",@progbits
	.sectionflags	@""
	.align	4
.nv.constant0.gaussFitter:
	.zero		980


//--------------------- SYMBOLS --------------------------

	.type		.nv.reservedSmem.offset0,@object
	.size		.nv.reservedSmem.offset0,0x4
